def matmul_kernel(
    a_ptr,
    b_ptr,
    c_ptr,
    M,
    N,
    K,
    stride_am,
    stride_ak,
    stride_bk,
    stride_bn,
    stride_cm,
    stride_cn,
    BLOCK_M: tl.constexpr,
    BLOCK_N: tl.constexpr,
    BLOCK_K: tl.constexpr,
    GROUP_M: tl.constexpr,
):
    pid = tl.program_id(axis=0)
    num_pid_m = tl.cdiv(M, BLOCK_M)
    num_pid_n = tl.cdiv(N, BLOCK_N)
    num_pid_in_group = GROUP_M * num_pid_n
    group_id = pid // num_pid_in_group
    first_pid_m = group_id * GROUP_M
    group_size_m = min(num_pid_m - first_pid_m, GROUP_M)
    pid_m = first_pid_m + ((pid % num_pid_in_group) % group_size_m)
    pid_n = (pid % num_pid_in_group) // group_size_m

    offs_am = (pid_m * BLOCK_M + tl.arange(0, BLOCK_M)) % M
    offs_bn = (pid_n * BLOCK_N + tl.arange(0, BLOCK_N)) % N
    offs_k = tl.arange(0, BLOCK_K)
    a_ptrs = a_ptr + offs_am[:, None] * stride_am + offs_k[None, :] * stride_ak
    b_ptrs = b_ptr + offs_k[:, None] * stride_bk + offs_bn[None, :] * stride_bn

    acc = tl.zeros((BLOCK_M, BLOCK_N), dtype=tl.float32)
    for kk in range(0, tl.cdiv(K, BLOCK_K)):
        a = tl.load(a_ptrs, mask=offs_k[None, :] < K - kk * BLOCK_K, other=0.0)
        b = tl.load(b_ptrs, mask=offs_k[:, None] < K - kk * BLOCK_K, other=0.0)
        acc = tl.dot(a, b, acc)
        a_ptrs += BLOCK_K * stride_ak
        b_ptrs += BLOCK_K * stride_bk

    c = acc.to(c_ptr.dtype.element_ty)
    offs_cm = pid_m * BLOCK_M + tl.arange(0, BLOCK_M)
    offs_cn = pid_n * BLOCK_N + tl.arange(0, BLOCK_N)
    c_ptrs = c_ptr + offs_cm[:, None] * stride_cm + offs_cn[None, :] * stride_cn
    mask = (offs_cm[:, None] < M) & (offs_cn[None, :] < N)
    tl.store(c_ptrs, c, mask=mask)

# config = {"BLOCK_K": 64, "BLOCK_M": 128, "BLOCK_N": 256, "GROUP_M": 8, "arch": "sm_80", "dtype": "fp32", "num_ctas": 1, "num_stages": 5, "num_warps": 4}
# arch = sm_80


// ===== COMPILED SASS (sm_80) =====

	.target	sm_80

	.elftype	@"ET_EXEC"


//--------------------- .note.nv.tkinfo           --------------------------
	.section	.note.nv.tkinfo,"",@"SHT_NOTE"
	.sectionflags	@"SHF_NOTE_NV_TKINFO"
	.tkinfo
        /*0018*/ 	.word	0x00000002
        /*0030*/ 	.string	""
        /*0030*/ 	.string	"ptxas"
        /*0030*/ 	.string	"Cuda compilation tools, release 13.0, V13.0.88"
        /*0030*/ 	.string	"Build cuda_13.0.r13.0/compiler.36424714_0"
        /*0030*/ 	.string	"-v  -suppress-debug-info  -lineinfo  -arch sm_80 "



//--------------------- .note.nv.cuinfo           --------------------------
	.section	.note.nv.cuinfo,"",@"SHT_NOTE"
	.sectionflags	@"SHF_NOTE_NV_CUINFO"
        /*0018*/ 	.short	0x0002
        /*001a*/ 	.short	0x0050
        /*001c*/ 	.short	0x0082
	.zero		2


//--------------------- .nv.info                  --------------------------
	.section	.nv.info,"",@"SHT_CUDA_INFO"
	.align	4


	//----- nvinfo : EIATTR_REGCOUNT
	.align		4
        /*0000*/ 	.byte	0x04, 0x2f
        /*0002*/ 	.short	(.L_1 - .L_0)
	.align		4
.L_0:
        /*0004*/ 	.word	index@(matmul_kernel)
        /*0008*/ 	.word	0x000000ff


	//----- nvinfo : EIATTR_FRAME_SIZE
	.align		4
.L_1:
        /*000c*/ 	.byte	0x04, 0x11
        /*000e*/ 	.short	(.L_3 - .L_2)
	.align		4
.L_2:
        /*0010*/ 	.word	index@(matmul_kernel)
        /*0014*/ 	.word	0x00000d08


	//----- nvinfo : EIATTR_MIN_STACK_SIZE
	.align		4
.L_3:
        /*0018*/ 	.byte	0x04, 0x12
        /*001a*/ 	.short	(.L_5 - .L_4)
	.align		4
.L_4:
        /*001c*/ 	.word	index@(matmul_kernel)
        /*0020*/ 	.word	0x00000d08
.L_5:


//--------------------- .nv.info.matmul_kernel    --------------------------
	.section	.nv.info.matmul_kernel,"",@"SHT_CUDA_INFO"
	.sectionflags	@""
	.align	4


	//----- nvinfo : EIATTR_CUDA_API_VERSION
	.align		4
        /*0000*/ 	.byte	0x04, 0x37
        /*0002*/ 	.short	(.L_7 - .L_6)
.L_6:
        /*0004*/ 	.word	0x00000082


	//----- nvinfo : EIATTR_SW2861232_WAR
	.align		4
.L_7:
        /*0008*/ 	.byte	0x01, 0x35
	.zero		2


	//----- nvinfo : EIATTR_PARAM_CBANK
	.align		4
        /*000c*/ 	.byte	0x04, 0x0a
        /*000e*/ 	.short	(.L_9 - .L_8)
	.align		4
.L_8:
        /*0010*/ 	.word	index@(.nv.constant0.matmul_kernel)
        /*0014*/ 	.short	0x0160
        /*0016*/ 	.short	0x0050


	//----- nvinfo : EIATTR_CBANK_PARAM_SIZE
	.align		4
.L_9:
        /*0018*/ 	.byte	0x03, 0x19
        /*001a*/ 	.short	0x0050


	//----- nvinfo : EIATTR_KPARAM_INFO
	.align		4
        /*001c*/ 	.byte	0x04, 0x17
        /*001e*/ 	.short	(.L_11 - .L_10)
.L_10:
        /*0020*/ 	.word	0x00000000
        /*0024*/ 	.short	0x000d
        /*0026*/ 	.short	0x0048
        /*0028*/ 	.byte	0x00, 0xf4, 0x21, 0x00


	//----- nvinfo : EIATTR_KPARAM_INFO
	.align		4
.L_11:
        /*002c*/ 	.byte	0x04, 0x17
        /*002e*/ 	.short	(.L_13 - .L_12)
.L_12:
        /*0030*/ 	.word	0x00000000
        /*0034*/ 	.short	0x000c
        /*0036*/ 	.short	0x0040
        /*0038*/ 	.byte	0x00, 0xf4, 0x21, 0x00


	//----- nvinfo : EIATTR_KPARAM_INFO
	.align		4
.L_13:
        /*003c*/ 	.byte	0x04, 0x17
        /*003e*/ 	.short	(.L_15 - .L_14)
.L_14:
        /*0040*/ 	.word	0x00000000
        /*0044*/ 	.short	0x000b
        /*0046*/ 	.short	0x0038
        /*0048*/ 	.byte	0x00, 0xf0, 0x11, 0x00


	//----- nvinfo : EIATTR_KPARAM_INFO
	.align		4
.L_15:
        /*004c*/ 	.byte	0x04, 0x17
        /*004e*/ 	.short	(.L_17 - .L_16)
.L_16:
        /*0050*/ 	.word	0x00000000
        /*0054*/ 	.short	0x000a
        /*0056*/ 	.short	0x0034
        /*0058*/ 	.byte	0x00, 0xf0, 0x11, 0x00


	//----- nvinfo : EIATTR_KPARAM_INFO
	.align		4
.L_17:
        /*005c*/ 	.byte	0x04, 0x17
        /*005e*/ 	.short	(.L_19 - .L_18)
.L_18:
        /*0060*/ 	.word	0x00000000
        /*0064*/ 	.short	0x0009
        /*0066*/ 	.short	0x0030
        /*0068*/ 	.byte	0x00, 0xf0, 0x11, 0x00


	//----- nvinfo : EIATTR_KPARAM_INFO
	.align		4
.L_19:
        /*006c*/ 	.byte	0x04, 0x17
        /*006e*/ 	.short	(.L_21 - .L_20)
.L_20:
        /*0070*/ 	.word	0x00000000
        /*0074*/ 	.short	0x0008
        /*0076*/ 	.short	0x002c
        /*0078*/ 	.byte	0x00, 0xf0, 0x11, 0x00


	//----- nvinfo : EIATTR_KPARAM_INFO
	.align		4
.L_21:
        /*007c*/ 	.byte	0x04, 0x17
        /*007e*/ 	.short	(.L_23 - .L_22)
.L_22:
        /*0080*/ 	.word	0x00000000
        /*0084*/ 	.short	0x0007
        /*0086*/ 	.short	0x0028
        /*0088*/ 	.byte	0x00, 0xf0, 0x11, 0x00


	//----- nvinfo : EIATTR_KPARAM_INFO
	.align		4
.L_23:
        /*008c*/ 	.byte	0x04, 0x17
        /*008e*/ 	.short	(.L_25 - .L_24)
.L_24:
        /*0090*/ 	.word	0x00000000
        /*0094*/ 	.short	0x0006
        /*0096*/ 	.short	0x0024
        /*0098*/ 	.byte	0x00, 0xf0, 0x11, 0x00


	//----- nvinfo : EIATTR_KPARAM_INFO
	.align		4
.L_25:
        /*009c*/ 	.byte	0x04, 0x17
        /*009e*/ 	.short	(.L_27 - .L_26)
.L_26:
        /*00a0*/ 	.word	0x00000000
        /*00a4*/ 	.short	0x0005
        /*00a6*/ 	.short	0x0020
        /*00a8*/ 	.byte	0x00, 0xf0, 0x11, 0x00


	//----- nvinfo : EIATTR_KPARAM_INFO
	.align		4
.L_27:
        /*00ac*/ 	.byte	0x04, 0x17
        /*00ae*/ 	.short	(.L_29 - .L_28)
.L_28:
        /*00b0*/ 	.word	0x00000000
        /*00b4*/ 	.short	0x0004
        /*00b6*/ 	.short	0x001c
        /*00b8*/ 	.byte	0x00, 0xf0, 0x11, 0x00


	//----- nvinfo : EIATTR_KPARAM_INFO
	.align		4
.L_29:
        /*00bc*/ 	.byte	0x04, 0x17
        /*00be*/ 	.short	(.L_31 - .L_30)
.L_30:
        /*00c0*/ 	.word	0x00000000
        /*00c4*/ 	.short	0x0003
        /*00c6*/ 	.short	0x0018
        /*00c8*/ 	.byte	0x00, 0xf0, 0x11, 0x00


	//----- nvinfo : EIATTR_KPARAM_INFO
	.align		4
.L_31:
        /*00cc*/ 	.byte	0x04, 0x17
        /*00ce*/ 	.short	(.L_33 - .L_32)
.L_32:
        /*00d0*/ 	.word	0x00000000
        /*00d4*/ 	.short	0x0002
        /*00d6*/ 	.short	0x0010
        /*00d8*/ 	.byte	0x00, 0xf4, 0x21, 0x00


	//----- nvinfo : EIATTR_KPARAM_INFO
	.align		4
.L_33:
        /*00dc*/ 	.byte	0x04, 0x17
        /*00de*/ 	.short	(.L_35 - .L_34)
.L_34:
        /*00e0*/ 	.word	0x00000000
        /*00e4*/ 	.short	0x0001
        /*00e6*/ 	.short	0x0008
        /*00e8*/ 	.byte	0x00, 0xf4, 0x21, 0x00


	//----- nvinfo : EIATTR_KPARAM_INFO
	.align		4
.L_35:
        /*00ec*/ 	.byte	0x04, 0x17
        /*00ee*/ 	.short	(.L_37 - .L_36)
.L_36:
        /*00f0*/ 	.word	0x00000000
        /*00f4*/ 	.short	0x0000
        /*00f6*/ 	.short	0x0000
        /*00f8*/ 	.byte	0x00, 0xf4, 0x21, 0x00


	//----- nvinfo : EIATTR_MAXREG_COUNT
	.align		4
.L_37:
        /*00fc*/ 	.byte	0x03, 0x1b
        /*00fe*/ 	.short	0x00ff


	//----- nvinfo : EIATTR_NUM_BARRIERS
	.align		4
        /*0100*/ 	.byte	0x02, 0x4c
        /*0102*/ 	.byte	0x01
	.zero		1


	//----- nvinfo : EIATTR_ANNOTATIONS
	.align		4
        /*0104*/ 	.byte	0x04, 0x55
        /*0106*/ 	.short	(.L_39 - .L_38)


	//   ....[0]....
.L_38:
        /*0108*/ 	.word	0x00000001
        /*010c*/ 	.byte	0x00, 0x06, 0x00, 0x00, 0x01, 0x00, 0x00, 0x00, 0xd0, 0x06, 0x00, 0x00, 0x01, 0x00, 0x00, 0x00
        /* <DEDUP_REMOVED lines=1593> */
        /*64ac*/ 	.byte	0xb0, 0xb0, 0x02, 0x00


	//----- nvinfo : EIATTR_MERCURY_ISA_VERSION
	.align		4
.L_39:
        /*64b0*/ 	.byte	0x03, 0x5f
        /*64b2*/ 	.short	0x0000


	//----- nvinfo : EIATTR_EXIT_INSTR_OFFSETS
	.align		4
        /*64b4*/ 	.byte	0x04, 0x1c
        /*64b6*/ 	.short	(.L_41 - .L_40)


	//   ....[0]....
.L_40:
        /*64b8*/ 	.word	0x000301c0


	//   ....[1]....
        /*64bc*/ 	.word	0x000301e0


	//----- nvinfo : EIATTR_REQNTID
	.align		4
.L_41:
        /*64c0*/ 	.byte	0x04, 0x10
        /*64c2*/ 	.short	(.L_43 - .L_42)
.L_42:
        /*64c4*/ 	.word	0x00000080
        /*64c8*/ 	.word	0x00000001
        /*64cc*/ 	.word	0x00000001
.L_43:


//--------------------- .nv.callgraph             --------------------------
	.section	.nv.callgraph,"",@"SHT_CUDA_CALLGRAPH"
	.align	4
	.sectionentsize	8
	.align		4
        /*0000*/ 	.word	0x00000000
	.align		4
        /*0004*/ 	.word	0xffffffff
	.align		4
        /*0008*/ 	.word	0x00000000
	.align		4
        /*000c*/ 	.word	0xfffffffe
	.align		4
        /*0010*/ 	.word	0x00000000
	.align		4
        /*0014*/ 	.word	0xfffffffd
	.align		4
        /*0018*/ 	.word	0x00000000
	.align		4
        /*001c*/ 	.word	0xfffffffc


//--------------------- .nv.rel.action            --------------------------
	.section	.nv.rel.action,"",@"SHT_CUDA_RELOCINFO"
	.align	8
	.sectionentsize	8
        /*0000*/ 	.byte	0x73, 0x00, 0x00, 0x00, 0x00, 0x00, 0x00, 0x00, 0x00, 0x00, 0x00, 0x11, 0x25, 0x00, 0x05, 0x36


//--------------------- .nv.constant0.matmul_kernel --------------------------
	.section	.nv.constant0.matmul_kernel,"a",@progbits
	.sectionflags	@""
	.align	4
.nv.constant0.matmul_kernel:
	.zero		432


//--------------------- .text.matmul_kernel       --------------------------
	.section	.text.matmul_kernel,"ax",@progbits
	.sectioninfo	@"SHI_REGISTERS=255"
	.align	128
        .global         matmul_kernel
        .type           matmul_kernel,@function
        .size           matmul_kernel,(.L_x_4 - matmul_kernel)
        .other          matmul_kernel,@"STO_CUDA_ENTRY STV_DEFAULT"
matmul_kernel:
.text.matmul_kernel:
[----:B------:R-:W-:Y:S02]  /*0000*/  IMAD.MOV.U32 R1, RZ, RZ, c[0x0][0x28] ;  /* 0x00000a00ff017624 */ /* 0x000fe400078e00ff */
[----:B------:R-:W-:Y:S01]  /*0010*/  IMAD.MOV.U32 R0, RZ, RZ, c[0x0][0x17c] ;  /* 0x00005f00ff007624 */ /* 0x000fe200078e00ff */
[----:B------:R-:W1:Y:S01]  /*0020*/  S2R R5, SR_CTAID.X ;  /* 0x0000000000057919 */ /* 0x000e620000002500 */
[----:B------:R-:W-:Y:S01]  /*0030*/  IABS R11, c[0x0][0x178] ;  /* 0x00005e00000b7a13 */ /* 0x000fe20000000000 */
[----:B------:R-:W-:Y:S01]  /*0040*/  IMAD.MOV.U32 R32, RZ, RZ, c[0x0][0x180] ;  /* 0x00006000ff207624 */ /* 0x000fe200078e00ff */
[----:B------:R-:W-:Y:S01]  /*0050*/  IADD3 R1, R1, -0xd08, RZ ;  /* 0xfffff2f801017810 */ /* 0x000fe20007ffe0ff */
[----:B------:R-:W2:Y:S01]  /*0060*/  S2R R30, SR_TID.X ;  /* 0x00000000001e7919 */ /* 0x000ea20000002100 */
[----:B------:R-:W-:Y:S02]  /*0070*/  IADD3 R0, R0, 0xff, RZ ;  /* 0x000000ff00007810 */ /* 0x000fe40007ffe0ff */
[----:B------:R-:W-:Y:S02]  /*0080*/  LOP3.LUT R250, RZ, c[0x0][0x17c], RZ, 0x33, !PT ;  /* 0x00005f00fffa7a12 */ /* 0x000fe400078e33ff */
[----:B------:R-:W-:-:S04]  /*0090*/  SHF.R.S32.HI R3, RZ, 0x1f, R0 ;  /* 0x0000001fff037819 */ /* 0x000fc80000011400 */
[----:B------:R-:W-:-:S04]  /*00a0*/  LEA.HI R3, R3, R0, RZ, 0x8 ;  /* 0x0000000003037211 */ /* 0x000fc800078f40ff */
[----:B------:R-:W-:-:S05]  /*00b0*/  SHF.R.S32.HI R3, RZ, 0x8, R3 ;  /* 0x00000008ff037819 */ /* 0x000fca0000011403 */
[----:B------:R-:W-:Y:S01]  /*00c0*/  IMAD.SHL.U32 R4, R3, 0x8, RZ ;  /* 0x0000000803047824 */ /* 0x000fe200078e00ff */
[----:B-1----:R-:W-:-:S04]  /*00d0*/  IABS R8, R5 ;  /* 0x0000000500087213 */ /* 0x002fc80000000000 */
[-C--:B------:R-:W-:Y:S02]  /*00e0*/  IABS R7, R4.reuse ;  /* 0x0000000400077213 */ /* 0x080fe40000000000 */
[----:B------:R-:W-:Y:S02]  /*00f0*/  IABS R10, R4 ;  /* 0x00000004000a7213 */ /* 0x000fe40000000000 */
[----:B------:R-:W1:Y:S01]  /*0100*/  I2F.RP R0, R7 ;  /* 0x0000000700007306 */ /* 0x000e620000209400 */
[----:B--2---:R-:W-:-:S07]  /*0110*/  LOP3.LUT R14, R30, 0x7f, RZ, 0xc0, !PT ;  /* 0x0000007f1e0e7812 */ /* 0x004fce00078ec0ff */
[----:B-1----:R-:W1:Y:S02]  /*0120*/  MUFU.RCP R0, R0 ;  /* 0x0000000000007308 */ /* 0x002e640000001000 */
[----:B-1----:R-:W-:Y:S01]  /*0130*/  IADD3 R2, R0, 0xffffffe, RZ ;  /* 0x0ffffffe00027810 */ /* 0x002fe20007ffe0ff */
[----:B------:R-:W-:-:S05]  /*0140*/  IMAD.MOV R0, RZ, RZ, -R10 ;  /* 0x000000ffff007224 */ /* 0x000fca00078e0a0a */
[----:B------:R1:W2:Y:S02]  /*0150*/  F2I.FTZ.U32.TRUNC.NTZ R3, R2 ;  /* 0x0000000200037305 */ /* 0x0002a4000021f000 */
[----:B-1----:R-:W-:Y:S02]  /*0160*/  IMAD.MOV.U32 R2, RZ, RZ, RZ ;  /* 0x000000ffff027224 */ /* 0x002fe400078e00ff */
[----:B--2---:R-:W-:-:S04]  /*0170*/  IMAD.MOV R6, RZ, RZ, -R3 ;  /* 0x000000ffff067224 */ /* 0x004fc800078e0a03 */
[----:B------:R-:W-:Y:S02]  /*0180*/  IMAD R9, R6, R7, RZ ;  /* 0x0000000706097224 */ /* 0x000fe400078e02ff */
[----:B------:R-:W-:Y:S02]  /*0190*/  IMAD.MOV.U32 R6, RZ, RZ, R8 ;  /* 0x000000ffff067224 */ /* 0x000fe400078e0008 */
[----:B------:R-:W-:-:S06]  /*01a0*/  IMAD.HI.U32 R3, R3, R9, R2 ;  /* 0x0000000903037227 */ /* 0x000fcc00078e0002 */
[----:B------:R-:W-:-:S04]  /*01b0*/  IMAD.HI.U32 R3, R3, R6, RZ ;  /* 0x0000000603037227 */ /* 0x000fc800078e00ff */
[----:B------:R-:W-:-:S05]  /*01c0*/  IMAD R0, R3, R0, R6 ;  /* 0x0000000003007224 */ /* 0x000fca00078e0206 */
[----:B------:R-:W-:-:S13]  /*01d0*/  ISETP.GT.U32.AND P1, PT, R7, R0, PT ;  /* 0x000000000700720c */ /* 0x000fda0003f24070 */
[----:B------:R-:W-:Y:S01]  /*01e0*/  @!P1 IMAD.IADD R0, R0, 0x1, -R7 ;  /* 0x0000000100009824 */ /* 0x000fe200078e0a07 */
[----:B------:R-:W-:Y:S02]  /*01f0*/  @!P1 IADD3 R3, R3, 0x1, RZ ;  /* 0x0000000103039810 */ /* 0x000fe40007ffe0ff */
[----:B------:R-:W-:Y:S02]  /*0200*/  ISETP.NE.AND P1, PT, R4, RZ, PT ;  /* 0x000000ff0400720c */ /* 0x000fe40003f25270 */
[----:B------:R-:W-:Y:S02]  /*0210*/  ISETP.GE.U32.AND P0, PT, R0, R7, PT ;  /* 0x000000070000720c */ /* 0x000fe40003f06070 */
[----:B------:R-:W-:-:S04]  /*0220*/  LOP3.LUT R0, R5, R4, RZ, 0x3c, !PT ;  /* 0x0000000405007212 */ /* 0x000fc800078e3cff */
[----:B------:R-:W-:Y:S01]  /*0230*/  ISETP.GE.AND P2, PT, R0, RZ, PT ;  /* 0x000000ff0000720c */ /* 0x000fe20003f46270 */
[----:B------:R-:W-:-:S05]  /*0240*/  IMAD.MOV.U32 R0, RZ, RZ, c[0x0][0x178] ;  /* 0x00005e00ff007624 */ /* 0x000fca00078e00ff */
[----:B------:R-:W-:Y:S02]  /*0250*/  IADD3 R0, R0, 0x7f, RZ ;  /* 0x0000007f00007810 */ /* 0x000fe40007ffe0ff */
[----:B------:R-:W-:-:S05]  /*0260*/  @P0 IADD3 R3, R3, 0x1, RZ ;  /* 0x0000000103030810 */ /* 0x000fca0007ffe0ff */
[----:B------:R-:W-:Y:S01]  /*0270*/  IMAD.MOV.U32 R2, RZ, RZ, R3 ;  /* 0x000000ffff027224 */ /* 0x000fe200078e0003 */
[----:B------:R-:W-:-:S03]  /*0280*/  SHF.R.S32.HI R3, RZ, 0x1f, R0 ;  /* 0x0000001fff037819 */ /* 0x000fc60000011400 */
[----:B------:R-:W-:Y:S01]  /*0290*/  @!P2 IMAD.MOV R2, RZ, RZ, -R2 ;  /* 0x000000ffff02a224 */ /* 0x000fe200078e0a02 */
[----:B------:R-:W-:Y:S02]  /*02a0*/  @!P1 LOP3.LUT R2, RZ, R4, RZ, 0x33, !PT ;  /* 0x00000004ff029212 */ /* 0x000fe400078e33ff */
[----:B------:R-:W-:-:S03]  /*02b0*/  LEA.HI R3, R3, R0, RZ, 0x7 ;  /* 0x0000000003037211 */ /* 0x000fc600078f38ff */
[----:B------:R-:W-:Y:S02]  /*02c0*/  IMAD.SHL.U32 R10, R2, 0x8, RZ ;  /* 0x00000008020a7824 */ /* 0x000fe400078e00ff */
[----:B------:R-:W-:-:S03]  /*02d0*/  IMAD.MOV R2, RZ, RZ, -R2 ;  /* 0x000000ffff027224 */ /* 0x000fc600078e0a02 */
[----:B------:R-:W-:Y:S01]  /*02e0*/  LEA.HI.SX32 R3, R3, -R10, 0x19 ;  /* 0x8000000a03037211 */ /* 0x000fe200078fcaff */
[----:B------:R-:W-:Y:S02]  /*02f0*/  IMAD R12, R4, R2, R5 ;  /* 0x00000002040c7224 */ /* 0x000fe400078e0205 */
[----:B------:R-:W-:Y:S01]  /*0300*/  IMAD.MOV.U32 R2, RZ, RZ, RZ ;  /* 0x000000ffff027224 */ /* 0x000fe200078e00ff */
[----:B------:R-:W-:-:S04]  /*0310*/  IMNMX R13, R3, 0x8, PT ;  /* 0x00000008030d7817 */ /* 0x000fc80003800200 */
[-C--:B------:R-:W-:Y:S02]  /*0320*/  IABS R6, R13.reuse ;  /* 0x0000000d00067213 */ /* 0x080fe40000000000 */
[----:B------:R-:W-:Y:S02]  /*0330*/  IABS R4, R13 ;  /* 0x0000000d00047213 */ /* 0x000fe40000000000 */
[----:B------:R-:W1:Y:S08]  /*0340*/  I2F.RP R0, R6 ;  /* 0x0000000600007306 */ /* 0x000e700000209400 */
[----:B-1----:R-:W1:Y:S02]  /*0350*/  MUFU.RCP R0, R0 ;  /* 0x0000000000007308 */ /* 0x002e640000001000 */
[----:B-1----:R-:W-:-:S06]  /*0360*/  IADD3 R3, R0, 0xffffffe, RZ ;  /* 0x0ffffffe00037810 */ /* 0x002fcc0007ffe0ff */
[----:B------:R-:W1:Y:S02]  /*0370*/  F2I.FTZ.U32.TRUNC.NTZ R3, R3 ;  /* 0x0000000300037305 */ /* 0x000e64000021f000 */
[----:B-1----:R-:W-:-:S04]  /*0380*/  IMAD.MOV R7, RZ, RZ, -R3 ;  /* 0x000000ffff077224 */ /* 0x002fc800078e0a03 */
[----:B------:R-:W-:Y:S01]  /*0390*/  IMAD.MOV.U32 R5, RZ, RZ, R7 ;  /* 0x000000ffff057224 */ /* 0x000fe200078e0007 */
[----:B------:R-:W-:-:S03]  /*03a0*/  IABS R7, R12 ;  /* 0x0000000c00077213 */ /* 0x000fc60000000000 */
[----:B------:R-:W-:-:S04]  /*03b0*/  IMAD R5, R5, R6, RZ ;  /* 0x0000000605057224 */ /* 0x000fc800078e02ff */
[----:B------:R-:W-:-:S04]  /*03c0*/  IMAD.HI.U32 R2, R3, R5, R2 ;  /* 0x0000000503027227 */ /* 0x000fc800078e0002 */
[----:B------:R-:W-:Y:S01]  /*03d0*/  IMAD.MOV R3, RZ, RZ, -R4 ;  /* 0x000000ffff037224 */ /* 0x000fe200078e0a04 */
[----:B------:R-:W-:Y:S01]  /*03e0*/  IABS R4, c[0x0][0x17c] ;  /* 0x00005f0000047a13 */ /* 0x000fe20000000000 */
[----:B------:R-:W-:-:S04]  /*03f0*/  IMAD.HI.U32 R0, R2, R7, RZ ;  /* 0x0000000702007227 */ /* 0x000fc800078e00ff */
[----:B------:R-:W-:Y:S02]  /*0400*/  IMAD.MOV.U32 R2, RZ, RZ, R4 ;  /* 0x000000ffff027224 */ /* 0x000fe400078e0004 */
[----:B------:R-:W-:Y:S01]  /*0410*/  IMAD R3, R0, R3, R7 ;  /* 0x0000000300037224 */ /* 0x000fe200078e0207 */
[----:B------:R-:W1:Y:S04]  /*0420*/  I2F.RP R4, R11 ;  /* 0x0000000b00047306 */ /* 0x000e680000209400 */
[----:B------:R-:W-:-:S04]  /*0430*/  ISETP.GT.U32.AND P1, PT, R6, R3, PT ;  /* 0x000000030600720c */ /* 0x000fc80003f24070 */
[----:B------:R-:W2:Y:S08]  /*0440*/  I2F.RP R5, R2 ;  /* 0x0000000200057306 */ /* 0x000eb00000209400 */
[----:B-1----:R-:W1:Y:S01]  /*0450*/  MUFU.RCP R4, R4 ;  /* 0x0000000400047308 */ /* 0x002e620000001000 */
[----:B------:R-:W-:Y:S01]  /*0460*/  @!P1 IMAD.IADD R3, R3, 0x1, -R6 ;  /* 0x0000000103039824 */ /* 0x000fe200078e0a06 */
[----:B------:R-:W-:-:S02]  /*0470*/  @!P1 IADD3 R0, R0, 0x1, RZ ;  /* 0x0000000100009810 */ /* 0x000fc40007ffe0ff */
[----:B------:R-:W-:Y:S02]  /*0480*/  ISETP.NE.AND P1, PT, R13, RZ, PT ;  /* 0x000000ff0d00720c */ /* 0x000fe40003f25270 */
[----:B------:R-:W-:Y:S02]  /*0490*/  ISETP.GE.U32.AND P0, PT, R3, R6, PT ;  /* 0x000000060300720c */ /* 0x000fe40003f06070 */
[----:B--2---:R-:W2:Y:S01]  /*04a0*/  MUFU.RCP R5, R5 ;  /* 0x0000000500057308 */ /* 0x004ea20000001000 */
[----:B------:R-:W-:-:S04]  /*04b0*/  LOP3.LUT R3, R12, R13, RZ, 0x3c, !PT ;  /* 0x0000000d0c037212 */ /* 0x000fc800078e3cff */
[----:B------:R-:W-:Y:S02]  /*04c0*/  ISETP.GE.AND P2, PT, R3, RZ, PT ;  /* 0x000000ff0300720c */ /* 0x000fe40003f46270 */
[----:B-1----:R-:W-:Y:S02]  /*04d0*/  IADD3 R8, R4, 0xffffffe, RZ ;  /* 0x0ffffffe04087810 */ /* 0x002fe40007ffe0ff */
[----:B------:R-:W-:Y:S02]  /*04e0*/  SHF.R.U32.HI R4, RZ, 0x6, R30 ;  /* 0x00000006ff047819 */ /* 0x000fe4000001161e */
[----:B------:R-:W-:Y:S01]  /*04f0*/  @P0 IADD3 R0, R0, 0x1, RZ ;  /* 0x0000000100000810 */ /* 0x000fe20007ffe0ff */
[----:B------:R1:W-:Y:S01]  /*0500*/  F2I.FTZ.U32.TRUNC.NTZ R9, R8 ;  /* 0x0000000800097305 */ /* 0x0003e2000021f000 */
[----:B------:R-:W-:Y:S02]  /*0510*/  SGXT.U32 R4, R4, 0x1 ;  /* 0x000000010404781a */ /* 0x000fe40000000000 */
[----:B--2---:R-:W-:Y:S01]  /*0520*/  IADD3 R6, R5, 0xffffffe, RZ ;  /* 0x0ffffffe05067810 */ /* 0x004fe20007ffe0ff */
[----:B------:R-:W-:Y:S01]  /*0530*/  IMAD.MOV.U32 R3, RZ, RZ, R0 ;  /* 0x000000ffff037224 */ /* 0x000fe200078e0000 */
[----:B------:R-:W-:-:S03]  /*0540*/  LOP3.LUT R30, R30, 0x3f, RZ, 0xc0, !PT ;  /* 0x0000003f1e1e7812 */ /* 0x000fc600078ec0ff */
[----:B------:R2:W3:Y:S01]  /*0550*/  F2I.FTZ.U32.TRUNC.NTZ R7, R6 ;  /* 0x0000000600077305 */ /* 0x0004e2000021f000 */
[----:B------:R-:W-:Y:S01]  /*0560*/  @!P2 IMAD.MOV R3, RZ, RZ, -R3 ;  /* 0x000000ffff03a224 */ /* 0x000fe200078e0a03 */
[----:B------:R-:W-:Y:S01]  /*0570*/  @!P1 LOP3.LUT R3, RZ, R13, RZ, 0x33, !PT ;  /* 0x0000000dff039212 */ /* 0x000fe200078e33ff */
[----:B-1----:R-:W-:Y:S02]  /*0580*/  IMAD.MOV.U32 R8, RZ, RZ, RZ ;  /* 0x000000ffff087224 */ /* 0x002fe400078e00ff */
[----:B------:R-:W-:Y:S02]  /*0590*/  IMAD R246, R30, c[0x0][0x18c], RZ ;  /* 0x000063001ef67a24 */ /* 0x000fe400078e02ff */
[----:B------:R-:W-:Y:S02]  /*05a0*/  IMAD.MOV R0, RZ, RZ, -R3 ;  /* 0x000000ffff007224 */ /* 0x000fe400078e0a03 */
[----:B------:R-:W-:Y:S02]  /*05b0*/  IMAD.SHL.U32 R15, R3, 0x100, RZ ;  /* 0x00000100030f7824 */ /* 0x000fe400078e00ff */
[----:B------:R-:W-:-:S02]  /*05c0*/  IMAD R0, R13, R0, R12 ;  /* 0x000000000d007224 */ /* 0x000fc400078e020c */
[----:B--2---:R-:W-:Y:S01]  /*05d0*/  IMAD.MOV.U32 R6, RZ, RZ, RZ ;  /* 0x000000ffff067224 */ /* 0x004fe200078e00ff */
[----:B------:R-:W-:Y:S01]  /*05e0*/  LOP3.LUT R4, R15, R4, RZ, 0xfc, !PT ;  /* 0x000000040f047212 */ /* 0x000fe200078efcff */
[----:B------:R-:W-:Y:S01]  /*05f0*/  IMAD.IADD R0, R10, 0x1, R0 ;  /* 0x000000010a007824 */ /* 0x000fe200078e0200 */
[----:B------:R1:W-:Y:S01]  /*0600*/  STL [R1+0x260], R15 ;  /* 0x0002600f01007387 */ /* 0x0003e20000100800 */
[----:B---3--:R-:W-:Y:S01]  /*0610*/  IMAD.MOV R5, RZ, RZ, -R7 ;  /* 0x000000ffff057224 */ /* 0x008fe200078e0a07 */
[C---:B------:R-:W-:Y:S01]  /*0620*/  LOP3.LUT R16, R4.reuse, 0xfe, RZ, 0xfc, !PT ;  /* 0x000000fe04107812 */ /* 0x040fe200078efcff */
[----:B------:R-:W-:Y:S01]  /*0630*/  IMAD.MOV R10, RZ, RZ, -R9 ;  /* 0x000000ffff0a7224 */ /* 0x000fe200078e0a09 */
[----:B------:R-:W-:Y:S01]  /*0640*/  LOP3.LUT R12, R4, 0x4, RZ, 0xfc, !PT ;  /* 0x00000004040c7812 */ /* 0x000fe200078efcff */
[----:B------:R-:W-:Y:S01]  /*0650*/  IMAD R3, R5, R2, RZ ;  /* 0x0000000205037224 */ /* 0x000fe200078e02ff */
[----:B------:R-:W-:Y:S01]  /*0660*/  ISETP.GE.AND P0, PT, R16, RZ, PT ;  /* 0x000000ff1000720c */ /* 0x000fe20003f06270 */
[----:B------:R-:W-:Y:S01]  /*0670*/  IMAD R0, R0, 0x80, R14 ;  /* 0x0000008000007824 */ /* 0x000fe200078e020e */
[----:B------:R-:W-:Y:S01]  /*0680*/  IABS R13, R12 ;  /* 0x0000000c000d7213 */ /* 0x000fe20000000000 */
[----:B------:R-:W-:Y:S01]  /*0690*/  IMAD.HI.U32 R6, R7, R3, R6 ;  /* 0x0000000307067227 */ /* 0x000fe200078e0006 */
[----:B------:R-:W-:-:S02]  /*06a0*/  IABS R7, R4 ;  /* 0x0000000400077213 */ /* 0x000fc40000000000 */
[----:B-1----:R-:W-:Y:S01]  /*06b0*/  IABS R15, R16 ;  /* 0x00000010000f7213 */ /* 0x002fe20000000000 */
[----:B------:R-:W-:Y:S01]  /*06c0*/  IMAD R3, R10, R11, RZ ;  /* 0x0000000b0a037224 */ /* 0x000fe200078e02ff */
[----:B------:R1:W-:Y:S01]  /*06d0*/  STL [R1+0x8ac], R0 ;  /* 0x0008ac0001007387 */ /* 0x0003e20000100800 */
[----:B------:R-:W-:Y:S02]  /*06e0*/  IABS R5, R0 ;  /* 0x0000000000057213 */ /* 0x000fe40000000000 */
[----:B------:R-:W-:Y:S01]  /*06f0*/  IMAD.HI.U32 R8, R9, R3, R8 ;  /* 0x0000000309087227 */ /* 0x000fe200078e0008 */
[C---:B------:R-:W-:Y:S02]  /*0700*/  LOP3.LUT R10, R4.reuse, 0x2, RZ, 0xfc, !PT ;  /* 0x00000002040a7812 */ /* 0x040fe400078efcff */
[----:B------:R-:W-:Y:S01]  /*0710*/  LOP3.LUT R14, R4, 0x6, RZ, 0xfc, !PT ;  /* 0x00000006040e7812 */ /* 0x000fe200078efcff */
[----:B------:R-:W-:Y:S01]  /*0720*/  IMAD.HI.U32 R3, R6, R15, RZ ;  /* 0x0000000f06037227 */ /* 0x000fe200078e00ff */
[----:B------:R-:W-:-:S02]  /*0730*/  LOP3.LUT R16, R4, 0xc, RZ, 0xfc, !PT ;  /* 0x0000000c04107812 */ /* 0x000fc400078efcff */
[----:B------:R-:W-:Y:S01]  /*0740*/  IABS R17, R14 ;  /* 0x0000000e00117213 */ /* 0x000fe20000000000 */
[----:B-1----:R-:W-:Y:S01]  /*0750*/  IMAD.HI.U32 R0, R6, R7, RZ ;  /* 0x0000000706007227 */ /* 0x002fe200078e00ff */
[----:B------:R-:W-:Y:S02]  /*0760*/  ISETP.GE.AND P6, PT, R14, RZ, PT ;  /* 0x000000ff0e00720c */ /* 0x000fe40003fc6270 */
[C---:B------:R-:W-:Y:S01]  /*0770*/  LOP3.LUT R14, R4.reuse, 0xa, RZ, 0xfc, !PT ;  /* 0x0000000a040e7812 */ /* 0x040fe200078efcff */
[----:B------:R-:W-:Y:S01]  /*0780*/  IMAD.MOV R0, RZ, RZ, -R0 ;  /* 0x000000ffff007224 */ /* 0x000fe200078e0a00 */
[----:B------:R-:W-:Y:S01]  /*0790*/  IABS R19, R16 ;  /* 0x0000001000137213 */ /* 0x000fe20000000000 */
[----:B------:R-:W-:Y:S01]  /*07a0*/  IMAD.MOV R9, RZ, RZ, -R3 ;  /* 0x000000ffff097224 */ /* 0x000fe200078e0a03 */
[----:B------:R-:W-:Y:S01]  /*07b0*/  LOP3.LUT R18, R4, 0xe, RZ, 0xfc, !PT ;  /* 0x0000000e04127812 */ /* 0x000fe200078efcff */
[----:B------:R-:W-:Y:S01]  /*07c0*/  IMAD R3, R2, R0, R7 ;  /* 0x0000000002037224 */ /* 0x000fe200078e0207 */
[----:B------:R-:W-:Y:S01]  /*07d0*/  LOP3.LUT R20, R4, 0x10, RZ, 0xfc, !PT ;  /* 0x0000001004147812 */ /* 0x000fe200078efcff */
[----:B------:R-:W-:Y:S01]  /*07e0*/  IMAD.HI.U32 R8, R8, R5, RZ ;  /* 0x0000000508087227 */ /* 0x000fe200078e00ff */
[----:B------:R-:W-:-:S02]  /*07f0*/  IABS R21, R18 ;  /* 0x0000001200157213 */ /* 0x000fc40000000000 */
[C---:B------:R-:W-:Y:S01]  /*0800*/  ISETP.GT.U32.AND P3, PT, R2.reuse, R3, PT ;  /* 0x000000030200720c */ /* 0x040fe20003f64070 */
[----:B------:R-:W-:Y:S01]  /*0810*/  IMAD.MOV R8, RZ, RZ, -R8 ;  /* 0x000000ffff087224 */ /* 0x000fe200078e0a08 */
[----:B------:R-:W-:Y:S01]  /*0820*/  IABS R23, R20 ;  /* 0x0000001400177213 */ /* 0x000fe20000000000 */
[----:B------:R-:W-:Y:S01]  /*0830*/  IMAD R15, R2, R9, R15 ;  /* 0x00000009020f7224 */ /* 0x000fe200078e020f */
[----:B------:R-:W-:Y:S01]  /*0840*/  IABS R9, R10 ;  /* 0x0000000a00097213 */ /* 0x000fe20000000000 */
[C---:B------:R-:W-:Y:S01]  /*0850*/  IMAD R0, R11.reuse, R8, R5 ;  /* 0x000000080b007224 */ /* 0x040fe200078e0205 */
[----:B------:R-:W-:Y:S01]  /*0860*/  LOP3.LUT R22, R4, 0x32, RZ, 0xfc, !PT ;  /* 0x0000003204167812 */ /* 0x000fe200078efcff */
[----:B------:R-:W-:Y:S01]  /*0870*/  IMAD.HI.U32 R7, R6, R13, RZ ;  /* 0x0000000d06077227 */ /* 0x000fe200078e00ff */
[----:B------:R-:W-:Y:S02]  /*0880*/  ISETP.GT.U32.AND P2, PT, R2, R15, PT ;  /* 0x0000000f0200720c */ /* 0x000fe40003f44070 */
[----:B------:R-:W-:Y:S01]  /*0890*/  ISETP.GT.U32.AND P1, PT, R11, R0, PT ;  /* 0x000000000b00720c */ /* 0x000fe20003f24070 */
[----:B------:R-:W-:Y:S01]  /*08a0*/  IMAD.HI.U32 R5, R6, R9, RZ ;  /* 0x0000000906057227 */ /* 0x000fe200078e00ff */
[----:B------:R-:W-:-:S02]  /*08b0*/  IABS R55, R22 ;  /* 0x0000001600377213 */ /* 0x000fc40000000000 */
[----:B------:R-:W-:Y:S01]  /*08c0*/  LOP3.LUT R24, R4, 0x52, RZ, 0xfc, !PT ;  /* 0x0000005204187812 */ /* 0x000fe200078efcff */
[--C-:B------:R-:W-:Y:S01]  /*08d0*/  @!P3 IMAD.IADD R3, R3, 0x1, -R2.reuse ;  /* 0x000000010303b824 */ /* 0x100fe200078e0a02 */
[----:B------:R-:W-:Y:S01]  /*08e0*/  ISETP.GE.AND P3, PT, R10, RZ, PT ;  /* 0x000000ff0a00720c */ /* 0x000fe20003f66270 */
[----:B------:R-:W-:Y:S01]  /*08f0*/  IMAD.MOV R5, RZ, RZ, -R5 ;  /* 0x000000ffff057224 */ /* 0x000fe200078e0a05 */
[----:B------:R-:W-:Y:S01]  /*0900*/  IABS R87, R24 ;  /* 0x0000001800577213 */ /* 0x000fe20000000000 */
[----:B------:R-:W-:Y:S01]  /*0910*/  IMAD.MOV R10, RZ, RZ, -R7 ;  /* 0x000000ffff0a7224 */ /* 0x000fe200078e0a07 */
[C---:B------:R-:W-:Y:S01]  /*0920*/  ISETP.GT.U32.AND P5, PT, R2.reuse, R3, PT ;  /* 0x000000030200720c */ /* 0x040fe20003fa4070 */
[----:B------:R-:W-:Y:S01]  /*0930*/  IMAD R7, R2, R5, R9 ;  /* 0x0000000502077224 */ /* 0x000fe200078e0209 */
[----:B------:R-:W-:Y:S01]  /*0940*/  LOP3.LUT R26, R4, 0xe2, RZ, 0xfc, !PT ;  /* 0x000000e2041a7812 */ /* 0x000fe200078efcff */
[----:B------:R-:W-:Y:S01]  /*0950*/  @!P1 IMAD.IADD R0, R0, 0x1, -R11 ;  /* 0x0000000100009824 */ /* 0x000fe200078e0a0b */
[----:B------:R-:W-:Y:S01]  /*0960*/  ISETP.GE.AND P1, PT, R12, RZ, PT ;  /* 0x000000ff0c00720c */ /* 0x000fe20003f26270 */
[----:B------:R-:W-:Y:S01]  /*0970*/  @!P2 IMAD.IADD R15, R15, 0x1, -R2 ;  /* 0x000000010f0fa824 */ /* 0x000fe200078e0a02 */
[----:B------:R-:W-:Y:S01]  /*0980*/  LOP3.LUT R12, R4, 0x8, RZ, 0xfc, !PT ;  /* 0x00000008040c7812 */ /* 0x000fe200078efcff */
[----:B------:R-:W-:Y:S01]  /*0990*/  IMAD R9, R2, R10, R13 ;  /* 0x0000000a02097224 */ /* 0x000fe200078e020d */
[----:B------:R-:W-:Y:S01]  /*09a0*/  ISETP.GT.U32.AND P2, PT, R11, R0, PT ;  /* 0x000000000b00720c */ /* 0x000fe20003f44070 */
[----:B------:R-:W-:Y:S01]  /*09b0*/  IMAD.HI.U32 R8, R6, R17, RZ ;  /* 0x0000001106087227 */ /* 0x000fe200078e00ff */
[----:B------:R-:W-:-:S02]  /*09c0*/  ISETP.GT.U32.AND P4, PT, R2, R15, PT ;  /* 0x0000000f0200720c */ /* 0x000fc40003f84070 */
[----:B------:R-:W-:Y:S01]  /*09d0*/  LOP3.LUT R28, R4, 0xfa, RZ, 0xfc, !PT ;  /* 0x000000fa041c7812 */ /* 0x000fe200078efcff */
[----:B------:R-:W-:Y:S01]  /*09e0*/  @!P5 IMAD.IADD R3, R3, 0x1, -R2 ;  /* 0x000000010303d824 */ /* 0x000fe200078e0a02 */
[----:B------:R-:W-:Y:S01]  /*09f0*/  ISETP.GT.U32.AND P5, PT, R2, R9, PT ;  /* 0x000000090200720c */ /* 0x000fe20003fa4070 */
[----:B------:R-:W-:Y:S01]  /*0a00*/  IMAD.MOV R8, RZ, RZ, -R8 ;  /* 0x000000ffff087224 */ /* 0x000fe200078e0a08 */
[----:B------:R-:W-:Y:S01]  /*0a10*/  IABS R247, R28 ;  /* 0x0000001c00f77213 */ /* 0x000fe20000000000 */
[----:B------:R-:W-:-:S04]  /*0a20*/  IMAD.HI.U32 R10, R6, R21, RZ ;  /* 0x00000015060a7227 */ /* 0x000fc800078e00ff */
[----:B------:R-:W-:Y:S01]  /*0a30*/  IMAD R13, R2, R8, R17 ;  /* 0x00000008020d7224 */ /* 0x000fe200078e0211 */
[----:B------:R-:W-:Y:S01]  /*0a40*/  IABS R17, R14 ;  /* 0x0000000e00117213 */ /* 0x000fe20000000000 */
[----:B------:R-:W-:Y:S01]  /*0a50*/  @!P2 IMAD.IADD R0, R0, 0x1, -R11 ;  /* 0x000000010000a824 */ /* 0x000fe200078e0a0b */
[----:B------:R-:W-:Y:S01]  /*0a60*/  ISETP.GT.U32.AND P2, PT, R2, R7, PT ;  /* 0x000000070200720c */ /* 0x000fe20003f44070 */
[--C-:B------:R-:W-:Y:S01]  /*0a70*/  @!P4 IMAD.IADD R15, R15, 0x1, -R2.reuse ;  /* 0x000000010f0fc824 */ /* 0x100fe200078e0a02 */
[----:B------:R-:W-:Y:S01]  /*0a80*/  ISETP.GE.AND P4, PT, R4, RZ, PT ;  /* 0x000000ff0400720c */ /* 0x000fe20003f86270 */
[----:B------:R-:W-:Y:S01]  /*0a90*/  @!P5 IMAD.IADD R9, R9, 0x1, -R2 ;  /* 0x000000010909d824 */ /* 0x000fe200078e0a02 */
[----:B------:R-:W-:Y:S01]  /*0aa0*/  IABS R11, R12 ;  /* 0x0000000c000b7213 */ /* 0x000fe20000000000 */
[----:B------:R-:W-:Y:S01]  /*0ab0*/  IMAD.HI.U32 R8, R6, R17, RZ ;  /* 0x0000001106087227 */ /* 0x000fe200078e00ff */
[----:B------:R1:W-:Y:S02]  /*0ac0*/  STL [R1+0xc78], R0 ;  /* 0x000c780001007387 */ /* 0x0003e40000100800 */
[----:B------:R-:W-:Y:S01]  /*0ad0*/  ISETP.GT.U32.AND P5, PT, R2, R9, PT ;  /* 0x000000090200720c */ /* 0x000fe20003fa4070 */
[----:B------:R-:W-:-:S02]  /*0ae0*/  IMAD.MOV R8, RZ, RZ, -R8 ;  /* 0x000000ffff087224 */ /* 0x000fc400078e0a08 */
[----:B------:R-:W-:-:S04]  /*0af0*/  IMAD.HI.U32 R5, R6, R11, RZ ;  /* 0x0000000b06057227 */ /* 0x000fc800078e00ff */
[--C-:B------:R-:W-:Y:S02]  /*0b00*/  @!P2 IMAD.IADD R7, R7, 0x1, -R2.reuse ;  /* 0x000000010707a824 */ /* 0x100fe400078e0a02 */
[----:B------:R-:W-:Y:S01]  /*0b10*/  @!P4 IMAD.MOV R3, RZ, RZ, -R3 ;  /* 0x000000ffff03c224 */ /* 0x000fe200078e0a03 */
[C---:B------:R-:W-:Y:S01]  /*0b20*/  ISETP.GT.U32.AND P4, PT, R2.reuse, R13, PT ;  /* 0x0000000d0200720c */ /* 0x040fe20003f84070 */
[C---:B------:R-:W-:Y:S01]  /*0b30*/  IMAD R17, R2.reuse, R8, R17 ;  /* 0x0000000802117224 */ /* 0x040fe200078e0211 */
[C---:B------:R-:W-:Y:S01]  /*0b40*/  ISETP.GT.U32.AND P2, PT, R2.reuse, R7, PT ;  /* 0x000000070200720c */ /* 0x040fe20003f44070 */
[----:B------:R-:W-:Y:S02]  /*0b50*/  @!P5 IMAD.IADD R9, R9, 0x1, -R2 ;  /* 0x000000010909d824 */ /* 0x000fe400078e0a02 */
[----:B------:R-:W-:Y:S01]  /*0b60*/  IMAD.MOV R5, RZ, RZ, -R5 ;  /* 0x000000ffff057224 */ /* 0x000fe200078e0a05 */
[----:B------:R-:W-:Y:S01]  /*0b70*/  ISETP.GT.U32.AND P5, PT, R2, R17, PT ;  /* 0x000000110200720c */ /* 0x000fe20003fa4070 */
[----:B------:R-:W-:-:S04]  /*0b80*/  IMAD.HI.U32 R8, R6, R19, RZ ;  /* 0x0000001306087227 */ /* 0x000fc800078e00ff */
[----:B------:R-:W-:Y:S02]  /*0b90*/  IMAD R11, R2, R5, R11 ;  /* 0x00000005020b7224 */ /* 0x000fe400078e020b */
[----:B------:R-:W-:Y:S02]  /*0ba0*/  IMAD.MOV.U32 R5, RZ, RZ, R15 ;  /* 0x000000ffff057224 */ /* 0x000fe400078e000f */
[--C-:B------:R-:W-:Y:S01]  /*0bb0*/  @!P4 IMAD.IADD R13, R13, 0x1, -R2.reuse ;  /* 0x000000010d0dc824 */ /* 0x100fe200078e0a02 */
[----:B------:R-:W-:Y:S01]  /*0bc0*/  ISETP.GE.AND P4, PT, R12, RZ, PT ;  /* 0x000000ff0c00720c */ /* 0x000fe20003f86270 */
[--C-:B------:R-:W-:Y:S01]  /*0bd0*/  @!P2 IMAD.IADD R7, R7, 0x1, -R2.reuse ;  /* 0x000000010707a824 */ /* 0x100fe200078e0a02 */
[C---:B------:R-:W-:Y:S01]  /*0be0*/  ISETP.GT.U32.AND P2, PT, R2.reuse, R11, PT ;  /* 0x0000000b0200720c */ /* 0x040fe20003f44070 */
[----:B------:R-:W-:Y:S01]  /*0bf0*/  @!P0 IMAD.MOV R5, RZ, RZ, -R5 ;  /* 0x000000ffff058224 */ /* 0x000fe200078e0a05 */
[----:B------:R-:W-:Y:S01]  /*0c00*/  ISETP.GT.U32.AND P0, PT, R2, R13, PT ;  /* 0x0000000d0200720c */ /* 0x000fe20003f04070 */
[----:B------:R-:W-:Y:S01]  /*0c10*/  @!P5 IMAD.IADD R17, R17, 0x1, -R2 ;  /* 0x000000011111d824 */ /* 0x000fe200078e0a02 */
[----:B------:R-:W-:Y:S01]  /*0c20*/  LOP3.LUT R12, R4, 0x12, RZ, 0xfc, !PT ;  /* 0x00000012040c7812 */ /* 0x000fe200078efcff */
[----:B------:R-:W-:-:S02]  /*0c30*/  IMAD.MOV R8, RZ, RZ, -R8 ;  /* 0x000000ffff087224 */ /* 0x000fc400078e0a08 */
[----:B------:R-:W-:Y:S01]  /*0c40*/  IMAD.MOV R10, RZ, RZ, -R10 ;  /* 0x000000ffff0a7224 */ /* 0x000fe200078e0a0a */
[C---:B------:R-:W-:Y:S01]  /*0c50*/  ISETP.GT.U32.AND P5, PT, R2.reuse, R17, PT ;  /* 0x000000110200720c */ /* 0x040fe20003fa4070 */
[----:B------:R-:W-:Y:S01]  /*0c60*/  IMAD R19, R2, R8, R19 ;  /* 0x0000000802137224 */ /* 0x000fe200078e0213 */
[----:B------:R-:W-:Y:S01]  /*0c70*/  IABS R25, R12 ;  /* 0x0000000c00197213 */ /* 0x000fe20000000000 */
[----:B------:R-:W-:-:S04]  /*0c80*/  IMAD.HI.U32 R8, R6, R23, RZ ;  /* 0x0000001706087227 */ /* 0x000fc800078e00ff */
[----:B------:R-:W-:Y:S02]  /*0c90*/  IMAD.MOV R8, RZ, RZ, -R8 ;  /* 0x000000ffff087224 */ /* 0x000fe400078e0a08 */
[----:B------:R-:W-:Y:S02]  /*0ca0*/  IMAD R15, R2, R10, R21 ;  /* 0x0000000a020f7224 */ /* 0x000fe400078e0215 */
[--C-:B------:R-:W-:Y:S01]  /*0cb0*/  @!P2 IMAD.IADD R11, R11, 0x1, -R2.reuse ;  /* 0x000000010b0ba824 */ /* 0x100fe200078e0a02 */
[----:B------:R-:W-:Y:S01]  /*0cc0*/  ISETP.GE.AND P2, PT, R14, RZ, PT ;  /* 0x000000ff0e00720c */ /* 0x000fe20003f46270 */
[--C-:B------:R-:W-:Y:S01]  /*0cd0*/  @!P0 IMAD.IADD R13, R13, 0x1, -R2.reuse ;  /* 0x000000010d0d8824 */ /* 0x100fe200078e0a02 */
[C---:B------:R-:W-:Y:S01]  /*0ce0*/  ISETP.GT.U32.AND P0, PT, R2.reuse, R19, PT ;  /* 0x000000130200720c */ /* 0x040fe20003f04070 */
[----:B------:R-:W-:Y:S01]  /*0cf0*/  IMAD R21, R2, R8, R23 ;  /* 0x0000000802157224 */ /* 0x000fe200078e0217 */
[----:B------:R-:W-:Y:S01]  /*0d00*/  LOP3.LUT R14, R4, 0x14, RZ, 0xfc, !PT ;  /* 0x00000014040e7812 */ /* 0x000fe200078efcff */
[----:B------:R-:W-:Y:S01]  /*0d10*/  @!P3 IMAD.MOV R7, RZ, RZ, -R7 ;  /* 0x000000ffff07b224 */ /* 0x000fe200078e0a07 */
[C---:B------:R-:W-:Y:S01]  /*0d20*/  ISETP.GT.U32.AND P3, PT, R2.reuse, R11, PT ;  /* 0x0000000b0200720c */ /* 0x040fe20003f64070 */
[----:B------:R-:W-:Y:S01]  /*0d30*/  @!P6 IMAD.MOV R13, RZ, RZ, -R13 ;  /* 0x000000ffff0de224 */ /* 0x000fe200078e0a0d */
[C---:B------:R-:W-:Y:S01]  /*0d40*/  ISETP.GT.U32.AND P6, PT, R2.reuse, R15, PT ;  /* 0x0000000f0200720c */ /* 0x040fe20003fc4070 */
[----:B------:R-:W-:Y:S01]  /*0d50*/  @!P5 IMAD.IADD R17, R17, 0x1, -R2 ;  /* 0x000000011111d824 */ /* 0x000fe200078e0a02 */
[----:B------:R-:W-:Y:S01]  /*0d60*/  ISETP.GT.U32.AND P5, PT, R2, R21, PT ;  /* 0x000000150200720c */ /* 0x000fe20003fa4070 */
[----:B------:R-:W-:Y:S01]  /*0d70*/  IMAD.HI.U32 R8, R6, R25, RZ ;  /* 0x0000001906087227 */ /* 0x000fe200078e00ff */
[----:B------:R-:W-:-:S03]  /*0d80*/  IABS R23, R14 ;  /* 0x0000000e00177213 */ /* 0x000fc60000000000 */
[----:B------:R-:W-:Y:S01]  /*0d90*/  @!P0 IMAD.IADD R19, R19, 0x1, -R2 ;  /* 0x0000000113138824 */ /* 0x000fe200078e0a02 */
[----:B------:R-:W-:Y:S01]  /*0da0*/  ISETP.GE.AND P0, PT, R20, RZ, PT ;  /* 0x000000ff1400720c */ /* 0x000fe20003f06270 */
[----:B------:R-:W-:Y:S01]  /*0db0*/  IMAD.MOV R10, RZ, RZ, -R8 ;  /* 0x000000ffff0a7224 */ /* 0x000fe200078e0a08 */
[----:B------:R-:W-:Y:S01]  /*0dc0*/  LOP3.LUT R20, R4, 0x2a, RZ, 0xfc, !PT ;  /* 0x0000002a04147812 */ /* 0x000fe200078efcff */
[--C-:B------:R-:W-:Y:S01]  /*0dd0*/  @!P3 IMAD.IADD R11, R11, 0x1, -R2.reuse ;  /* 0x000000010b0bb824 */ /* 0x100fe200078e0a02 */
[----:B------:R-:W-:Y:S01]  /*0de0*/  ISETP.GE.AND P3, PT, R18, RZ, PT ;  /* 0x000000ff1200720c */ /* 0x000fe20003f66270 */
[--C-:B------:R-:W-:Y:S01]  /*0df0*/  @!P6 IMAD.IADD R15, R15, 0x1, -R2.reuse ;  /* 0x000000010f0fe824 */ /* 0x100fe200078e0a02 */
[----:B------:R-:W-:Y:S01]  /*0e00*/  ISETP.GT.U32.AND P6, PT, R2, R19, PT ;  /* 0x000000130200720c */ /* 0x000fe20003fc4070 */
[----:B------:R-:W-:Y:S01]  /*0e10*/  @!P5 IMAD.IADD R21, R21, 0x1, -R2 ;  /* 0x000000011515d824 */ /* 0x000fe200078e0a02 */
[----:B------:R-:W-:Y:S01]  /*0e20*/  LOP3.LUT R18, R4, 0x18, RZ, 0xfc, !PT ;  /* 0x0000001804127812 */ /* 0x000fe200078efcff */
[----:B------:R-:W-:Y:S01]  /*0e30*/  @!P4 IMAD.MOV R11, RZ, RZ, -R11 ;  /* 0x000000ffff0bc224 */ /* 0x000fe200078e0a0b */
[----:B------:R-:W-:Y:S01]  /*0e40*/  ISETP.GT.U32.AND P5, PT, R2, R15, PT ;  /* 0x0000000f0200720c */ /* 0x000fe20003fa4070 */
[----:B------:R-:W-:Y:S01]  /*0e50*/  IMAD.HI.U32 R8, R6, R23, RZ ;  /* 0x0000001706087227 */ /* 0x000fe200078e00ff */
[----:B------:R-:W-:-:S02]  /*0e60*/  ISETP.GT.U32.AND P4, PT, R2, R21, PT ;  /* 0x000000150200720c */ /* 0x000fc40003f84070 */
[----:B------:R-:W-:Y:S01]  /*0e70*/  IABS R29, R18 ;  /* 0x00000012001d7213 */ /* 0x000fe20000000000 */
[C---:B------:R-:W-:Y:S01]  /*0e80*/  IMAD R25, R2.reuse, R10, R25 ;  /* 0x0000000a02197224 */ /* 0x040fe200078e0219 */
[----:B------:R-:W-:Y:S01]  /*0e90*/  IABS R47, R20 ;  /* 0x00000014002f7213 */ /* 0x000fe20000000000 */
[----:B------:R-:W-:Y:S02]  /*0ea0*/  IMAD.MOV R8, RZ, RZ, -R8 ;  /* 0x000000ffff087224 */ /* 0x000fe400078e0a08 */
[--C-:B------:R-:W-:Y:S01]  /*0eb0*/  @!P6 IMAD.IADD R19, R19, 0x1, -R2.reuse ;  /* 0x000000011313e824 */ /* 0x100fe200078e0a02 */
[C---:B------:R-:W-:Y:S01]  /*0ec0*/  ISETP.GT.U32.AND P6, PT, R2.reuse, R25, PT ;  /* 0x000000190200720c */ /* 0x040fe20003fc4070 */
[----:B------:R-:W-:Y:S02]  /*0ed0*/  IMAD R23, R2, R8, R23 ;  /* 0x0000000802177224 */ /* 0x000fe400078e0217 */
[----:B------:R-:W-:Y:S01]  /*0ee0*/  @!P1 IMAD.MOV R9, RZ, RZ, -R9 ;  /* 0x000000ffff099224 */ /* 0x000fe200078e0a09 */
[----:B------:R-:W-:Y:S01]  /*0ef0*/  ISETP.GE.AND P1, PT, R16, RZ, PT ;  /* 0x000000ff1000720c */ /* 0x000fe20003f26270 */
[--C-:B------:R-:W-:Y:S01]  /*0f00*/  @!P4 IMAD.IADD R21, R21, 0x1, -R2.reuse ;  /* 0x000000011515c824 */ /* 0x100fe200078e0a02 */
[----:B------:R-:W-:Y:S01]  /*0f10*/  ISETP.GT.U32.AND P4, PT, R2, R23, PT ;  /* 0x000000170200720c */ /* 0x000fe20003f84070 */
[----:B------:R-:W-:Y:S01]  /*0f20*/  @!P5 IMAD.IADD R15, R15, 0x1, -R2 ;  /* 0x000000010f0fd824 */ /* 0x000fe200078e0a02 */
[----:B------:R-:W-:Y:S01]  /*0f30*/  LOP3.LUT R16, R4, 0x16, RZ, 0xfc, !PT ;  /* 0x0000001604107812 */ /* 0x000fe200078efcff */
[----:B------:R-:W-:Y:S01]  /*0f40*/  IMAD.HI.U32 R10, R6, R29, RZ ;  /* 0x0000001d060a7227 */ /* 0x000fe200078e00ff */
[----:B------:R-:W-:-:S02]  /*0f50*/  ISETP.GE.AND P5, PT, R12, RZ, PT ;  /* 0x000000ff0c00720c */ /* 0x000fc40003fa6270 */
[----:B------:R-:W-:Y:S01]  /*0f60*/  IABS R27, R16 ;  /* 0x00000010001b7213 */ /* 0x000fe20000000000 */
[----:B------:R-:W-:Y:S01]  /*0f70*/  @!P6 IMAD.IADD R25, R25, 0x1, -R2 ;  /* 0x000000011919e824 */ /* 0x000fe200078e0a02 */
[----:B------:R-:W-:Y:S01]  /*0f80*/  LOP3.LUT R12, R4, 0x1a, RZ, 0xfc, !PT ;  /* 0x0000001a040c7812 */ /* 0x000fe200078efcff */
[----:B------:R-:W-:Y:S01]  /*0f90*/  IMAD.MOV R10, RZ, RZ, -R10 ;  /* 0x000000ffff0a7224 */ /* 0x000fe200078e0a0a */
[----:B------:R-:W-:Y:S01]  /*0fa0*/  ISETP.GE.AND P6, PT, R14, RZ, PT ;  /* 0x000000ff0e00720c */ /* 0x000fe20003fc6270 */
[----:B------:R-:W-:Y:S01]  /*0fb0*/  IMAD.HI.U32 R8, R6, R27, RZ ;  /* 0x0000001b06087227 */ /* 0x000fe200078e00ff */
[----:B------:R-:W-:Y:S02]  /*0fc0*/  LOP3.LUT R14, R4, 0x1c, RZ, 0xfc, !PT ;  /* 0x0000001c040e7812 */ /* 0x000fe400078efcff */
[----:B------:R-:W-:Y:S01]  /*0fd0*/  IABS R31, R12 ;  /* 0x0000000c001f7213 */ /* 0x000fe20000000000 */
[----:B------:R-:W-:Y:S01]  /*0fe0*/  @!P4 IMAD.IADD R23, R23, 0x1, -R2 ;  /* 0x000000011717c824 */ /* 0x000fe200078e0a02 */
[C---:B------:R-:W-:Y:S01]  /*0ff0*/  ISETP.GT.U32.AND P4, PT, R2.reuse, R25, PT ;  /* 0x000000190200720c */ /* 0x040fe20003f84070 */
[----:B------:R-:W-:Y:S01]  /*1000*/  IMAD.MOV R8, RZ, RZ, -R8 ;  /* 0x000000ffff087224 */ /* 0x000fe200078e0a08 */
[----:B------:R-:W-:Y:S01]  /*1010*/  IABS R33, R14 ;  /* 0x0000000e00217213 */ /* 0x000fe20000000000 */
[----:B------:R-:W-:-:S02]  /*1020*/  IMAD R29, R2, R10, R29 ;  /* 0x0000000a021d7224 */ /* 0x000fc400078e021d */
[----:B------:R-:W-:Y:S01]  /*1030*/  @!P1 IMAD.MOV R19, RZ, RZ, -R19 ;  /* 0x000000ffff139224 */ /* 0x000fe200078e0a13 */
[C---:B------:R-:W-:Y:S01]  /*1040*/  ISETP.GT.U32.AND P1, PT, R2.reuse, R23, PT ;  /* 0x000000170200720c */ /* 0x040fe20003f24070 */
[----:B------:R-:W-:Y:S02]  /*1050*/  IMAD R27, R2, R8, R27 ;  /* 0x00000008021b7224 */ /* 0x000fe400078e021b */
[----:B------:R-:W-:-:S04]  /*1060*/  IMAD.HI.U32 R8, R6, R31, RZ ;  /* 0x0000001f06087227 */ /* 0x000fc800078e00ff */
[----:B------:R-:W-:Y:S01]  /*1070*/  @!P3 IMAD.MOV R15, RZ, RZ, -R15 ;  /* 0x000000ffff0fb224 */ /* 0x000fe200078e0a0f */
[----:B------:R-:W-:Y:S01]  /*1080*/  ISETP.GT.U32.AND P3, PT, R2, R29, PT ;  /* 0x0000001d0200720c */ /* 0x000fe20003f64070 */
[----:B------:R-:W-:-:S04]  /*1090*/  IMAD.HI.U32 R10, R6, R33, RZ ;  /* 0x00000021060a7227 */ /* 0x000fc800078e00ff */
[----:B------:R-:W-:Y:S02]  /*10a0*/  IMAD.MOV R8, RZ, RZ, -R8 ;  /* 0x000000ffff087224 */ /* 0x000fe400078e0a08 */
[----:B------:R-:W-:Y:S01]  /*10b0*/  @!P4 IMAD.IADD R25, R25, 0x1, -R2 ;  /* 0x000000011919c824 */ /* 0x000fe200078e0a02 */
[----:B------:R-:W-:Y:S01]  /*10c0*/  ISETP.GE.AND P4, PT, R18, RZ, PT ;  /* 0x000000ff1200720c */ /* 0x000fe20003f86270 */
[----:B------:R-:W-:Y:S01]  /*10d0*/  IMAD.MOV R10, RZ, RZ, -R10 ;  /* 0x000000ffff0a7224 */ /* 0x000fe200078e0a0a */
[----:B------:R-:W-:Y:S01]  /*10e0*/  LOP3.LUT R18, R4, 0x28, RZ, 0xfc, !PT ;  /* 0x0000002804127812 */ /* 0x000fe200078efcff */
[C---:B------:R-:W-:Y:S02]  /*10f0*/  IMAD R31, R2.reuse, R8, R31 ;  /* 0x00000008021f7224 */ /* 0x040fe400078e021f */
[----:B------:R-:W-:Y:S01]  /*1100*/  @!P2 IMAD.MOV R17, RZ, RZ, -R17 ;  /* 0x000000ffff11a224 */ /* 0x000fe200078e0a11 */
[----:B------:R-:W-:Y:S01]  /*1110*/  ISETP.GT.U32.AND P2, PT, R2, R27, PT ;  /* 0x0000001b0200720c */ /* 0x000fe20003f44070 */
[--C-:B------:R-:W-:Y:S01]  /*1120*/  @!P1 IMAD.IADD R23, R23, 0x1, -R2.reuse ;  /* 0x0000000117179824 */ /* 0x100fe200078e0a02 */
[----:B------:R-:W-:Y:S01]  /*1130*/  ISETP.GE.AND P1, PT, R12, RZ, PT ;  /* 0x000000ff0c00720c */ /* 0x000fe20003f26270 */
[----:B------:R-:W-:Y:S01]  /*1140*/  IMAD R33, R2, R10, R33 ;  /* 0x0000000a02217224 */ /* 0x000fe200078e0221 */
[----:B------:R-:W-:Y:S01]  /*1150*/  LOP3.LUT R10, R4, 0x1e, RZ, 0xfc, !PT ;  /* 0x0000001e040a7812 */ /* 0x000fe200078efcff */
[----:B------:R-:W-:Y:S01]  /*1160*/  @!P5 IMAD.MOV R25, RZ, RZ, -R25 ;  /* 0x000000ffff19d224 */ /* 0x000fe200078e0a19 */
[----:B------:R-:W-:Y:S01]  /*1170*/  ISETP.GT.U32.AND P5, PT, R2, R31, PT ;  /* 0x0000001f0200720c */ /* 0x000fe20003fa4070 */
[--C-:B------:R-:W-:Y:S01]  /*1180*/  @!P3 IMAD.IADD R29, R29, 0x1, -R2.reuse ;  /* 0x000000011d1db824 */ /* 0x100fe200078e0a02 */
[----:B------:R-:W-:Y:S01]  /*1190*/  LOP3.LUT R12, R4, 0x20, RZ, 0xfc, !PT ;  /* 0x00000020040c7812 */ /* 0x000fe200078efcff */
[----:B------:R-:W-:Y:S01]  /*11a0*/  @!P6 IMAD.MOV R23, RZ, RZ, -R23 ;  /* 0x000000ffff17e224 */ /* 0x000fe200078e0a17 */
[C---:B------:R-:W-:Y:S01]  /*11b0*/  ISETP.GT.U32.AND P6, PT, R2.reuse, R33, PT ;  /* 0x000000210200720c */ /* 0x040fe20003fc4070 */
[----:B------:R-:W-:Y:S01]  /*11c0*/  @!P0 IMAD.MOV R21, RZ, RZ, -R21 ;  /* 0x000000ffff158224 */ /* 0x000fe200078e0a15 */
[----:B------:R-:W-:Y:S01]  /*11d0*/  ISETP.GT.U32.AND P3, PT, R2, R29, PT ;  /* 0x0000001d0200720c */ /* 0x000fe20003f64070 */
[----:B------:R-:W-:Y:S01]  /*11e0*/  @!P2 IMAD.IADD R27, R27, 0x1, -R2 ;  /* 0x000000011b1ba824 */ /* 0x000fe200078e0a02 */
[----:B------:R-:W-:-:S02]  /*11f0*/  IABS R35, R10 ;  /* 0x0000000a00237213 */ /* 0x000fc40000000000 */
[----:B------:R-:W-:Y:S02]  /*1200*/  IABS R37, R12 ;  /* 0x0000000c00257213 */ /* 0x000fe40000000000 */
[----:B------:R-:W-:Y:S01]  /*1210*/  ISETP.GT.U32.AND P2, PT, R2, R27, PT ;  /* 0x0000001b0200720c */ /* 0x000fe20003f44070 */
[--C-:B------:R-:W-:Y:S01]  /*1220*/  @!P5 IMAD.IADD R31, R31, 0x1, -R2.reuse ;  /* 0x000000011f1fd824 */ /* 0x100fe200078e0a02 */
[----:B------:R-:W-:Y:S01]  /*1230*/  ISETP.GE.AND P0, PT, R16, RZ, PT ;  /* 0x000000ff1000720c */ /* 0x000fe20003f06270 */
[----:B------:R-:W-:Y:S01]  /*1240*/  IMAD.HI.U32 R8, R6, R35, RZ ;  /* 0x0000002306087227 */ /* 0x000fe200078e00ff */
[----:B------:R-:W-:Y:S02]  /*1250*/  LOP3.LUT R16, R4, 0x26, RZ, 0xfc, !PT ;  /* 0x0000002604107812 */ /* 0x000fe400078efcff */
[----:B------:R-:W-:Y:S01]  /*1260*/  ISETP.GT.U32.AND P5, PT, R2, R31, PT ;  /* 0x0000001f0200720c */ /* 0x000fe20003fa4070 */
[--C-:B------:R-:W-:Y:S01]  /*1270*/  @!P6 IMAD.IADD R33, R33, 0x1, -R2.reuse ;  /* 0x000000012121e824 */ /* 0x100fe200078e0a02 */
[----:B------:R-:W-:Y:S01]  /*1280*/  IABS R43, R16 ;  /* 0x00000010002b7213 */ /* 0x000fe20000000000 */
[----:B------:R-:W-:Y:S01]  /*1290*/  @!P3 IMAD.IADD R29, R29, 0x1, -R2 ;  /* 0x000000011d1db824 */ /* 0x000fe200078e0a02 */
[----:B------:R-:W-:Y:S01]  /*12a0*/  ISETP.GE.AND P3, PT, R10, RZ, PT ;  /* 0x000000ff0a00720c */ /* 0x000fe20003f66270 */
[----:B------:R-:W-:Y:S01]  /*12b0*/  IMAD.HI.U32 R10, R6, R37, RZ ;  /* 0x00000025060a7227 */ /* 0x000fe200078e00ff */
[----:B------:R-:W-:-:S02]  /*12c0*/  ISETP.GT.U32.AND P6, PT, R2, R33, PT ;  /* 0x000000210200720c */ /* 0x000fc40003fc4070 */
[----:B------:R-:W-:Y:S01]  /*12d0*/  IABS R45, R18 ;  /* 0x00000012002d7213 */ /* 0x000fe20000000000 */
[----:B------:R-:W-:Y:S02]  /*12e0*/  IMAD.MOV R8, RZ, RZ, -R8 ;  /* 0x000000ffff087224 */ /* 0x000fe400078e0a08 */
[----:B------:R-:W-:Y:S02]  /*12f0*/  IMAD.MOV R10, RZ, RZ, -R10 ;  /* 0x000000ffff0a7224 */ /* 0x000fe400078e0a0a */
[----:B------:R-:W-:Y:S02]  /*1300*/  IMAD R35, R2, R8, R35 ;  /* 0x0000000802237224 */ /* 0x000fe400078e0223 */
[--C-:B------:R-:W-:Y:S01]  /*1310*/  @!P2 IMAD.IADD R27, R27, 0x1, -R2.reuse ;  /* 0x000000011b1ba824 */ /* 0x100fe200078e0a02 */
[----:B------:R-:W-:Y:S01]  /*1320*/  ISETP.GE.AND P2, PT, R14, RZ, PT ;  /* 0x000000ff0e00720c */ /* 0x000fe20003f46270 */
[----:B------:R-:W-:Y:S01]  /*1330*/  IMAD R37, R2, R10, R37 ;  /* 0x0000000a02257224 */ /* 0x000fe200078e0225 */
[----:B------:R-:W-:Y:S01]  /*1340*/  LOP3.LUT R14, R4, 0x22, RZ, 0xfc, !PT ;  /* 0x00000022040e7812 */ /* 0x000fe200078efcff */
[--C-:B------:R-:W-:Y:S01]  /*1350*/  @!P5 IMAD.IADD R31, R31, 0x1, -R2.reuse ;  /* 0x000000011f1fd824 */ /* 0x100fe200078e0a02 */
[C---:B------:R-:W-:Y:S01]  /*1360*/  ISETP.GT.U32.AND P5, PT, R2.reuse, R35, PT ;  /* 0x000000230200720c */ /* 0x040fe20003fa4070 */
[----:B------:R-:W-:Y:S01]  /*1370*/  @!P6 IMAD.IADD R33, R33, 0x1, -R2 ;  /* 0x000000012121e824 */ /* 0x000fe200078e0a02 */
[----:B------:R-:W-:Y:S01]  /*1380*/  ISETP.GT.U32.AND P6, PT, R2, R37, PT ;  /* 0x000000250200720c */ /* 0x000fe20003fc4070 */
[----:B------:R-:W-:Y:S01]  /*1390*/  @!P0 IMAD.MOV R27, RZ, RZ, -R27 ;  /* 0x000000ffff1b8224 */ /* 0x000fe200078e0a1b */
[----:B------:R-:W-:Y:S01]  /*13a0*/  IABS R39, R14 ;  /* 0x0000000e00277213 */ /* 0x000fe20000000000 */
[----:B------:R-:W-:Y:S01]  /*13b0*/  IMAD.HI.U32 R10, R6, R43, RZ ;  /* 0x0000002b060a7227 */ /* 0x000fe200078e00ff */
[----:B------:R-:W-:-:S02]  /*13c0*/  ISETP.GE.AND P0, PT, R12, RZ, PT ;  /* 0x000000ff0c00720c */ /* 0x000fc40003f06270 */
[----:B------:R-:W-:Y:S01]  /*13d0*/  LOP3.LUT R12, R4, 0x24, RZ, 0xfc, !PT ;  /* 0x00000024040c7812 */ /* 0x000fe200078efcff */
[----:B------:R-:W-:-:S03]  /*13e0*/  IMAD.HI.U32 R8, R6, R39, RZ ;  /* 0x0000002706087227 */ /* 0x000fc600078e00ff */
[----:B------:R-:W-:Y:S01]  /*13f0*/  IABS R41, R12 ;  /* 0x0000000c00297213 */ /* 0x000fe20000000000 */
[----:B------:R-:W-:Y:S02]  /*1400*/  @!P5 IMAD.IADD R35, R35, 0x1, -R2 ;  /* 0x000000012323d824 */ /* 0x000fe400078e0a02 */
[----:B------:R-:W-:Y:S02]  /*1410*/  IMAD.MOV R8, RZ, RZ, -R8 ;  /* 0x000000ffff087224 */ /* 0x000fe400078e0a08 */
[----:B------:R-:W-:Y:S01]  /*1420*/  @!P6 IMAD.IADD R37, R37, 0x1, -R2 ;  /* 0x000000012525e824 */ /* 0x000fe200078e0a02 */
[C---:B------:R-:W-:Y:S01]  /*1430*/  ISETP.GT.U32.AND P6, PT, R2.reuse, R35, PT ;  /* 0x000000230200720c */ /* 0x040fe20003fc4070 */
[----:B------:R-:W-:Y:S02]  /*1440*/  IMAD R39, R2, R8, R39 ;  /* 0x0000000802277224 */ /* 0x000fe400078e0227 */
[----:B------:R-:W-:-:S03]  /*1450*/  IMAD.HI.U32 R8, R6, R41, RZ ;  /* 0x0000002906087227 */ /* 0x000fc600078e00ff */
[C---:B------:R-:W-:Y:S01]  /*1460*/  ISETP.GT.U32.AND P5, PT, R2.reuse, R39, PT ;  /* 0x000000270200720c */ /* 0x040fe20003fa4070 */
[----:B------:R-:W-:Y:S02]  /*1470*/  IMAD.MOV R8, RZ, RZ, -R8 ;  /* 0x000000ffff087224 */ /* 0x000fe400078e0a08 */
[----:B------:R-:W-:Y:S02]  /*1480*/  IMAD.MOV R10, RZ, RZ, -R10 ;  /* 0x000000ffff0a7224 */ /* 0x000fe400078e0a0a */
[----:B------:R-:W-:Y:S02]  /*1490*/  IMAD R41, R2, R8, R41 ;  /* 0x0000000802297224 */ /* 0x000fe400078e0229 */
[----:B------:R-:W-:Y:S02]  /*14a0*/  @!P6 IMAD.IADD R35, R35, 0x1, -R2 ;  /* 0x000000012323e824 */ /* 0x000fe400078e0a02 */
[----:B------:R-:W-:Y:S01]  /*14b0*/  IMAD.HI.U32 R8, R6, R45, RZ ;  /* 0x0000002d06087227 */ /* 0x000fe200078e00ff */
[----:B------:R-:W-:-:S03]  /*14c0*/  ISETP.GT.U32.AND P6, PT, R2, R41, PT ;  /* 0x000000290200720c */ /* 0x000fc60003fc4070 */
[----:B------:R-:W-:Y:S02]  /*14d0*/  IMAD.MOV R8, RZ, RZ, -R8 ;  /* 0x000000ffff087224 */ /* 0x000fe400078e0a08 */
[C---:B------:R-:W-:Y:S02]  /*14e0*/  IMAD R43, R2.reuse, R10, R43 ;  /* 0x0000000a022b7224 */ /* 0x040fe400078e022b */
[C---:B------:R-:W-:Y:S02]  /*14f0*/  IMAD R45, R2.reuse, R8, R45 ;  /* 0x00000008022d7224 */ /* 0x040fe400078e022d */
[----:B------:R-:W-:Y:S01]  /*1500*/  @!P3 IMAD.MOV R35, RZ, RZ, -R35 ;  /* 0x000000ffff23b224 */ /* 0x000fe200078e0a23 */
[----:B------:R-:W-:Y:S01]  /*1510*/  ISETP.GT.U32.AND P3, PT, R2, R43, PT ;  /* 0x0000002b0200720c */ /* 0x000fe20003f64070 */
[----:B------:R-:W-:Y:S01]  /*1520*/  @!P4 IMAD.MOV R29, RZ, RZ, -R29 ;  /* 0x000000ffff1dc224 */ /* 0x000fe200078e0a1d */
[----:B------:R-:W-:Y:S01]  /*1530*/  ISETP.GE.AND P4, PT, R14, RZ, PT ;  /* 0x000000ff0e00720c */ /* 0x000fe20003f86270 */
[----:B------:R-:W-:Y:S01]  /*1540*/  @!P6 IMAD.IADD R41, R41, 0x1, -R2 ;  /* 0x000000012929e824 */ /* 0x000fe200078e0a02 */
[----:B------:R-:W-:Y:S01]  /*1550*/  ISETP.GT.U32.AND P6, PT, R2, R45, PT ;  /* 0x0000002d0200720c */ /* 0x000fe20003fc4070 */
[----:B------:R-:W-:Y:S01]  /*1560*/  IMAD.HI.U32 R10, R6, R47, RZ ;  /* 0x0000002f060a7227 */ /* 0x000fe200078e00ff */
[----:B------:R-:W-:-:S03]  /*1570*/  LOP3.LUT R14, R4, 0x2c, RZ, 0xfc, !PT ;  /* 0x0000002c040e7812 */ /* 0x000fc600078efcff */
[----:B------:R-:W-:Y:S01]  /*1580*/  IMAD.MOV R10, RZ, RZ, -R10 ;  /* 0x000000ffff0a7224 */ /* 0x000fe200078e0a0a */
[----:B------:R-:W-:Y:S01]  /*1590*/  IABS R49, R14 ;  /* 0x0000000e00317213 */ /* 0x000fe20000000000 */
[--C-:B------:R-:W-:Y:S02]  /*15a0*/  @!P5 IMAD.IADD R39, R39, 0x1, -R2.reuse ;  /* 0x000000012727d824 */ /* 0x100fe400078e0a02 */
[----:B------:R-:W-:Y:S01]  /*15b0*/  @!P3 IMAD.IADD R43, R43, 0x1, -R2 ;  /* 0x000000012b2bb824 */ /* 0x000fe200078e0a02 */
[----:B------:R-:W-:Y:S01]  /*15c0*/  ISETP.GT.U32.AND P3, PT, R2, R41, PT ;  /* 0x000000290200720c */ /* 0x000fe20003f64070 */
[----:B------:R-:W-:Y:S01]  /*15d0*/  IMAD.HI.U32 R8, R6, R49, RZ ;  /* 0x0000003106087227 */ /* 0x000fe200078e00ff */
[----:B------:R-:W-:-:S03]  /*15e0*/  ISETP.GT.U32.AND P5, PT, R2, R39, PT ;  /* 0x000000270200720c */ /* 0x000fc60003fa4070 */
[----:B------:R-:W-:Y:S02]  /*15f0*/  @!P6 IMAD.IADD R45, R45, 0x1, -R2 ;  /* 0x000000012d2de824 */ /* 0x000fe400078e0a02 */
[----:B------:R-:W-:Y:S01]  /*1600*/  @!P1 IMAD.MOV R31, RZ, RZ, -R31 ;  /* 0x000000ffff1f9224 */ /* 0x000fe200078e0a1f */
[C---:B------:R-:W-:Y:S01]  /*1610*/  ISETP.GT.U32.AND P1, PT, R2.reuse, R37, PT ;  /* 0x000000250200720c */ /* 0x040fe20003f24070 */
[C---:B------:R-:W-:Y:S01]  /*1620*/  IMAD R47, R2.reuse, R10, R47 ;  /* 0x0000000a022f7224 */ /* 0x040fe200078e022f */
[C---:B------:R-:W-:Y:S01]  /*1630*/  ISETP.GT.U32.AND P6, PT, R2.reuse, R45, PT ;  /* 0x0000002d0200720c */ /* 0x040fe20003fc4070 */
[----:B------:R-:W-:Y:S02]  /*1640*/  IMAD.MOV R8, RZ, RZ, -R8 ;  /* 0x000000ffff087224 */ /* 0x000fe400078e0a08 */
[----:B------:R-:W-:Y:S01]  /*1650*/  @!P3 IMAD.IADD R41, R41, 0x1, -R2 ;  /* 0x000000012929b824 */ /* 0x000fe200078e0a02 */
[C---:B------:R-:W-:Y:S01]  /*1660*/  ISETP.GT.U32.AND P3, PT, R2.reuse, R47, PT ;  /* 0x0000002f0200720c */ /* 0x040fe20003f64070 */
[----:B------:R-:W-:-:S02]  /*1670*/  IMAD R49, R2, R8, R49 ;  /* 0x0000000802317224 */ /* 0x000fc400078e0231 */
[--C-:B------:R-:W-:Y:S01]  /*1680*/  @!P5 IMAD.IADD R39, R39, 0x1, -R2.reuse ;  /* 0x000000012727d824 */ /* 0x100fe200078e0a02 */
[----:B------:R-:W-:Y:S01]  /*1690*/  ISETP.GE.AND P5, PT, R18, RZ, PT ;  /* 0x000000ff1200720c */ /* 0x000fe20003fa6270 */
[----:B------:R-:W-:Y:S01]  /*16a0*/  @!P2 IMAD.MOV R33, RZ, RZ, -R33 ;  /* 0x000000ffff21a224 */ /* 0x000fe200078e0a21 */
[----:B------:R-:W-:Y:S01]  /*16b0*/  LOP3.LUT R18, R4, 0x30, RZ, 0xfc, !PT ;  /* 0x0000003004127812 */ /* 0x000fe200078efcff */
[--C-:B------:R-:W-:Y:S01]  /*16c0*/  @!P1 IMAD.IADD R37, R37, 0x1, -R2.reuse ;  /* 0x0000000125259824 */ /* 0x100fe200078e0a02 */
[----:B------:R-:W-:Y:S01]  /*16d0*/  ISETP.GE.AND P1, PT, R16, RZ, PT ;  /* 0x000000ff1000720c */ /* 0x000fe20003f26270 */
[--C-:B------:R-:W-:Y:S01]  /*16e0*/  @!P6 IMAD.IADD R45, R45, 0x1, -R2.reuse ;  /* 0x000000012d2de824 */ /* 0x100fe200078e0a02 */
[----:B------:R-:W-:Y:S01]  /*16f0*/  ISETP.GT.U32.AND P6, PT, R2, R49, PT ;  /* 0x000000310200720c */ /* 0x000fe20003fc4070 */
[----:B------:R-:W-:Y:S01]  /*1700*/  @!P0 IMAD.MOV R37, RZ, RZ, -R37 ;  /* 0x000000ffff258224 */ /* 0x000fe200078e0a25 */
[----:B------:R-:W-:Y:S01]  /*1710*/  LOP3.LUT R16, R4, 0x2e, RZ, 0xfc, !PT ;  /* 0x0000002e04107812 */ /* 0x000fe200078efcff */
[----:B------:R-:W-:Y:S01]  /*1720*/  @!P3 IMAD.IADD R47, R47, 0x1, -R2 ;  /* 0x000000012f2fb824 */ /* 0x000fe200078e0a02 */
[----:B------:R-:W-:Y:S01]  /*1730*/  ISETP.GE.AND P2, PT, R12, RZ, PT ;  /* 0x000000ff0c00720c */ /* 0x000fe20003f46270 */
[----:B------:R-:W-:Y:S01]  /*1740*/  IMAD.HI.U32 R12, R6, R55, RZ ;  /* 0x00000037060c7227 */ /* 0x000fe200078e00ff */
[----:B------:R-:W-:-:S02]  /*1750*/  IABS R51, R16 ;  /* 0x0000001000337213 */ /* 0x000fc40000000000 */
[----:B------:R-:W-:Y:S01]  /*1760*/  ISETP.GT.U32.AND P0, PT, R2, R43, PT ;  /* 0x0000002b0200720c */ /* 0x000fe20003f04070 */
[----:B------:R-:W-:Y:S01]  /*1770*/  IMAD.MOV R12, RZ, RZ, -R12 ;  /* 0x000000ffff0c7224 */ /* 0x000fe200078e0a0c */
[----:B------:R-:W-:Y:S01]  /*1780*/  IABS R53, R18 ;  /* 0x0000001200357213 */ /* 0x000fe20000000000 */
[----:B------:R-:W-:Y:S01]  /*1790*/  IMAD.HI.U32 R8, R6, R51, RZ ;  /* 0x0000003306087227 */ /* 0x000fe200078e00ff */
[----:B------:R-:W-:Y:S02]  /*17a0*/  ISETP.GE.AND P3, PT, R14, RZ, PT ;  /* 0x000000ff0e00720c */ /* 0x000fe40003f66270 */
[----:B------:R-:W-:Y:S01]  /*17b0*/  LOP3.LUT R14, R4, 0x34, RZ, 0xfc, !PT ;  /* 0x00000034040e7812 */ /* 0x000fe200078efcff */
[----:B------:R-:W-:Y:S01]  /*17c0*/  @!P6 IMAD.IADD R49, R49, 0x1, -R2 ;  /* 0x000000013131e824 */ /* 0x000fe200078e0a02 */
[----:B------:R-:W-:Y:S01]  /*17d0*/  ISETP.GT.U32.AND P6, PT, R2, R47, PT ;  /* 0x0000002f0200720c */ /* 0x000fe20003fc4070 */
[----:B------:R-:W-:Y:S01]  /*17e0*/  IMAD.HI.U32 R10, R6, R53, RZ ;  /* 0x00000035060a7227 */ /* 0x000fe200078e00ff */
[----:B------:R-:W-:-:S03]  /*17f0*/  IABS R59, R14 ;  /* 0x0000000e003b7213 */ /* 0x000fc60000000000 */
[----:B------:R-:W-:Y:S02]  /*1800*/  IMAD.MOV R8, RZ, RZ, -R8 ;  /* 0x000000ffff087224 */ /* 0x000fe400078e0a08 */
[----:B------:R-:W-:Y:S01]  /*1810*/  IMAD R55, R2, R12, R55 ;  /* 0x0000000c02377224 */ /* 0x000fe200078e0237 */
[----:B------:R-:W-:Y:S01]  /*1820*/  LOP3.LUT R12, R4, 0x36, RZ, 0xfc, !PT ;  /* 0x00000036040c7812 */ /* 0x000fe200078efcff */
[----:B------:R-:W-:Y:S02]  /*1830*/  IMAD.MOV R10, RZ, RZ, -R10 ;  /* 0x000000ffff0a7224 */ /* 0x000fe400078e0a0a */
[C---:B------:R-:W-:Y:S01]  /*1840*/  IMAD R51, R2.reuse, R8, R51 ;  /* 0x0000000802337224 */ /* 0x040fe200078e0233 */
[----:B------:R-:W-:Y:S01]  /*1850*/  IABS R57, R12 ;  /* 0x0000000c00397213 */ /* 0x000fe20000000000 */
[--C-:B------:R-:W-:Y:S01]  /*1860*/  @!P6 IMAD.IADD R47, R47, 0x1, -R2.reuse ;  /* 0x000000012f2fe824 */ /* 0x100fe200078e0a02 */
[----:B------:R-:W-:Y:S01]  /*1870*/  ISETP.GT.U32.AND P6, PT, R2, R55, PT ;  /* 0x000000370200720c */ /* 0x000fe20003fc4070 */
[----:B------:R-:W-:Y:S01]  /*1880*/  @!P0 IMAD.IADD R43, R43, 0x1, -R2 ;  /* 0x000000012b2b8824 */ /* 0x000fe200078e0a02 */
[----:B------:R-:W-:Y:S01]  /*1890*/  ISETP.GE.AND P0, PT, R20, RZ, PT ;  /* 0x000000ff1400720c */ /* 0x000fe20003f06270 */
[----:B------:R-:W-:Y:S01]  /*18a0*/  IMAD R53, R2, R10, R53 ;  /* 0x0000000a02357224 */ /* 0x000fe200078e0235 */
[----:B------:R-:W-:Y:S01]  /*18b0*/  LOP3.LUT R20, R4, 0x4a, RZ, 0xfc, !PT ;  /* 0x0000004a04147812 */ /* 0x000fe200078efcff */
[----:B------:R-:W-:Y:S01]  /*18c0*/  @!P4 IMAD.MOV R39, RZ, RZ, -R39 ;  /* 0x000000ffff27c224 */ /* 0x000fe200078e0a27 */
[C---:B------:R-:W-:Y:S01]  /*18d0*/  ISETP.GT.U32.AND P4, PT, R2.reuse, R51, PT ;  /* 0x000000330200720c */ /* 0x040fe20003f84070 */
[----:B------:R-:W-:Y:S01]  /*18e0*/  @!P2 IMAD.MOV R41, RZ, RZ, -R41 ;  /* 0x000000ffff29a224 */ /* 0x000fe200078e0a29 */
[C---:B------:R-:W-:Y:S01]  /*18f0*/  ISETP.GT.U32.AND P2, PT, R2.reuse, R49, PT ;  /* 0x000000310200720c */ /* 0x040fe20003f44070 */
[----:B------:R-:W-:Y:S01]  /*1900*/  @!P1 IMAD.MOV R43, RZ, RZ, -R43 ;  /* 0x000000ffff2b9224 */ /* 0x000fe200078e0a2b */
[----:B------:R-:W-:Y:S01]  /*1910*/  ISETP.GT.U32.AND P1, PT, R2, R53, PT ;  /* 0x000000350200720c */ /* 0x000fe20003f24070 */
[----:B------:R-:W-:Y:S01]  /*1920*/  IMAD.HI.U32 R8, R6, R59, RZ ;  /* 0x0000003b06087227 */ /* 0x000fe200078e00ff */
[----:B------:R-:W-:-:S03]  /*1930*/  IABS R79, R20 ;  /* 0x00000014004f7213 */ /* 0x000fc60000000000 */
[----:B------:R-:W-:Y:S02]  /*1940*/  IMAD.MOV R10, RZ, RZ, -R8 ;  /* 0x000000ffff0a7224 */ /* 0x000fe400078e0a08 */
[--C-:B------:R-:W-:Y:S02]  /*1950*/  @!P6 IMAD.IADD R55, R55, 0x1, -R2.reuse ;  /* 0x000000013737e824 */ /* 0x100fe400078e0a02 */
[--C-:B------:R-:W-:Y:S01]  /*1960*/  @!P4 IMAD.IADD R51, R51, 0x1, -R2.reuse ;  /* 0x000000013333c824 */ /* 0x100fe200078e0a02 */
[----:B------:R-:W-:Y:S01]  /*1970*/  ISETP.GE.AND P4, PT, R22, RZ, PT ;  /* 0x000000ff1600720c */ /* 0x000fe20003f86270 */
[--C-:B------:R-:W-:Y:S01]  /*1980*/  @!P2 IMAD.IADD R49, R49, 0x1, -R2.reuse ;  /* 0x000000013131a824 */ /* 0x100fe200078e0a02 */
[----:B------:R-:W-:Y:S01]  /*1990*/  ISETP.GE.AND P2, PT, R18, RZ, PT ;  /* 0x000000ff1200720c */ /* 0x000fe20003f46270 */
[----:B------:R-:W-:Y:S01]  /*19a0*/  IMAD R59, R2, R10, R59 ;  /* 0x0000000a023b7224 */ /* 0x000fe200078e023b */
[----:B------:R-:W-:Y:S01]  /*19b0*/  LOP3.LUT R18, R4, 0x3a, RZ, 0xfc, !PT ;  /* 0x0000003a04127812 */ /* 0x000fe200078efcff */
[----:B------:R-:W-:Y:S01]  /*19c0*/  @!P0 IMAD.MOV R47, RZ, RZ, -R47 ;  /* 0x000000ffff2f8224 */ /* 0x000fe200078e0a2f */
[C---:B------:R-:W-:Y:S01]  /*19d0*/  ISETP.GT.U32.AND P0, PT, R2.reuse, R55, PT ;  /* 0x000000370200720c */ /* 0x040fe20003f04070 */
[----:B------:R-:W-:Y:S01]  /*19e0*/  @!P1 IMAD.IADD R53, R53, 0x1, -R2 ;  /* 0x0000000135359824 */ /* 0x000fe200078e0a02 */
[C---:B------:R-:W-:Y:S01]  /*19f0*/  ISETP.GT.U32.AND P1, PT, R2.reuse, R51, PT ;  /* 0x000000330200720c */ /* 0x040fe20003f24070 */
[----:B------:R-:W-:Y:S01]  /*1a00*/  @!P3 IMAD.MOV R49, RZ, RZ, -R49 ;  /* 0x000000ffff31b224 */ /* 0x000fe200078e0a31 */
[----:B------:R-:W-:Y:S01]  /*1a10*/  ISETP.GT.U32.AND P3, PT, R2, R59, PT ;  /* 0x0000003b0200720c */ /* 0x000fe20003f64070 */
[----:B------:R-:W-:Y:S01]  /*1a20*/  @!P5 IMAD.MOV R45, RZ, RZ, -R45 ;  /* 0x000000ffff2dd224 */ /* 0x000fe200078e0a2d */
[----:B------:R-:W-:Y:S01]  /*1a30*/  ISETP.GE.AND P5, PT, R16, RZ, PT ;  /* 0x000000ff1000720c */ /* 0x000fe20003fa6270 */
[----:B------:R-:W-:Y:S01]  /*1a40*/  IMAD.HI.U32 R8, R6, R57, RZ ;  /* 0x0000003906087227 */ /* 0x000fe200078e00ff */
[----:B------:R-:W-:-:S02]  /*1a50*/  ISETP.GT.U32.AND P6, PT, R2, R53, PT ;  /* 0x000000350200720c */ /* 0x000fc40003fc4070 */
[----:B------:R-:W-:Y:S01]  /*1a60*/  LOP3.LUT R16, R4, 0x38, RZ, 0xfc, !PT ;  /* 0x0000003804107812 */ /* 0x000fe200078efcff */
[----:B------:R-:W-:Y:S01]  /*1a70*/  IMAD.MOV R8, RZ, RZ, -R8 ;  /* 0x000000ffff087224 */ /* 0x000fe200078e0a08 */
[----:B------:R-:W-:Y:S01]  /*1a80*/  IABS R63, R18 ;  /* 0x00000012003f7213 */ /* 0x000fe20000000000 */
[--C-:B------:R-:W-:Y:S01]  /*1a90*/  @!P0 IMAD.IADD R55, R55, 0x1, -R2.reuse ;  /* 0x0000000137378824 */ /* 0x100fe200078e0a02 */
[----:B------:R-:W-:Y:S01]  /*1aa0*/  IABS R61, R16 ;  /* 0x00000010003d7213 */ /* 0x000fe20000000000 */
[----:B------:R-:W-:Y:S01]  /*1ab0*/  IMAD R57, R2, R8, R57 ;  /* 0x0000000802397224 */ /* 0x000fe200078e0239 */
[----:B------:R-:W-:Y:S01]  /*1ac0*/  ISETP.GE.AND P0, PT, R12, RZ, PT ;  /* 0x000000ff0c00720c */ /* 0x000fe20003f06270 */
[--C-:B------:R-:W-:Y:S01]  /*1ad0*/  @!P1 IMAD.IADD R51, R51, 0x1, -R2.reuse ;  /* 0x0000000133339824 */ /* 0x100fe200078e0a02 */
[----:B------:R-:W-:Y:S01]  /*1ae0*/  LOP3.LUT R12, R4, 0x3c, RZ, 0xfc, !PT ;  /* 0x0000003c040c7812 */ /* 0x000fe200078efcff */
[----:B------:R-:W-:Y:S01]  /*1af0*/  @!P3 IMAD.IADD R59, R59, 0x1, -R2 ;  /* 0x000000013b3bb824 */ /* 0x000fe200078e0a02 */
[----:B------:R-:W-:Y:S01]  /*1b00*/  ISETP.GE.AND P1, PT, R14, RZ, PT ;  /* 0x000000ff0e00720c */ /* 0x000fe20003f26270 */
[----:B------:R-:W-:Y:S01]  /*1b10*/  IMAD.HI.U32 R8, R6, R61, RZ ;  /* 0x0000003d06087227 */ /* 0x000fe200078e00ff */
[----:B------:R-:W-:-:S02]  /*1b20*/  IABS R65, R12 ;  /* 0x0000000c00417213 */ /* 0x000fc40000000000 */
[----:B------:R-:W-:Y:S01]  /*1b30*/  LOP3.LUT R14, R4, 0x40, RZ, 0xfc, !PT ;  /* 0x00000040040e7812 */ /* 0x000fe200078efcff */
[----:B------:R-:W-:Y:S01]  /*1b40*/  @!P6 IMAD.IADD R53, R53, 0x1, -R2 ;  /* 0x000000013535e824 */ /* 0x000fe200078e0a02 */
[C---:B------:R-:W-:Y:S01]  /*1b50*/  ISETP.GT.U32.AND P6, PT, R2.reuse, R57, PT ;  /* 0x000000390200720c */ /* 0x040fe20003fc4070 */
[----:B------:R-:W-:Y:S01]  /*1b60*/  @!P5 IMAD.MOV R51, RZ, RZ, -R51 ;  /* 0x000000ffff33d224 */ /* 0x000fe200078e0a33 */
[----:B------:R-:W-:Y:S01]  /*1b70*/  ISETP.GT.U32.AND P5, PT, R2, R59, PT ;  /* 0x0000003b0200720c */ /* 0x000fe20003fa4070 */
[----:B------:R-:W-:Y:S01]  /*1b80*/  IMAD.MOV R8, RZ, RZ, -R8 ;  /* 0x000000ffff087224 */ /* 0x000fe200078e0a08 */
[----:B------:R-:W-:Y:S01]  /*1b90*/  IABS R69, R14 ;  /* 0x0000000e00457213 */ /* 0x000fe20000000000 */
[----:B------:R-:W-:Y:S01]  /*1ba0*/  IMAD.HI.U32 R10, R6, R63, RZ ;  /* 0x0000003f060a7227 */ /* 0x000fe200078e00ff */
[----:B------:R-:W-:Y:S02]  /*1bb0*/  ISETP.GE.AND P3, PT, R16, RZ, PT ;  /* 0x000000ff1000720c */ /* 0x000fe40003f66270 */
[----:B------:R-:W-:Y:S01]  /*1bc0*/  LOP3.LUT R16, R4, 0x42, RZ, 0xfc, !PT ;  /* 0x0000004204107812 */ /* 0x000fe200078efcff */
[----:B------:R-:W-:Y:S01]  /*1bd0*/  IMAD R61, R2, R8, R61 ;  /* 0x00000008023d7224 */ /* 0x000fe200078e023d */
[----:B------:R-:W-:Y:S01]  /*1be0*/  LOP3.LUT R22, R4, 0x50, RZ, 0xfc, !PT ;  /* 0x0000005004167812 */ /* 0x000fe200078efcff */
[----:B------:R-:W-:Y:S01]  /*1bf0*/  IMAD.HI.U32 R8, R6, R65, RZ ;  /* 0x0000004106087227 */ /* 0x000fe200078e00ff */
[----:B------:R-:W-:-:S02]  /*1c00*/  IABS R71, R16 ;  /* 0x0000001000477213 */ /* 0x000fc40000000000 */
[----:B------:R-:W-:Y:S01]  /*1c10*/  IABS R85, R22 ;  /* 0x0000001600557213 */ /* 0x000fe20000000000 */
[----:B------:R-:W-:Y:S02]  /*1c20*/  IMAD.MOV R8, RZ, RZ, -R8 ;  /* 0x000000ffff087224 */ /* 0x000fe400078e0a08 */
[--C-:B------:R-:W-:Y:S02]  /*1c30*/  @!P6 IMAD.IADD R57, R57, 0x1, -R2.reuse ;  /* 0x000000013939e824 */ /* 0x100fe400078e0a02 */
[----:B------:R-:W-:Y:S02]  /*1c40*/  @!P5 IMAD.IADD R59, R59, 0x1, -R2 ;  /* 0x000000013b3bd824 */ /* 0x000fe400078e0a02 */
[C---:B------:R-:W-:Y:S01]  /*1c50*/  IMAD R65, R2.reuse, R8, R65 ;  /* 0x0000000802417224 */ /* 0x040fe200078e0241 */
[C---:B------:R-:W-:Y:S01]  /*1c60*/  ISETP.GT.U32.AND P6, PT, R2.reuse, R57, PT ;  /* 0x000000390200720c */ /* 0x040fe20003fc4070 */
[----:B------:R-:W-:Y:S02]  /*1c70*/  @!P1 IMAD.MOV R59, RZ, RZ, -R59 ;  /* 0x000000ffff3b9224 */ /* 0x000fe400078e0a3b */
[----:B------:R-:W-:Y:S01]  /*1c80*/  IMAD.MOV R10, RZ, RZ, -R10 ;  /* 0x000000ffff0a7224 */ /* 0x000fe200078e0a0a */
[C---:B------:R-:W-:Y:S01]  /*1c90*/  ISETP.GT.U32.AND P1, PT, R2.reuse, R65, PT ;  /* 0x000000410200720c */ /* 0x040fe20003f24070 */
[----:B------:R-:W-:Y:S01]  /*1ca0*/  @!P2 IMAD.MOV R53, RZ, RZ, -R53 ;  /* 0x000000ffff35a224 */ /* 0x000fe200078e0a35 */
[C---:B------:R-:W-:Y:S01]  /*1cb0*/  ISETP.GT.U32.AND P2, PT, R2.reuse, R61, PT ;  /* 0x0000003d0200720c */ /* 0x040fe20003f44070 */
[----:B------:R-:W-:Y:S01]  /*1cc0*/  IMAD R63, R2, R10, R63 ;  /* 0x0000000a023f7224 */ /* 0x000fe200078e023f */
[----:B------:R-:W-:Y:S01]  /*1cd0*/  LOP3.LUT R10, R4, 0x3e, RZ, 0xfc, !PT ;  /* 0x0000003e040a7812 */ /* 0x000fe200078efcff */
[----:B------:R-:W-:Y:S01]  /*1ce0*/  @!P4 IMAD.MOV R55, RZ, RZ, -R55 ;  /* 0x000000ffff37c224 */ /* 0x000fe200078e0a37 */
[----:B------:R-:W-:-:S02]  /*1cf0*/  ISETP.GE.AND P4, PT, R18, RZ, PT ;  /* 0x000000ff1200720c */ /* 0x000fc40003f86270 */
[----:B------:R-:W-:Y:S01]  /*1d00*/  ISETP.GT.U32.AND P5, PT, R2, R63, PT ;  /* 0x0000003f0200720c */ /* 0x000fe20003fa4070 */
[--C-:B------:R-:W-:Y:S01]  /*1d10*/  @!P6 IMAD.IADD R57, R57, 0x1, -R2.reuse ;  /* 0x000000013939e824 */ /* 0x100fe200078e0a02 */
[----:B------:R-:W-:Y:S02]  /*1d20*/  IABS R67, R10 ;  /* 0x0000000a00437213 */ /* 0x000fe40000000000 */
[----:B------:R-:W-:Y:S01]  /*1d30*/  ISETP.GE.AND P6, PT, R12, RZ, PT ;  /* 0x000000ff0c00720c */ /* 0x000fe20003fc6270 */
[--C-:B------:R-:W-:Y:S01]  /*1d40*/  @!P1 IMAD.IADD R65, R65, 0x1, -R2.reuse ;  /* 0x0000000141419824 */ /* 0x100fe200078e0a02 */
[----:B------:R-:W-:Y:S01]  /*1d50*/  LOP3.LUT R18, R4, 0x48, RZ, 0xfc, !PT ;  /* 0x0000004804127812 */ /* 0x000fe200078efcff */
[----:B------:R-:W-:Y:S01]  /*1d60*/  @!P0 IMAD.MOV R57, RZ, RZ, -R57 ;  /* 0x000000ffff398224 */ /* 0x000fe200078e0a39 */
[----:B------:R-:W-:Y:S01]  /*1d70*/  ISETP.GE.AND P0, PT, R10, RZ, PT ;  /* 0x000000ff0a00720c */ /* 0x000fe20003f06270 */
[----:B------:R-:W-:Y:S01]  /*1d80*/  @!P2 IMAD.IADD R61, R61, 0x1, -R2 ;  /* 0x000000013d3da824 */ /* 0x000fe200078e0a02 */
[----:B------:R-:W-:Y:S01]  /*1d90*/  ISETP.GT.U32.AND P1, PT, R2, R65, PT ;  /* 0x000000410200720c */ /* 0x000fe20003f24070 */
[----:B------:R-:W-:Y:S01]  /*1da0*/  IMAD.HI.U32 R10, R6, R69, RZ ;  /* 0x00000045060a7227 */ /* 0x000fe200078e00ff */
[----:B------:R-:W-:-:S02]  /*1db0*/  IABS R77, R18 ;  /* 0x00000012004d7213 */ /* 0x000fc40000000000 */
[----:B------:R-:W-:Y:S01]  /*1dc0*/  ISETP.GT.U32.AND P2, PT, R2, R61, PT ;  /* 0x0000003d0200720c */ /* 0x000fe20003f44070 */
[----:B------:R-:W-:Y:S02]  /*1dd0*/  @!P5 IMAD.IADD R63, R63, 0x1, -R2 ;  /* 0x000000013f3fd824 */ /* 0x000fe400078e0a02 */
[----:B------:R-:W-:Y:S02]  /*1de0*/  IMAD.MOV R10, RZ, RZ, -R10 ;  /* 0x000000ffff0a7224 */ /* 0x000fe400078e0a0a */
[----:B------:R-:W-:Y:S01]  /*1df0*/  IMAD.HI.U32 R8, R6, R67, RZ ;  /* 0x0000004306087227 */ /* 0x000fe200078e00ff */
[----:B------:R-:W-:-:S03]  /*1e00*/  ISETP.GT.U32.AND P5, PT, R2, R63, PT ;  /* 0x0000003f0200720c */ /* 0x000fc60003fa4070 */
[C---:B------:R-:W-:Y:S02]  /*1e10*/  IMAD R69, R2.reuse, R10, R69 ;  /* 0x0000000a02457224 */ /* 0x040fe400078e0245 */
[----:B------:R-:W-:Y:S02]  /*1e20*/  @!P1 IMAD.IADD R65, R65, 0x1, -R2 ;  /* 0x0000000141419824 */ /* 0x000fe400078e0a02 */
[----:B------:R-:W-:Y:S01]  /*1e30*/  IMAD.MOV R8, RZ, RZ, -R8 ;  /* 0x000000ffff087224 */ /* 0x000fe200078e0a08 */
[----:B------:R-:W-:Y:S01]  /*1e40*/  ISETP.GT.U32.AND P1, PT, R2, R69, PT ;  /* 0x000000450200720c */ /* 0x000fe20003f24070 */
[----:B------:R-:W-:Y:S01]  /*1e50*/  @!P2 IMAD.IADD R61, R61, 0x1, -R2 ;  /* 0x000000013d3da824 */ /* 0x000fe200078e0a02 */
[----:B------:R-:W-:Y:S01]  /*1e60*/  ISETP.GE.AND P2, PT, R14, RZ, PT ;  /* 0x000000ff0e00720c */ /* 0x000fe20003f46270 */
[----:B------:R-:W-:Y:S01]  /*1e70*/  IMAD R67, R2, R8, R67 ;  /* 0x0000000802437224 */ /* 0x000fe200078e0243 */
[----:B------:R-:W-:Y:S01]  /*1e80*/  LOP3.LUT R8, R4, 0x44, RZ, 0xfc, !PT ;  /* 0x0000004404087812 */ /* 0x000fe200078efcff */
[----:B------:R-:W-:-:S03]  /*1e90*/  IMAD.HI.U32 R12, R6, R71, RZ ;  /* 0x00000047060c7227 */ /* 0x000fc600078e00ff */
[----:B------:R-:W-:Y:S01]  /*1ea0*/  IABS R73, R8 ;  /* 0x0000000800497213 */ /* 0x000fe20000000000 */
[----:B------:R-:W-:Y:S01]  /*1eb0*/  @!P5 IMAD.IADD R63, R63, 0x1, -R2 ;  /* 0x000000013f3fd824 */ /* 0x000fe200078e0a02 */
[----:B------:R-:W-:Y:S01]  /*1ec0*/  ISETP.GE.AND P5, PT, R16, RZ, PT ;  /* 0x000000ff1000720c */ /* 0x000fe20003fa6270 */
[----:B------:R-:W-:Y:S01]  /*1ed0*/  @!P3 IMAD.MOV R61, RZ, RZ, -R61 ;  /* 0x000000ffff3db224 */ /* 0x000fe200078e0a3d */
[----:B------:R-:W-:Y:S01]  /*1ee0*/  ISETP.GT.U32.AND P3, PT, R2, R67, PT ;  /* 0x000000430200720c */ /* 0x000fe20003f64070 */
[----:B------:R-:W-:Y:S01]  /*1ef0*/  IMAD.MOV R12, RZ, RZ, -R12 ;  /* 0x000000ffff0c7224 */ /* 0x000fe200078e0a0c */
[----:B------:R-:W-:Y:S01]  /*1f00*/  LOP3.LUT R16, R4, 0x46, RZ, 0xfc, !PT ;  /* 0x0000004604107812 */ /* 0x000fe200078efcff */
[----:B------:R-:W-:Y:S02]  /*1f10*/  @!P1 IMAD.IADD R69, R69, 0x1, -R2 ;  /* 0x0000000145459824 */ /* 0x000fe400078e0a02 */
[----:B------:R-:W-:Y:S01]  /*1f20*/  IMAD R71, R2, R12, R71 ;  /* 0x0000000c02477224 */ /* 0x000fe200078e0247 */
[----:B------:R-:W-:Y:S01]  /*1f30*/  IABS R75, R16 ;  /* 0x00000010004b7213 */ /* 0x000fe20000000000 */
[----:B------:R-:W-:Y:S01]  /*1f40*/  @!P4 IMAD.MOV R63, RZ, RZ, -R63 ;  /* 0x000000ffff3fc224 */ /* 0x000fe200078e0a3f */
[----:B------:R-:W-:Y:S01]  /*1f50*/  ISETP.GE.AND P4, PT, R8, RZ, PT ;  /* 0x000000ff0800720c */ /* 0x000fe20003f86270 */
[----:B------:R-:W-:Y:S01]  /*1f60*/  @!P6 IMAD.MOV R65, RZ, RZ, -R65 ;  /* 0x000000ffff41e224 */ /* 0x000fe200078e0a41 */
[----:B------:R-:W-:Y:S01]  /*1f70*/  ISETP.GT.U32.AND P1, PT, R2, R69, PT ;  /* 0x000000450200720c */ /* 0x000fe20003f24070 */
[----:B------:R-:W-:Y:S01]  /*1f80*/  IMAD.HI.U32 R8, R6, R73, RZ ;  /* 0x0000004906087227 */ /* 0x000fe200078e00ff */
[----:B------:R-:W-:-:S03]  /*1f90*/  ISETP.GT.U32.AND P6, PT, R2, R71, PT ;  /* 0x000000470200720c */ /* 0x000fc60003fc4070 */
[----:B------:R-:W-:-:S04]  /*1fa0*/  IMAD.HI.U32 R10, R6, R75, RZ ;  /* 0x0000004b060a7227 */ /* 0x000fc800078e00ff */
[----:B------:R-:W-:Y:S02]  /*1fb0*/  @!P3 IMAD.IADD R67, R67, 0x1, -R2 ;  /* 0x000000014343b824 */ /* 0x000fe400078e0a02 */
[----:B------:R-:W-:Y:S02]  /*1fc0*/  IMAD.MOV R8, RZ, RZ, -R8 ;  /* 0x000000ffff087224 */ /* 0x000fe400078e0a08 */
[----:B------:R-:W-:Y:S01]  /*1fd0*/  IMAD.MOV R10, RZ, RZ, -R10 ;  /* 0x000000ffff0a7224 */ /* 0x000fe200078e0a0a */
[C---:B------:R-:W-:Y:S01]  /*1fe0*/  ISETP.GT.U32.AND P3, PT, R2.reuse, R67, PT ;  /* 0x000000430200720c */ /* 0x040fe20003f64070 */
[C---:B------:R-:W-:Y:S02]  /*1ff0*/  IMAD R73, R2.reuse, R8, R73 ;  /* 0x0000000802497224 */ /* 0x040fe400078e0249 */
[C---:B------:R-:W-:Y:S02]  /*2000*/  IMAD R75, R2.reuse, R10, R75 ;  /* 0x0000000a024b7224 */ /* 0x040fe400078e024b */
[--C-:B------:R-:W-:Y:S01]  /*2010*/  @!P1 IMAD.IADD R69, R69, 0x1, -R2.reuse ;  /* 0x0000000145459824 */ /* 0x100fe200078e0a02 */
[C---:B------:R-:W-:Y:S01]  /*2020*/  ISETP.GT.U32.AND P1, PT, R2.reuse, R73, PT ;  /* 0x000000490200720c */ /* 0x040fe20003f24070 */
[----:B------:R-:W-:Y:S01]  /*2030*/  @!P6 IMAD.IADD R71, R71, 0x1, -R2 ;  /* 0x000000014747e824 */ /* 0x000fe200078e0a02 */
[----:B------:R-:W-:Y:S01]  /*2040*/  ISETP.GT.U32.AND P6, PT, R2, R75, PT ;  /* 0x0000004b0200720c */ /* 0x000fe20003fc4070 */
[----:B------:R-:W-:-:S04]  /*2050*/  IMAD.HI.U32 R14, R6, R79, RZ ;  /* 0x0000004f060e7227 */ /* 0x000fc800078e00ff */
[----:B------:R-:W-:Y:S02]  /*2060*/  IMAD.MOV R14, RZ, RZ, -R14 ;  /* 0x000000ffff0e7224 */ /* 0x000fe400078e0a0e */
[--C-:B------:R-:W-:Y:S01]  /*2070*/  @!P3 IMAD.IADD R67, R67, 0x1, -R2.reuse ;  /* 0x000000014343b824 */ /* 0x100fe200078e0a02 */
[----:B------:R-:W-:Y:S01]  /*2080*/  ISETP.GE.AND P3, PT, R16, RZ, PT ;  /* 0x000000ff1000720c */ /* 0x000fe20003f66270 */
[----:B------:R-:W-:Y:S01]  /*2090*/  IMAD R79, R2, R14, R79 ;  /* 0x0000000e024f7224 */ /* 0x000fe200078e024f */
[C---:B------:R-:W-:Y:S01]  /*20a0*/  LOP3.LUT R14, R4.reuse, 0x4c, RZ, 0xfc, !PT ;  /* 0x0000004c040e7812 */ /* 0x040fe200078efcff */
[--C-:B------:R-:W-:Y:S01]  /*20b0*/  @!P1 IMAD.IADD R73, R73, 0x1, -R2.reuse ;  /* 0x0000000149499824 */ /* 0x100fe200078e0a02 */
[----:B------:R-:W-:Y:S01]  /*20c0*/  LOP3.LUT R16, R4, 0x4e, RZ, 0xfc, !PT ;  /* 0x0000004e04107812 */ /* 0x000fe200078efcff */
[----:B------:R-:W-:Y:S01]  /*20d0*/  @!P6 IMAD.IADD R75, R75, 0x1, -R2 ;  /* 0x000000014b4be824 */ /* 0x000fe200078e0a02 */
[----:B------:R-:W-:Y:S01]  /*20e0*/  IABS R81, R14 ;  /* 0x0000000e00517213 */ /* 0x000fe20000000000 */
[----:B------:R-:W-:Y:S01]  /*20f0*/  IMAD.HI.U32 R12, R6, R77, RZ ;  /* 0x0000004d060c7227 */ /* 0x000fe200078e00ff */
[----:B------:R-:W-:-:S02]  /*2100*/  IABS R83, R16 ;  /* 0x0000001000537213 */ /* 0x000fc40000000000 */
[C---:B------:R-:W-:Y:S01]  /*2110*/  ISETP.GT.U32.AND P1, PT, R2.reuse, R71, PT ;  /* 0x000000470200720c */ /* 0x040fe20003f24070 */
[----:B------:R-:W-:Y:S01]  /*2120*/  @!P0 IMAD.MOV R67, RZ, RZ, -R67 ;  /* 0x000000ffff438224 */ /* 0x000fe200078e0a43 */
[C---:B------:R-:W-:Y:S01]  /*2130*/  ISETP.GT.U32.AND P0, PT, R2.reuse, R73, PT ;  /* 0x000000490200720c */ /* 0x040fe20003f04070 */
[----:B------:R-:W-:Y:S01]  /*2140*/  IMAD.MOV R12, RZ, RZ, -R12 ;  /* 0x000000ffff0c7224 */ /* 0x000fe200078e0a0c */
[----:B------:R-:W-:Y:S01]  /*2150*/  ISETP.GT.U32.AND P6, PT, R2, R75, PT ;  /* 0x0000004b0200720c */ /* 0x000fe20003fc4070 */
[----:B------:R-:W-:-:S04]  /*2160*/  IMAD.HI.U32 R8, R6, R81, RZ ;  /* 0x0000005106087227 */ /* 0x000fc800078e00ff */
[----:B------:R-:W-:-:S04]  /*2170*/  IMAD.HI.U32 R10, R6, R83, RZ ;  /* 0x00000053060a7227 */ /* 0x000fc800078e00ff */
[C---:B------:R-:W-:Y:S02]  /*2180*/  IMAD R77, R2.reuse, R12, R77 ;  /* 0x0000000c024d7224 */ /* 0x040fe400078e024d */
[----:B------:R-:W-:Y:S02]  /*2190*/  IMAD.MOV R8, RZ, RZ, -R8 ;  /* 0x000000ffff087224 */ /* 0x000fe400078e0a08 */
[----:B------:R-:W-:Y:S02]  /*21a0*/  IMAD.MOV R12, RZ, RZ, -R10 ;  /* 0x000000ffff0c7224 */ /* 0x000fe400078e0a0a */
[----:B------:R-:W-:Y:S01]  /*21b0*/  @!P2 IMAD.MOV R69, RZ, RZ, -R69 ;  /* 0x000000ffff45a224 */ /* 0x000fe200078e0a45 */
[C---:B------:R-:W-:Y:S01]  /*21c0*/  ISETP.GT.U32.AND P2, PT, R2.reuse, R77, PT ;  /* 0x0000004d0200720c */ /* 0x040fe20003f44070 */
[----:B------:R-:W-:Y:S01]  /*21d0*/  @!P1 IMAD.IADD R71, R71, 0x1, -R2 ;  /* 0x0000000147479824 */ /* 0x000fe200078e0a02 */
[C---:B------:R-:W-:Y:S01]  /*21e0*/  ISETP.GT.U32.AND P1, PT, R2.reuse, R79, PT ;  /* 0x0000004f0200720c */ /* 0x040fe20003f24070 */
[----:B------:R-:W-:-:S02]  /*21f0*/  IMAD R81, R2, R8, R81 ;  /* 0x0000000802517224 */ /* 0x000fc400078e0251 */
[----:B------:R-:W-:Y:S01]  /*2200*/  IMAD R83, R2, R12, R83 ;  /* 0x0000000c02537224 */ /* 0x000fe200078e0253 */
[----:B------:R-:W-:Y:S01]  /*2210*/  LOP3.LUT R12, R4, 0x54, RZ, 0xfc, !PT ;  /* 0x00000054040c7812 */ /* 0x000fe200078efcff */
[--C-:B------:R-:W-:Y:S01]  /*2220*/  @!P0 IMAD.IADD R73, R73, 0x1, -R2.reuse ;  /* 0x0000000149498824 */ /* 0x100fe200078e0a02 */
[C---:B------:R-:W-:Y:S01]  /*2230*/  ISETP.GT.U32.AND P0, PT, R2.reuse, R81, PT ;  /* 0x000000510200720c */ /* 0x040fe20003f04070 */
[----:B------:R-:W-:Y:S01]  /*2240*/  @!P6 IMAD.IADD R75, R75, 0x1, -R2 ;  /* 0x000000014b4be824 */ /* 0x000fe200078e0a02 */
[----:B------:R-:W-:Y:S01]  /*2250*/  ISETP.GT.U32.AND P6, PT, R2, R83, PT ;  /* 0x000000530200720c */ /* 0x000fe20003fc4070 */
[----:B------:R-:W-:Y:S01]  /*2260*/  IMAD.HI.U32 R10, R6, R87, RZ ;  /* 0x00000057060a7227 */ /* 0x000fe200078e00ff */
[----:B------:R-:W-:-:S03]  /*2270*/  IABS R89, R12 ;  /* 0x0000000c00597213 */ /* 0x000fc60000000000 */
[--C-:B------:R-:W-:Y:S01]  /*2280*/  @!P2 IMAD.IADD R77, R77, 0x1, -R2.reuse ;  /* 0x000000014d4da824 */ /* 0x100fe200078e0a02 */
[----:B------:R-:W-:Y:S01]  /*2290*/  ISETP.GE.AND P2, PT, R18, RZ, PT ;  /* 0x000000ff1200720c */ /* 0x000fe20003f46270 */
[--C-:B------:R-:W-:Y:S01]  /*22a0*/  @!P1 IMAD.IADD R79, R79, 0x1, -R2.reuse ;  /* 0x000000014f4f9824 */ /* 0x100fe200078e0a02 */
[----:B------:R-:W-:Y:S01]  /*22b0*/  LOP3.LUT R18, R4, 0x56, RZ, 0xfc, !PT ;  /* 0x0000005604127812 */ /* 0x000fe200078efcff */
[----:B------:R-:W-:Y:S01]  /*22c0*/  @!P5 IMAD.MOV R71, RZ, RZ, -R71 ;  /* 0x000000ffff47d224 */ /* 0x000fe200078e0a47 */
[----:B------:R-:W-:Y:S01]  /*22d0*/  ISETP.GE.AND P1, PT, R20, RZ, PT ;  /* 0x000000ff1400720c */ /* 0x000fe20003f26270 */
[--C-:B------:R-:W-:Y:S01]  /*22e0*/  @!P0 IMAD.IADD R81, R81, 0x1, -R2.reuse ;  /* 0x0000000151518824 */ /* 0x100fe200078e0a02 */
[C---:B------:R-:W-:Y:S01]  /*22f0*/  ISETP.GT.U32.AND P0, PT, R2.reuse, R77, PT ;  /* 0x0000004d0200720c */ /* 0x040fe20003f04070 */
[----:B------:R-:W-:Y:S01]  /*2300*/  @!P6 IMAD.IADD R83, R83, 0x1, -R2 ;  /* 0x000000015353e824 */ /* 0x000fe200078e0a02 */
[C---:B------:R-:W-:Y:S01]  /*2310*/  ISETP.GT.U32.AND P6, PT, R2.reuse, R79, PT ;  /* 0x0000004f0200720c */ /* 0x040fe20003fc4070 */
[----:B------:R-:W-:Y:S01]  /*2320*/  IMAD.MOV R10, RZ, RZ, -R10 ;  /* 0x000000ffff0a7224 */ /* 0x000fe200078e0a0a */
[----:B------:R-:W-:Y:S01]  /*2330*/  ISETP.GT.U32.AND P5, PT, R2, R81, PT ;  /* 0x000000510200720c */ /* 0x000fe20003fa4070 */
[----:B------:R-:W-:Y:S01]  /*2340*/  IMAD.HI.U32 R8, R6, R85, RZ ;  /* 0x0000005506087227 */ /* 0x000fe200078e00ff */
[----:B------:R-:W-:-:S02]  /*2350*/  IABS R91, R18 ;  /* 0x00000012005b7213 */ /* 0x000fc40000000000 */
[----:B------:R-:W-:Y:S01]  /*2360*/  LOP3.LUT R20, R4, 0x6a, RZ, 0xfc, !PT ;  /* 0x0000006a04147812 */ /* 0x000fe200078efcff */
[C---:B------:R-:W-:Y:S02]  /*2370*/  IMAD R87, R2.reuse, R10, R87 ;  /* 0x0000000a02577224 */ /* 0x040fe400078e0257 */
[----:B------:R-:W-:Y:S01]  /*2380*/  IMAD.MOV R8, RZ, RZ, -R8 ;  /* 0x000000ffff087224 */ /* 0x000fe200078e0a08 */
[----:B------:R-:W-:Y:S01]  /*2390*/  IABS R111, R20 ;  /* 0x00000014006f7213 */ /* 0x000fe20000000000 */
[----:B------:R-:W-:Y:S01]  /*23a0*/  @!P4 IMAD.MOV R73, RZ, RZ, -R73 ;  /* 0x000000ffff49c224 */ /* 0x000fe200078e0a49 */
[----:B------:R-:W-:Y:S01]  /*23b0*/  ISETP.GT.U32.AND P4, PT, R2, R83, PT ;  /* 0x000000530200720c */ /* 0x000fe20003f84070 */
[--C-:B------:R-:W-:Y:S01]  /*23c0*/  @!P0 IMAD.IADD R77, R77, 0x1, -R2.reuse ;  /* 0x000000014d4d8824 */ /* 0x100fe200078e0a02 */
[----:B------:R-:W-:Y:S01]  /*23d0*/  ISETP.GE.AND P0, PT, R14, RZ, PT ;  /* 0x000000ff0e00720c */ /* 0x000fe20003f06270 */
[----:B------:R-:W-:Y:S01]  /*23e0*/  @!P6 IMAD.IADD R79, R79, 0x1, -R2 ;  /* 0x000000014f4fe824 */ /* 0x000fe200078e0a02 */
[C---:B------:R-:W-:Y:S01]  /*23f0*/  ISETP.GT.U32.AND P6, PT, R2.reuse, R87, PT ;  /* 0x000000570200720c */ /* 0x040fe20003fc4070 */
[----:B------:R-:W-:Y:S01]  /*2400*/  IMAD R85, R2, R8, R85 ;  /* 0x0000000802557224 */ /* 0x000fe200078e0255 */
[----:B------:R-:W-:Y:S01]  /*2410*/  LOP3.LUT R14, R4, 0x62, RZ, 0xfc, !PT ;  /* 0x00000062040e7812 */ /* 0x000fe200078efcff */
[----:B------:R-:W-:-:S03]  /*2420*/  IMAD.HI.U32 R8, R6, R89, RZ ;  /* 0x0000005906087227 */ /* 0x000fc600078e00ff */
[----:B------:R-:W-:Y:S01]  /*2430*/  IABS R105, R14 ;  /* 0x0000000e00697213 */ /* 0x000fe20000000000 */
[----:B------:R-:W-:Y:S01]  /*2440*/  @!P5 IMAD.IADD R81, R81, 0x1, -R2 ;  /* 0x000000015151d824 */ /* 0x000fe200078e0a02 */
[----:B------:R-:W-:Y:S01]  /*2450*/  ISETP.GE.AND P5, PT, R16, RZ, PT ;  /* 0x000000ff1000720c */ /* 0x000fe20003fa6270 */
[----:B------:R-:W-:Y:S01]  /*2460*/  IMAD.HI.U32 R10, R6, R91, RZ ;  /* 0x0000005b060a7227 */ /* 0x000fe200078e00ff */
[----:B------:R-:W-:-:S03]  /*2470*/  LOP3.LUT R16, R4, 0x66, RZ, 0xfc, !PT ;  /* 0x0000006604107812 */ /* 0x000fc600078efcff */
[----:B------:R-:W-:Y:S01]  /*2480*/  IMAD.MOV R8, RZ, RZ, -R8 ;  /* 0x000000ffff087224 */ /* 0x000fe200078e0a08 */
[----:B------:R-:W-:Y:S01]  /*2490*/  IABS R109, R16 ;  /* 0x00000010006d7213 */ /* 0x000fe20000000000 */
[----:B------:R-:W-:Y:S01]  /*24a0*/  @!P3 IMAD.MOV R75, RZ, RZ, -R75 ;  /* 0x000000ffff4bb224 */ /* 0x000fe200078e0a4b */
[C---:B------:R-:W-:Y:S01]  /*24b0*/  ISETP.GT.U32.AND P3, PT, R2.reuse, R85, PT ;  /* 0x000000550200720c */ /* 0x040fe20003f64070 */
[----:B------:R-:W-:Y:S02]  /*24c0*/  IMAD.MOV R10, RZ, RZ, -R10 ;  /* 0x000000ffff0a7224 */ /* 0x000fe400078e0a0a */
[----:B------:R-:W-:Y:S01]  /*24d0*/  IMAD R89, R2, R8, R89 ;  /* 0x0000000802597224 */ /* 0x000fe200078e0259 */
[----:B------:R-:W-:Y:S01]  /*24e0*/  LOP3.LUT R8, R4, 0x58, RZ, 0xfc, !PT ;  /* 0x0000005804087812 */ /* 0x000fe200078efcff */
[--C-:B------:R-:W-:Y:S01]  /*24f0*/  @!P4 IMAD.IADD R83, R83, 0x1, -R2.reuse ;  /* 0x000000015353c824 */ /* 0x100fe200078e0a02 */
[----:B------:R-:W-:Y:S01]  /*2500*/  ISETP.GE.AND P4, PT, R22, RZ, PT ;  /* 0x000000ff1600720c */ /* 0x000fe20003f86270 */
[--C-:B------:R-:W-:Y:S01]  /*2510*/  @!P6 IMAD.IADD R87, R87, 0x1, -R2.reuse ;  /* 0x000000015757e824 */ /* 0x100fe200078e0a02 */
[----:B------:R-:W-:Y:S01]  /*2520*/  IABS R93, R8 ;  /* 0x00000008005d7213 */ /* 0x000fe20000000000 */
        /* <DEDUP_REMOVED lines=8> */
[----:B------:R-:W-:Y:S01]  /*25b0*/  @!P3 IMAD.IADD R85, R85, 0x1, -R2 ;  /* 0x000000015555b824 */ /* 0x000fe200078e0a02 */
[----:B------:R-:W-:Y:S01]  /*25c0*/  IABS R95, R10 ;  /* 0x0000000a005f7213 */ /* 0x000fe20000000000 */
[----:B------:R-:W-:Y:S01]  /*25d0*/  @!P2 IMAD.MOV R77, RZ, RZ, -R77 ;  /* 0x000000ffff4da224 */ /* 0x000fe200078e0a4d */
[----:B------:R-:W-:-:S02]  /*25e0*/  ISETP.GE.AND P6, PT, R12, RZ, PT ;  /* 0x000000ff0c00720c */ /* 0x000fc40003fc6270 */
[----:B------:R-:W-:Y:S02]  /*25f0*/  ISETP.GT.U32.AND P2, PT, R2, R85, PT ;  /* 0x000000550200720c */ /* 0x000fe40003f44070 */
[----:B------:R-:W-:Y:S01]  /*2600*/  ISETP.GE.AND P3, PT, R24, RZ, PT ;  /* 0x000000ff1800720c */ /* 0x000fe20003f66270 */
[--C-:B------:R-:W-:Y:S01]  /*2610*/  @!P0 IMAD.IADD R89, R89, 0x1, -R2.reuse ;  /* 0x0000000159598824 */ /* 0x100fe200078e0a02 */
[----:B------:R-:W-:Y:S01]  /*2620*/  ISETP.GE.AND P0, PT, R10, RZ, PT ;  /* 0x000000ff0a00720c */ /* 0x000fe20003f06270 */
[--C-:B------:R-:W-:Y:S01]  /*2630*/  @!P1 IMAD.IADD R87, R87, 0x1, -R2.reuse ;  /* 0x0000000157579824 */ /* 0x100fe200078e0a02 */
[----:B------:R-:W-:Y:S01]  /*2640*/  ISETP.GE.AND P1, PT, R8, RZ, PT ;  /* 0x000000ff0800720c */ /* 0x000fe20003f26270 */
[----:B------:R-:W-:Y:S01]  /*2650*/  @!P5 IMAD.IADD R91, R91, 0x1, -R2 ;  /* 0x000000015b5bd824 */ /* 0x000fe200078e0a02 */
[----:B------:R-:W-:Y:S01]  /*2660*/  ISETP.GT.U32.AND P5, PT, R2, R89, PT ;  /* 0x000000590200720c */ /* 0x000fe20003fa4070 */
[----:B------:R-:W-:Y:S01]  /*2670*/  IMAD.HI.U32 R8, R6, R93, RZ ;  /* 0x0000005d06087227 */ /* 0x000fe200078e00ff */
[----:B------:R-:W-:-:S02]  /*2680*/  LOP3.LUT R12, R4, 0x5c, RZ, 0xfc, !PT ;  /* 0x0000005c040c7812 */ /* 0x000fc400078efcff */
[----:B------:R-:W-:Y:S01]  /*2690*/  LOP3.LUT R22, R4, 0xa4, RZ, 0xfc, !PT ;  /* 0x000000a404167812 */ /* 0x000fe200078efcff */
[----:B------:R-:W-:Y:S01]  /*26a0*/  IMAD.MOV R8, RZ, RZ, -R8 ;  /* 0x000000ffff087224 */ /* 0x000fe200078e0a08 */
[----:B------:R-:W-:Y:S01]  /*26b0*/  IABS R97, R12 ;  /* 0x0000000c00617213 */ /* 0x000fe20000000000 */
[--C-:B------:R-:W-:Y:S01]  /*26c0*/  @!P2 IMAD.IADD R85, R85, 0x1, -R2.reuse ;  /* 0x000000015555a824 */ /* 0x100fe200078e0a02 */
[----:B------:R-:W-:Y:S01]  /*26d0*/  ISETP.GE.AND P2, PT, R18, RZ, PT ;  /* 0x000000ff1200720c */ /* 0x000fe20003f46270 */
[----:B------:R-:W-:Y:S01]  /*26e0*/  IMAD R93, R2, R8, R93 ;  /* 0x00000008025d7224 */ /* 0x000fe200078e025d */
[----:B------:R-:W-:Y:S01]  /*26f0*/  LOP3.LUT R8, R4, 0x5e, RZ, 0xfc, !PT ;  /* 0x0000005e04087812 */ /* 0x000fe200078efcff */
[----:B------:R-:W-:Y:S01]  /*2700*/  IMAD.HI.U32 R10, R6, R95, RZ ;  /* 0x0000005f060a7227 */ /* 0x000fe200078e00ff */
[----:B------:R-:W-:Y:S02]  /*2710*/  LOP3.LUT R18, R4, 0x68, RZ, 0xfc, !PT ;  /* 0x0000006804127812 */ /* 0x000fe400078efcff */
[----:B------:R-:W-:Y:S01]  /*2720*/  IABS R99, R8 ;  /* 0x0000000800637213 */ /* 0x000fe20000000000 */
[----:B------:R-:W-:Y:S01]  /*2730*/  @!P4 IMAD.MOV R85, RZ, RZ, -R85 ;  /* 0x000000ffff55c224 */ /* 0x000fe200078e0a55 */
[C---:B------:R-:W-:Y:S01]  /*2740*/  ISETP.GT.U32.AND P4, PT, R2.reuse, R91, PT ;  /* 0x0000005b0200720c */ /* 0x040fe20003f84070 */
[----:B------:R-:W-:Y:S01]  /*2750*/  @!P5 IMAD.IADD R89, R89, 0x1, -R2 ;  /* 0x000000015959d824 */ /* 0x000fe200078e0a02 */
[----:B------:R-:W-:Y:S01]  /*2760*/  ISETP.GT.U32.AND P5, PT, R2, R93, PT ;  /* 0x0000005d0200720c */ /* 0x000fe20003fa4070 */
[----:B------:R-:W-:Y:S01]  /*2770*/  IMAD.MOV R10, RZ, RZ, -R10 ;  /* 0x000000ffff0a7224 */ /* 0x000fe200078e0a0a */
[----:B------:R-:W-:Y:S01]  /*2780*/  IABS R107, R18 ;  /* 0x00000012006b7213 */ /* 0x000fe20000000000 */
[----:B------:R-:W-:Y:S01]  /*2790*/  @!P6 IMAD.MOV R89, RZ, RZ, -R89 ;  /* 0x000000ffff59e224 */ /* 0x000fe200078e0a59 */
[----:B------:R-:W-:Y:S01]  /*27a0*/  LOP3.LUT R24, R4, 0xa6, RZ, 0xfc, !PT ;  /* 0x000000a604187812 */ /* 0x000fe200078efcff */
[----:B------:R-:W-:Y:S01]  /*27b0*/  IMAD R95, R2, R10, R95 ;  /* 0x0000000a025f7224 */ /* 0x000fe200078e025f */
[----:B------:R-:W-:Y:S01]  /*27c0*/  IABS R169, R22 ;  /* 0x0000001600a97213 */ /* 0x000fe20000000000 */
[----:B------:R-:W-:Y:S01]  /*27d0*/  @!P3 IMAD.MOV R87, RZ, RZ, -R87 ;  /* 0x000000ffff57b224 */ /* 0x000fe200078e0a57 */
[----:B------:R-:W-:-:S02]  /*27e0*/  ISETP.GE.AND P3, PT, R12, RZ, PT ;  /* 0x000000ff0c00720c */ /* 0x000fc40003f66270 */
[----:B------:R-:W-:Y:S01]  /*27f0*/  ISETP.GT.U32.AND P6, PT, R2, R95, PT ;  /* 0x0000005f0200720c */ /* 0x000fe20003fc4070 */
[--C-:B------:R-:W-:Y:S01]  /*2800*/  @!P4 IMAD.IADD R91, R91, 0x1, -R2.reuse ;  /* 0x000000015b5bc824 */ /* 0x100fe200078e0a02 */
[----:B------:R-:W-:Y:S01]  /*2810*/  ISETP.GE.AND P4, PT, R8, RZ, PT ;  /* 0x000000ff0800720c */ /* 0x000fe20003f86270 */
[----:B------:R-:W-:Y:S01]  /*2820*/  @!P5 IMAD.IADD R93, R93, 0x1, -R2 ;  /* 0x000000015d5dd824 */ /* 0x000fe200078e0a02 */
[----:B------:R-:W-:Y:S01]  /*2830*/  LOP3.LUT R12, R4, 0x60, RZ, 0xfc, !PT ;  /* 0x00000060040c7812 */ /* 0x000fe200078efcff */
[----:B------:R-:W-:Y:S01]  /*2840*/  IMAD.HI.U32 R8, R6, R97, RZ ;  /* 0x0000006106087227 */ /* 0x000fe200078e00ff */
[----:B------:R-:W-:Y:S02]  /*2850*/  IABS R171, R24 ;  /* 0x0000001800ab7213 */ /* 0x000fe40000000000 */
[----:B------:R-:W-:Y:S01]  /*2860*/  ISETP.GT.U32.AND P5, PT, R2, R93, PT ;  /* 0x0000005d0200720c */ /* 0x000fe20003fa4070 */
[----:B------:R-:W-:Y:S01]  /*2870*/  IMAD.MOV R10, RZ, RZ, -R8 ;  /* 0x000000ffff0a7224 */ /* 0x000fe200078e0a08 */
[----:B------:R-:W-:Y:S01]  /*2880*/  IABS R101, R12 ;  /* 0x0000000c00657213 */ /* 0x000fe20000000000 */
[----:B------:R-:W-:-:S04]  /*2890*/  IMAD.HI.U32 R8, R6, R99, RZ ;  /* 0x0000006306087227 */ /* 0x000fc800078e00ff */
[----:B------:R-:W-:Y:S02]  /*28a0*/  @!P6 IMAD.IADD R95, R95, 0x1, -R2 ;  /* 0x000000015f5fe824 */ /* 0x000fe400078e0a02 */
[----:B------:R-:W-:Y:S02]  /*28b0*/  IMAD.MOV R8, RZ, RZ, -R8 ;  /* 0x000000ffff087224 */ /* 0x000fe400078e0a08 */
[C---:B------:R-:W-:Y:S01]  /*28c0*/  IMAD R97, R2.reuse, R10, R97 ;  /* 0x0000000a02617224 */ /* 0x040fe200078e0261 */
[C---:B------:R-:W-:Y:S01]  /*28d0*/  ISETP.GT.U32.AND P6, PT, R2.reuse, R95, PT ;  /* 0x0000005f0200720c */ /* 0x040fe20003fc4070 */
[----:B------:R-:W-:Y:S02]  /*28e0*/  IMAD R99, R2, R8, R99 ;  /* 0x0000000802637224 */ /* 0x000fe400078e0263 */
[----:B------:R-:W-:-:S04]  /*28f0*/  IMAD.HI.U32 R8, R6, R101, RZ ;  /* 0x0000006506087227 */ /* 0x000fc800078e00ff */
[----:B------:R-:W-:Y:S01]  /*2900*/  @!P5 IMAD.IADD R93, R93, 0x1, -R2 ;  /* 0x000000015d5dd824 */ /* 0x000fe200078e0a02 */
[----:B------:R-:W-:Y:S01]  /*2910*/  ISETP.GT.U32.AND P5, PT, R2, R97, PT ;  /* 0x000000610200720c */ /* 0x000fe20003fa4070 */
[----:B------:R-:W-:-:S04]  /*2920*/  IMAD.HI.U32 R10, R6, R105, RZ ;  /* 0x00000069060a7227 */ /* 0x000fc800078e00ff */
[----:B------:R-:W-:Y:S02]  /*2930*/  IMAD.MOV R8, RZ, RZ, -R8 ;  /* 0x000000ffff087224 */ /* 0x000fe400078e0a08 */
[----:B------:R-:W-:Y:S02]  /*2940*/  IMAD.MOV R10, RZ, RZ, -R10 ;  /* 0x000000ffff0a7224 */ /* 0x000fe400078e0a0a */
[----:B------:R-:W-:Y:S02]  /*2950*/  IMAD R101, R2, R8, R101 ;  /* 0x0000000802657224 */ /* 0x000fe400078e0265 */
[----:B------:R-:W-:Y:S01]  /*2960*/  @!P2 IMAD.MOV R91, RZ, RZ, -R91 ;  /* 0x000000ffff5ba224 */ /* 0x000fe200078e0a5b */
[----:B------:R-:W-:Y:S01]  /*2970*/  ISETP.GE.AND P2, PT, R12, RZ, PT ;  /* 0x000000ff0c00720c */ /* 0x000fe20003f46270 */
[----:B------:R-:W-:Y:S01]  /*2980*/  IMAD R105, R2, R10, R105 ;  /* 0x0000000a02697224 */ /* 0x000fe200078e0269 */
[----:B------:R-:W-:Y:S01]  /*2990*/  LOP3.LUT R12, R4, 0x64, RZ, 0xfc, !PT ;  /* 0x00000064040c7812 */ /* 0x000fe200078efcff */
[--C-:B------:R-:W-:Y:S01]  /*29a0*/  @!P6 IMAD.IADD R95, R95, 0x1, -R2.reuse ;  /* 0x000000015f5fe824 */ /* 0x100fe200078e0a02 */
[C---:B------:R-:W-:Y:S01]  /*29b0*/  ISETP.GT.U32.AND P6, PT, R2.reuse, R101, PT ;  /* 0x000000650200720c */ /* 0x040fe20003fc4070 */
[----:B------:R-:W-:Y:S01]  /*29c0*/  @!P5 IMAD.IADD R97, R97, 0x1, -R2 ;  /* 0x000000016161d824 */ /* 0x000fe200078e0a02 */
[C---:B------:R-:W-:Y:S01]  /*29d0*/  ISETP.GT.U32.AND P5, PT, R2.reuse, R105, PT ;  /* 0x000000690200720c */ /* 0x040fe20003fa4070 */
[----:B------:R-:W-:Y:S01]  /*29e0*/  @!P1 IMAD.MOV R93, RZ, RZ, -R93 ;  /* 0x000000ffff5d9224 */ /* 0x000fe200078e0a5d */
[----:B------:R-:W-:Y:S01]  /*29f0*/  IABS R103, R12 ;  /* 0x0000000c00677213 */ /* 0x000fe20000000000 */
[----:B------:R-:W-:Y:S01]  /*2a00*/  @!P0 IMAD.MOV R95, RZ, RZ, -R95 ;  /* 0x000000ffff5f8224 */ /* 0x000fe200078e0a5f */
[----:B------:R-:W-:Y:S01]  /*2a10*/  ISETP.GT.U32.AND P1, PT, R2, R99, PT ;  /* 0x000000630200720c */ /* 0x000fe20003f24070 */
[----:B------:R-:W-:-:S04]  /*2a20*/  IMAD.HI.U32 R10, R6, R111, RZ ;  /* 0x0000006f060a7227 */ /* 0x000fc800078e00ff */
[----:B------:R-:W-:-:S04]  /*2a30*/  IMAD.HI.U32 R8, R6, R103, RZ ;  /* 0x0000006706087227 */ /* 0x000fc800078e00ff */
[----:B------:R-:W-:Y:S02]  /*2a40*/  @!P6 IMAD.IADD R101, R101, 0x1, -R2 ;  /* 0x000000016565e824 */ /* 0x000fe400078e0a02 */
[----:B------:R-:W-:Y:S02]  /*2a50*/  IMAD.MOV R8, RZ, RZ, -R8 ;  /* 0x000000ffff087224 */ /* 0x000fe400078e0a08 */
[----:B------:R-:W-:Y:S01]  /*2a60*/  @!P5 IMAD.IADD R105, R105, 0x1, -R2 ;  /* 0x000000016969d824 */ /* 0x000fe200078e0a02 */
[C---:B------:R-:W-:Y:S01]  /*2a70*/  ISETP.GT.U32.AND P5, PT, R2.reuse, R101, PT ;  /* 0x000000650200720c */ /* 0x040fe20003fa4070 */
[----:B------:R-:W-:Y:S02]  /*2a80*/  IMAD R103, R2, R8, R103 ;  /* 0x0000000802677224 */ /* 0x000fe400078e0267 */
[----:B------:R-:W-:Y:S01]  /*2a90*/  IMAD.HI.U32 R8, R6, R109, RZ ;  /* 0x0000006d06087227 */ /* 0x000fe200078e00ff */
[----:B------:R-:W-:-:S03]  /*2aa0*/  ISETP.GT.U32.AND P0, PT, R2, R105, PT ;  /* 0x000000690200720c */ /* 0x000fc60003f04070 */
[----:B------:R-:W-:Y:S01]  /*2ab0*/  @!P1 IMAD.IADD R99, R99, 0x1, -R2 ;  /* 0x0000000163639824 */ /* 0x000fe200078e0a02 */
[C---:B------:R-:W-:Y:S01]  /*2ac0*/  ISETP.GT.U32.AND P1, PT, R2.reuse, R97, PT ;  /* 0x000000610200720c */ /* 0x040fe20003f24070 */
[----:B------:R-:W-:Y:S02]  /*2ad0*/  IMAD.MOV R8, RZ, RZ, -R8 ;  /* 0x000000ffff087224 */ /* 0x000fe400078e0a08 */
[----:B------:R-:W-:Y:S01]  /*2ae0*/  IMAD.MOV R10, RZ, RZ, -R10 ;  /* 0x000000ffff0a7224 */ /* 0x000fe200078e0a0a */
[C---:B------:R-:W-:Y:S01]  /*2af0*/  ISETP.GT.U32.AND P6, PT, R2.reuse, R99, PT ;  /* 0x000000630200720c */ /* 0x040fe20003fc4070 */
[----:B------:R-:W-:Y:S02]  /*2b00*/  IMAD R109, R2, R8, R109 ;  /* 0x00000008026d7224 */ /* 0x000fe400078e026d */
[----:B------:R-:W-:Y:S02]  /*2b10*/  @!P5 IMAD.IADD R101, R101, 0x1, -R2 ;  /* 0x000000016565d824 */ /* 0x000fe400078e0a02 */
[----:B------:R-:W-:Y:S01]  /*2b20*/  IMAD.HI.U32 R8, R6, R107, RZ ;  /* 0x0000006b06087227 */ /* 0x000fe200078e00ff */
[----:B------:R-:W-:-:S03]  /*2b30*/  ISETP.GT.U32.AND P5, PT, R2, R109, PT ;  /* 0x0000006d0200720c */ /* 0x000fc60003fa4070 */
[----:B------:R-:W-:Y:S02]  /*2b40*/  IMAD.MOV R8, RZ, RZ, -R8 ;  /* 0x000000ffff087224 */ /* 0x000fe400078e0a08 */
[--C-:B------:R-:W-:Y:S01]  /*2b50*/  @!P1 IMAD.IADD R97, R97, 0x1, -R2.reuse ;  /* 0x0000000161619824 */ /* 0x100fe200078e0a02 */
[----:B------:R-:W-:Y:S01]  /*2b60*/  ISETP.GT.U32.AND P1, PT, R2, R103, PT ;  /* 0x000000670200720c */ /* 0x000fe20003f24070 */
[--C-:B------:R-:W-:Y:S01]  /*2b70*/  @!P6 IMAD.IADD R99, R99, 0x1, -R2.reuse ;  /* 0x000000016363e824 */ /* 0x100fe200078e0a02 */
[----:B------:R-:W-:Y:S01]  /*2b80*/  ISETP.GE.AND P6, PT, R14, RZ, PT ;  /* 0x000000ff0e00720c */ /* 0x000fe20003fc6270 */
[----:B------:R-:W-:Y:S01]  /*2b90*/  IMAD R107, R2, R8, R107 ;  /* 0x00000008026b7224 */ /* 0x000fe200078e026b */
[----:B------:R-:W-:Y:S01]  /*2ba0*/  LOP3.LUT R14, R4, 0x6c, RZ, 0xfc, !PT ;  /* 0x0000006c040e7812 */ /* 0x000fe200078efcff */
[--C-:B------:R-:W-:Y:S01]  /*2bb0*/  @!P0 IMAD.IADD R105, R105, 0x1, -R2.reuse ;  /* 0x0000000169698824 */ /* 0x100fe200078e0a02 */
[----:B------:R-:W-:Y:S01]  /*2bc0*/  ISETP.GE.AND P0, PT, R12, RZ, PT ;  /* 0x000000ff0c00720c */ /* 0x000fe20003f06270 */
[----:B------:R-:W-:Y:S01]  /*2bd0*/  @!P5 IMAD.IADD R109, R109, 0x1, -R2 ;  /* 0x000000016d6dd824 */ /* 0x000fe200078e0a02 */
[----:B------:R-:W-:Y:S01]  /*2be0*/  IABS R113, R14 ;  /* 0x0000000e00717213 */ /* 0x000fe20000000000 */
[----:B------:R-:W-:Y:S01]  /*2bf0*/  IMAD R111, R2, R10, R111 ;  /* 0x0000000a026f7224 */ /* 0x000fe200078e026f */
[----:B------:R-:W-:Y:S01]  /*2c00*/  LOP3.LUT R12, R4, 0x6e, RZ, 0xfc, !PT ;  /* 0x0000006e040c7812 */ /* 0x000fe200078efcff */
[----:B------:R-:W-:Y:S01]  /*2c10*/  @!P3 IMAD.MOV R97, RZ, RZ, -R97 ;  /* 0x000000ffff61b224 */ /* 0x000fe200078e0a61 */
[----:B------:R-:W-:Y:S01]  /*2c20*/  ISETP.GT.U32.AND P5, PT, R2, R109, PT ;  /* 0x0000006d0200720c */ /* 0x000fe20003fa4070 */
[----:B------:R-:W-:Y:S01]  /*2c30*/  IMAD.HI.U32 R8, R6, R113, RZ ;  /* 0x0000007106087227 */ /* 0x000fe200078e00ff */
[----:B------:R-:W-:-:S03]  /*2c40*/  IABS R115, R12 ;  /* 0x0000000c00737213 */ /* 0x000fc60000000000 */
[----:B------:R-:W-:Y:S02]  /*2c50*/  IMAD.MOV R8, RZ, RZ, -R8 ;  /* 0x000000ffff087224 */ /* 0x000fe400078e0a08 */
[--C-:B------:R-:W-:Y:S01]  /*2c60*/  @!P1 IMAD.IADD R103, R103, 0x1, -R2.reuse ;  /* 0x0000000167679824 */ /* 0x100fe200078e0a02 */
[----:B------:R-:W-:Y:S01]  /*2c70*/  ISETP.GE.AND P1, PT, R16, RZ, PT ;  /* 0x000000ff1000720c */ /* 0x000fe20003f26270 */
[----:B------:R-:W-:Y:S01]  /*2c80*/  IMAD R113, R2, R8, R113 ;  /* 0x0000000802717224 */ /* 0x000fe200078e0271 */
[----:B------:R-:W-:Y:S01]  /*2c90*/  LOP3.LUT R16, R4, 0x70, RZ, 0xfc, !PT ;  /* 0x0000007004107812 */ /* 0x000fe200078efcff */
[----:B------:R-:W-:Y:S01]  /*2ca0*/  @!P6 IMAD.MOV R105, RZ, RZ, -R105 ;  /* 0x000000ffff69e224 */ /* 0x000fe200078e0a69 */
[C---:B------:R-:W-:Y:S01]  /*2cb0*/  ISETP.GT.U32.AND P3, PT, R2.reuse, R103, PT ;  /* 0x000000670200720c */ /* 0x040fe20003f64070 */
[----:B------:R-:W-:Y:S01]  /*2cc0*/  @!P5 IMAD.IADD R109, R109, 0x1, -R2 ;  /* 0x000000016d6dd824 */ /* 0x000fe200078e0a02 */
[----:B------:R-:W-:Y:S01]  /*2cd0*/  ISETP.GT.U32.AND P5, PT, R2, R113, PT ;  /* 0x000000710200720c */ /* 0x000fe20003fa4070 */
[----:B------:R-:W-:Y:S01]  /*2ce0*/  IMAD.HI.U32 R8, R6, R115, RZ ;  /* 0x0000007306087227 */ /* 0x000fe200078e00ff */
[----:B------:R-:W-:-:S02]  /*2cf0*/  ISETP.GT.U32.AND P6, PT, R2, R111, PT ;  /* 0x0000006f0200720c */ /* 0x000fc40003fc4070 */
[----:B------:R-:W-:Y:S01]  /*2d00*/  IABS R117, R16 ;  /* 0x0000001000757213 */ /* 0x000fe20000000000 */
[----:B------:R-:W-:Y:S01]  /*2d10*/  @!P4 IMAD.MOV R99, RZ, RZ, -R99 ;  /* 0x000000ffff63c224 */ /* 0x000fe200078e0a63 */
[----:B------:R-:W-:Y:S01]  /*2d20*/  ISETP.GT.U32.AND P4, PT, R2, R107, PT ;  /* 0x0000006b0200720c */ /* 0x000fe20003f84070 */
[----:B------:R-:W-:Y:S02]  /*2d30*/  IMAD.MOV R10, RZ, RZ, -R8 ;  /* 0x000000ffff0a7224 */ /* 0x000fe400078e0a08 */
[----:B------:R-:W-:-:S04]  /*2d40*/  IMAD.HI.U32 R8, R6, R117, RZ ;  /* 0x0000007506087227 */ /* 0x000fc800078e00ff */
[--C-:B------:R-:W-:Y:S02]  /*2d50*/  @!P5 IMAD.IADD R113, R113, 0x1, -R2.reuse ;  /* 0x000000017171d824 */ /* 0x100fe400078e0a02 */
[--C-:B------:R-:W-:Y:S01]  /*2d60*/  @!P3 IMAD.IADD R103, R103, 0x1, -R2.reuse ;  /* 0x000000016767b824 */ /* 0x100fe200078e0a02 */
[----:B------:R-:W-:Y:S01]  /*2d70*/  ISETP.GE.AND P3, PT, R20, RZ, PT ;  /* 0x000000ff1400720c */ /* 0x000fe20003f66270 */
[----:B------:R-:W-:Y:S01]  /*2d80*/  @!P6 IMAD.IADD R111, R111, 0x1, -R2 ;  /* 0x000000016f6fe824 */ /* 0x000fe200078e0a02 */
[----:B------:R-:W-:Y:S01]  /*2d90*/  ISETP.GT.U32.AND P5, PT, R2, R113, PT ;  /* 0x000000710200720c */ /* 0x000fe20003fa4070 */
[----:B------:R-:W-:Y:S01]  /*2da0*/  IMAD.MOV R8, RZ, RZ, -R8 ;  /* 0x000000ffff087224 */ /* 0x000fe200078e0a08 */
[----:B------:R-:W-:Y:S01]  /*2db0*/  LOP3.LUT R20, R4, 0xa2, RZ, 0xfc, !PT ;  /* 0x000000a204147812 */ /* 0x000fe200078efcff */
[----:B------:R-:W-:Y:S01]  /*2dc0*/  @!P0 IMAD.MOV R103, RZ, RZ, -R103 ;  /* 0x000000ffff678224 */ /* 0x000fe200078e0a67 */
[C---:B------:R-:W-:Y:S01]  /*2dd0*/  ISETP.GT.U32.AND P0, PT, R2.reuse, R111, PT ;  /* 0x0000006f0200720c */ /* 0x040fe20003f04070 */
[----:B------:R-:W-:Y:S01]  /*2de0*/  IMAD R117, R2, R8, R117 ;  /* 0x0000000802757224 */ /* 0x000fe200078e0275 */
[----:B------:R-:W-:Y:S01]  /*2df0*/  IABS R167, R20 ;  /* 0x0000001400a77213 */ /* 0x000fe20000000000 */
[--C-:B------:R-:W-:Y:S01]  /*2e00*/  @!P4 IMAD.IADD R107, R107, 0x1, -R2.reuse ;  /* 0x000000016b6bc824 */ /* 0x100fe200078e0a02 */
[----:B------:R-:W-:Y:S01]  /*2e10*/  ISETP.GE.AND P4, PT, R14, RZ, PT ;  /* 0x000000ff0e00720c */ /* 0x000fe20003f86270 */
[----:B------:R-:W-:Y:S01]  /*2e20*/  @!P2 IMAD.MOV R101, RZ, RZ, -R101 ;  /* 0x000000ffff65a224 */ /* 0x000fe200078e0a65 */
[----:B------:R-:W-:Y:S01]  /*2e30*/  LOP3.LUT R14, R4, 0x72, RZ, 0xfc, !PT ;  /* 0x00000072040e7812 */ /* 0x000fe200078efcff */
[C---:B------:R-:W-:Y:S01]  /*2e40*/  IMAD R115, R2.reuse, R10, R115 ;  /* 0x0000000a02737224 */ /* 0x040fe200078e0273 */
[C---:B------:R-:W-:Y:S01]  /*2e50*/  ISETP.GT.U32.AND P6, PT, R2.reuse, R107, PT ;  /* 0x0000006b0200720c */ /* 0x040fe20003fc4070 */
[--C-:B------:R-:W-:Y:S01]  /*2e60*/  @!P5 IMAD.IADD R113, R113, 0x1, -R2.reuse ;  /* 0x000000017171d824 */ /* 0x100fe200078e0a02 */
[----:B------:R-:W-:Y:S01]  /*2e70*/  ISETP.GT.U32.AND P5, PT, R2, R117, PT ;  /* 0x000000750200720c */ /* 0x000fe20003fa4070 */
[----:B------:R-:W-:Y:S01]  /*2e80*/  @!P1 IMAD.MOV R109, RZ, RZ, -R109 ;  /* 0x000000ffff6d9224 */ /* 0x000fe200078e0a6d */
[----:B------:R-:W-:Y:S01]  /*2e90*/  ISETP.GE.AND P2, PT, R18, RZ, PT ;  /* 0x000000ff1200720c */ /* 0x000fe20003f46270 */
[----:B------:R-:W-:Y:S01]  /*2ea0*/  @!P0 IMAD.IADD R111, R111, 0x1, -R2 ;  /* 0x000000016f6f8824 */ /* 0x000fe200078e0a02 */
[----:B------:R-:W-:-:S02]  /*2eb0*/  IABS R119, R14 ;  /* 0x0000000e00777213 */ /* 0x000fc40000000000 */
[----:B------:R-:W-:Y:S01]  /*2ec0*/  LOP3.LUT R18, R4, 0x74, RZ, 0xfc, !PT ;  /* 0x0000007404127812 */ /* 0x000fe200078efcff */
[----:B------:R-:W-:Y:S01]  /*2ed0*/  @!P4 IMAD.MOV R113, RZ, RZ, -R113 ;  /* 0x000000ffff71c224 */ /* 0x000fe200078e0a71 */
[----:B------:R-:W-:Y:S01]  /*2ee0*/  ISETP.GE.AND P0, PT, R12, RZ, PT ;  /* 0x000000ff0c00720c */ /* 0x000fe20003f06270 */
[----:B------:R-:W-:Y:S01]  /*2ef0*/  IMAD.HI.U32 R8, R6, R119, RZ ;  /* 0x0000007706087227 */ /* 0x000fe200078e00ff */
[----:B------:R-:W-:Y:S02]  /*2f00*/  IABS R123, R18 ;  /* 0x00000012007b7213 */ /* 0x000fe40000000000 */
[----:B------:R-:W-:Y:S01]  /*2f10*/  LOP3.LUT R12, R4, 0x76, RZ, 0xfc, !PT ;  /* 0x00000076040c7812 */ /* 0x000fe200078efcff */
[----:B------:R-:W-:Y:S02]  /*2f20*/  @!P5 IMAD.IADD R117, R117, 0x1, -R2 ;  /* 0x000000017575d824 */ /* 0x000fe400078e0a02 */
[----:B------:R-:W-:Y:S01]  /*2f30*/  IMAD.MOV R8, RZ, RZ, -R8 ;  /* 0x000000ffff087224 */ /* 0x000fe200078e0a08 */
[----:B------:R-:W-:Y:S01]  /*2f40*/  IABS R121, R12 ;  /* 0x0000000c00797213 */ /* 0x000fe20000000000 */
[----:B------:R-:W-:Y:S01]  /*2f50*/  IMAD.HI.U32 R10, R6, R123, RZ ;  /* 0x0000007b060a7227 */ /* 0x000fe200078e00ff */
[----:B------:R-:W-:-:S03]  /*2f60*/  ISETP.GT.U32.AND P5, PT, R2, R117, PT ;  /* 0x000000750200720c */ /* 0x000fc60003fa4070 */
[----:B------:R-:W-:Y:S01]  /*2f70*/  @!P6 IMAD.IADD R107, R107, 0x1, -R2 ;  /* 0x000000016b6be824 */ /* 0x000fe200078e0a02 */
[C---:B------:R-:W-:Y:S01]  /*2f80*/  ISETP.GT.U32.AND P6, PT, R2.reuse, R115, PT ;  /* 0x000000730200720c */ /* 0x040fe20003fc4070 */
[----:B------:R-:W-:Y:S02]  /*2f90*/  IMAD R119, R2, R8, R119 ;  /* 0x0000000802777224 */ /* 0x000fe400078e0277 */
[----:B------:R-:W-:Y:S02]  /*2fa0*/  IMAD.MOV R10, RZ, RZ, -R10 ;  /* 0x000000ffff0a7224 */ /* 0x000fe400078e0a0a */
[----:B------:R-:W-:-:S04]  /*2fb0*/  IMAD.HI.U32 R8, R6, R121, RZ ;  /* 0x0000007906087227 */ /* 0x000fc800078e00ff */
[----:B------:R-:W-:Y:S01]  /*2fc0*/  IMAD R123, R2, R10, R123 ;  /* 0x0000000a027b7224 */ /* 0x000fe200078e027b */
[----:B------:R-:W-:Y:S01]  /*2fd0*/  LOP3.LUT R10, R4, 0x7a, RZ, 0xfc, !PT ;  /* 0x0000007a040a7812 */ /* 0x000fe200078efcff */
[----:B------:R-:W-:Y:S02]  /*2fe0*/  IMAD.MOV R8, RZ, RZ, -R8 ;  /* 0x000000ffff087224 */ /* 0x000fe400078e0a08 */
[----:B------:R-:W-:Y:S01]  /*2ff0*/  @!P2 IMAD.MOV R107, RZ, RZ, -R107 ;  /* 0x000000ffff6ba224 */ /* 0x000fe200078e0a6b */
[C---:B------:R-:W-:Y:S01]  /*3000*/  ISETP.GT.U32.AND P2, PT, R2.reuse, R119, PT ;  /* 0x000000770200720c */ /* 0x040fe20003f44070 */
[C---:B------:R-:W-:Y:S01]  /*3010*/  IMAD R121, R2.reuse, R8, R121 ;  /* 0x0000000802797224 */ /* 0x040fe200078e0279 */
[----:B------:R-:W-:Y:S01]  /*3020*/  ISETP.GT.U32.AND P4, PT, R2, R123, PT ;  /* 0x0000007b0200720c */ /* 0x000fe20003f84070 */
[--C-:B------:R-:W-:Y:S01]  /*3030*/  @!P6 IMAD.IADD R115, R115, 0x1, -R2.reuse ;  /* 0x000000017373e824 */ /* 0x100fe200078e0a02 */
[----:B------:R-:W-:Y:S01]  /*3040*/  ISETP.GE.AND P6, PT, R16, RZ, PT ;  /* 0x000000ff1000720c */ /* 0x000fe20003fc6270 */
[----:B------:R-:W-:Y:S01]  /*3050*/  @!P5 IMAD.IADD R117, R117, 0x1, -R2 ;  /* 0x000000017575d824 */ /* 0x000fe200078e0a02 */
[----:B------:R-:W-:Y:S01]  /*3060*/  ISETP.GT.U32.AND P5, PT, R2, R121, PT ;  /* 0x000000790200720c */ /* 0x000fe20003fa4070 */
[----:B------:R-:W-:Y:S01]  /*3070*/  @!P3 IMAD.MOV R111, RZ, RZ, -R111 ;  /* 0x000000ffff6fb224 */ /* 0x000fe200078e0a6f */
[----:B------:R-:W-:-:S02]  /*3080*/  LOP3.LUT R16, R4, 0x78, RZ, 0xfc, !PT ;  /* 0x0000007804107812 */ /* 0x000fc400078efcff */
[----:B------:R-:W-:Y:S02]  /*3090*/  ISETP.GT.U32.AND P1, PT, R2, R115, PT ;  /* 0x000000730200720c */ /* 0x000fe40003f24070 */
[----:B------:R-:W-:Y:S01]  /*30a0*/  IABS R125, R16 ;  /* 0x00000010007d7213 */ /* 0x000fe20000000000 */
[--C-:B------:R-:W-:Y:S01]  /*30b0*/  @!P2 IMAD.IADD R119, R119, 0x1, -R2.reuse ;  /* 0x000000017777a824 */ /* 0x100fe200078e0a02 */
[----:B------:R-:W-:Y:S01]  /*30c0*/  IABS R127, R10 ;  /* 0x0000000a007f7213 */ /* 0x000fe20000000000 */
[--C-:B------:R-:W-:Y:S01]  /*30d0*/  @!P4 IMAD.IADD R123, R123, 0x1, -R2.reuse ;  /* 0x000000017b7bc824 */ /* 0x100fe200078e0a02 */
[----:B------:R-:W-:Y:S01]  /*30e0*/  ISETP.GE.AND P2, PT, R12, RZ, PT ;  /* 0x000000ff0c00720c */ /* 0x000fe20003f46270 */
[----:B------:R-:W-:Y:S01]  /*30f0*/  IMAD.HI.U32 R8, R6, R125, RZ ;  /* 0x0000007d06087227 */ /* 0x000fe200078e00ff */
[----:B------:R-:W-:Y:S02]  /*3100*/  ISETP.GT.U32.AND P4, PT, R2, R119, PT ;  /* 0x000000770200720c */ /* 0x000fe40003f84070 */
[----:B------:R-:W-:Y:S01]  /*3110*/  ISETP.GE.AND P3, PT, R14, RZ, PT ;  /* 0x000000ff0e00720c */ /* 0x000fe20003f66270 */
[----:B------:R-:W-:Y:S01]  /*3120*/  @!P5 IMAD.IADD R121, R121, 0x1, -R2 ;  /* 0x000000017979d824 */ /* 0x000fe200078e0a02 */
[C---:B------:R-:W-:Y:S01]  /*3130*/  LOP3.LUT R12, R4.reuse, 0x7c, RZ, 0xfc, !PT ;  /* 0x0000007c040c7812 */ /* 0x040fe200078efcff */
[----:B------:R-:W-:Y:S01]  /*3140*/  IMAD.MOV R8, RZ, RZ, -R8 ;  /* 0x000000ffff087224 */ /* 0x000fe200078e0a08 */
[----:B------:R-:W-:Y:S01]  /*3150*/  LOP3.LUT R14, R4, 0x7e, RZ, 0xfc, !PT ;  /* 0x0000007e040e7812 */ /* 0x000fe200078efcff */
[----:B------:R-:W-:Y:S01]  /*3160*/  @!P1 IMAD.IADD R115, R115, 0x1, -R2 ;  /* 0x0000000173739824 */ /* 0x000fe200078e0a02 */
[C---:B------:R-:W-:Y:S01]  /*3170*/  ISETP.GT.U32.AND P5, PT, R2.reuse, R121, PT ;  /* 0x000000790200720c */ /* 0x040fe20003fa4070 */
[----:B------:R-:W-:Y:S01]  /*3180*/  IMAD R125, R2, R8, R125 ;  /* 0x00000008027d7224 */ /* 0x000fe200078e027d */
[----:B------:R-:W-:Y:S01]  /*3190*/  IABS R129, R12 ;  /* 0x0000000c00817213 */ /* 0x000fe20000000000 */
[----:B------:R-:W-:Y:S01]  /*31a0*/  IMAD.HI.U32 R8, R6, R127, RZ ;  /* 0x0000007f06087227 */ /* 0x000fe200078e00ff */
[----:B------:R-:W-:-:S02]  /*31b0*/  ISETP.GE.AND P1, PT, R18, RZ, PT ;  /* 0x000000ff1200720c */ /* 0x000fc40003f26270 */
[----:B------:R-:W-:Y:S01]  /*31c0*/  IABS R131, R14 ;  /* 0x0000000e00837213 */ /* 0x000fe20000000000 */
[----:B------:R-:W-:Y:S01]  /*31d0*/  IMAD.MOV R8, RZ, RZ, -R8 ;  /* 0x000000ffff087224 */ /* 0x000fe200078e0a08 */
[----:B------:R-:W-:Y:S01]  /*31e0*/  LOP3.LUT R18, R4, 0x8e, RZ, 0xfc, !PT ;  /* 0x0000008e04127812 */ /* 0x000fe200078efcff */
[--C-:B------:R-:W-:Y:S01]  /*31f0*/  @!P4 IMAD.IADD R119, R119, 0x1, -R2.reuse ;  /* 0x000000017777c824 */ /* 0x100fe200078e0a02 */
[C---:B------:R-:W-:Y:S01]  /*3200*/  ISETP.GT.U32.AND P4, PT, R2.reuse, R125, PT ;  /* 0x0000007d0200720c */ /* 0x040fe20003f84070 */
[C---:B------:R-:W-:Y:S01]  /*3210*/  IMAD R127, R2.reuse, R8, R127 ;  /* 0x00000008027f7224 */ /* 0x040fe200078e027f */
[----:B------:R-:W-:Y:S01]  /*3220*/  IABS R145, R18 ;  /* 0x0000001200917213 */ /* 0x000fe20000000000 */
[----:B------:R-:W-:Y:S01]  /*3230*/  @!P0 IMAD.MOV R115, RZ, RZ, -R115 ;  /* 0x000000ffff738224 */ /* 0x000fe200078e0a73 */
[C---:B------:R-:W-:Y:S01]  /*3240*/  ISETP.GT.U32.AND P0, PT, R2.reuse, R123, PT ;  /* 0x0000007b0200720c */ /* 0x040fe20003f04070 */
[----:B------:R-:W-:Y:S01]  /*3250*/  @!P5 IMAD.IADD R121, R121, 0x1, -R2 ;  /* 0x000000017979d824 */ /* 0x000fe200078e0a02 */
[----:B------:R-:W-:Y:S01]  /*3260*/  ISETP.GT.U32.AND P5, PT, R2, R127, PT ;  /* 0x0000007f0200720c */ /* 0x000fe20003fa4070 */
[----:B------:R-:W-:Y:S01]  /*3270*/  @!P6 IMAD.MOV R117, RZ, RZ, -R117 ;  /* 0x000000ffff75e224 */ /* 0x000fe200078e0a75 */
[----:B------:R-:W-:Y:S01]  /*3280*/  ISETP.GE.AND P6, PT, R16, RZ, PT ;  /* 0x000000ff1000720c */ /* 0x000fe20003fc6270 */
[----:B------:R-:W-:Y:S01]  /*3290*/  IMAD.HI.U32 R8, R6, R129, RZ ;  /* 0x0000008106087227 */ /* 0x000fe200078e00ff */
[----:B------:R-:W-:-:S03]  /*32a0*/  LOP3.LUT R16, R4, 0x80, RZ, 0xfc, !PT ;  /* 0x0000008004107812 */ /* 0x000fc600078efcff */
[----:B------:R-:W-:Y:S01]  /*32b0*/  @!P4 IMAD.IADD R125, R125, 0x1, -R2 ;  /* 0x000000017d7dc824 */ /* 0x000fe200078e0a02 */
[----:B------:R-:W-:Y:S01]  /*32c0*/  IABS R133, R16 ;  /* 0x0000001000857213 */ /* 0x000fe20000000000 */
[----:B------:R-:W-:Y:S01]  /*32d0*/  IMAD.MOV R8, RZ, RZ, -R8 ;  /* 0x000000ffff087224 */ /* 0x000fe200078e0a08 */
[----:B------:R-:W-:Y:S01]  /*32e0*/  ISETP.GE.AND P4, PT, R12, RZ, PT ;  /* 0x000000ff0c00720c */ /* 0x000fe20003f86270 */
[----:B------:R-:W-:Y:S01]  /*32f0*/  @!P3 IMAD.MOV R119, RZ, RZ, -R119 ;  /* 0x000000ffff77b224 */ /* 0x000fe200078e0a77 */
[----:B------:R-:W-:Y:S01]  /*3300*/  ISETP.GT.U32.AND P3, PT, R2, R125, PT ;  /* 0x0000007d0200720c */ /* 0x000fe20003f64070 */
[--C-:B------:R-:W-:Y:S01]  /*3310*/  @!P0 IMAD.IADD R123, R123, 0x1, -R2.reuse ;  /* 0x000000017b7b8824 */ /* 0x100fe200078e0a02 */
[----:B------:R-:W-:Y:S01]  /*3320*/  ISETP.GE.AND P0, PT, R10, RZ, PT ;  /* 0x000000ff0a00720c */ /* 0x000fe20003f06270 */
[----:B------:R-:W-:Y:S01]  /*3330*/  IMAD R129, R2, R8, R129 ;  /* 0x0000000802817224 */ /* 0x000fe200078e0281 */
[----:B------:R-:W-:Y:S01]  /*3340*/  LOP3.LUT R12, R4, 0x82, RZ, 0xfc, !PT ;  /* 0x00000082040c7812 */ /* 0x000fe200078efcff */
[----:B------:R-:W-:-:S02]  /*3350*/  @!P5 IMAD.IADD R127, R127, 0x1, -R2 ;  /* 0x000000017f7fd824 */ /* 0x000fc400078e0a02 */
[----:B------:R-:W-:Y:S01]  /*3360*/  IMAD.HI.U32 R10, R6, R133, RZ ;  /* 0x00000085060a7227 */ /* 0x000fe200078e00ff */
[----:B------:R-:W-:Y:S02]  /*3370*/  IABS R135, R12 ;  /* 0x0000000c00877213 */ /* 0x000fe40000000000 */
[C---:B------:R-:W-:Y:S01]  /*3380*/  ISETP.GT.U32.AND P5, PT, R2.reuse, R127, PT ;  /* 0x0000007f0200720c */ /* 0x040fe20003fa4070 */
[----:B------:R-:W-:Y:S01]  /*3390*/  @!P1 IMAD.MOV R123, RZ, RZ, -R123 ;  /* 0x000000ffff7b9224 */ /* 0x000fe200078e0a7b */
[----:B------:R-:W-:Y:S01]  /*33a0*/  ISETP.GT.U32.AND P1, PT, R2, R129, PT ;  /* 0x000000810200720c */ /* 0x000fe20003f24070 */
[----:B------:R-:W-:-:S04]  /*33b0*/  IMAD.HI.U32 R8, R6, R131, RZ ;  /* 0x0000008306087227 */ /* 0x000fc800078e00ff */
[----:B------:R-:W-:Y:S02]  /*33c0*/  IMAD.MOV R10, RZ, RZ, -R10 ;  /* 0x000000ffff0a7224 */ /* 0x000fe400078e0a0a */
[----:B------:R-:W-:Y:S02]  /*33d0*/  IMAD.MOV R8, RZ, RZ, -R8 ;  /* 0x000000ffff087224 */ /* 0x000fe400078e0a08 */
[--C-:B------:R-:W-:Y:S01]  /*33e0*/  @!P3 IMAD.IADD R125, R125, 0x1, -R2.reuse ;  /* 0x000000017d7db824 */ /* 0x100fe200078e0a02 */
[----:B------:R-:W-:Y:S01]  /*33f0*/  ISETP.GE.AND P3, PT, R16, RZ, PT ;  /* 0x000000ff1000720c */ /* 0x000fe20003f66270 */
[----:B------:R-:W-:Y:S01]  /*3400*/  IMAD R133, R2, R10, R133 ;  /* 0x0000000a02857224 */ /* 0x000fe200078e0285 */
[----:B------:R-:W-:Y:S01]  /*3410*/  LOP3.LUT R10, R4, 0x84, RZ, 0xfc, !PT ;  /* 0x00000084040a7812 */ /* 0x000fe200078efcff */
[----:B------:R-:W-:Y:S01]  /*3420*/  IMAD R131, R2, R8, R131 ;  /* 0x0000000802837224 */ /* 0x000fe200078e0283 */
[----:B------:R-:W-:Y:S01]  /*3430*/  LOP3.LUT R16, R4, 0x8c, RZ, 0xfc, !PT ;  /* 0x0000008c04107812 */ /* 0x000fe200078efcff */
[----:B------:R-:W-:Y:S01]  /*3440*/  @!P6 IMAD.MOV R125, RZ, RZ, -R125 ;  /* 0x000000ffff7de224 */ /* 0x000fe200078e0a7d */
[C---:B------:R-:W-:Y:S01]  /*3450*/  ISETP.GT.U32.AND P6, PT, R2.reuse, R133, PT ;  /* 0x000000850200720c */ /* 0x040fe20003fc4070 */
[--C-:B------:R-:W-:Y:S01]  /*3460*/  @!P5 IMAD.IADD R127, R127, 0x1, -R2.reuse ;  /* 0x000000017f7fd824 */ /* 0x100fe200078e0a02 */
[----:B------:R-:W-:Y:S01]  /*3470*/  ISETP.GT.U32.AND P5, PT, R2, R131, PT ;  /* 0x000000830200720c */ /* 0x000fe20003fa4070 */
[----:B------:R-:W-:Y:S01]  /*3480*/  @!P1 IMAD.IADD R129, R129, 0x1, -R2 ;  /* 0x0000000181819824 */ /* 0x000fe200078e0a02 */
[----:B------:R-:W-:Y:S01]  /*3490*/  IABS R137, R10 ;  /* 0x0000000a00897213 */ /* 0x000fe20000000000 */
[----:B------:R-:W-:Y:S01]  /*34a0*/  @!P2 IMAD.MOV R121, RZ, RZ, -R121 ;  /* 0x000000ffff79a224 */ /* 0x000fe200078e0a79 */
[----:B------:R-:W-:Y:S01]  /*34b0*/  ISETP.GE.AND P2, PT, R14, RZ, PT ;  /* 0x000000ff0e00720c */ /* 0x000fe20003f46270 */
[----:B------:R-:W-:Y:S01]  /*34c0*/  IMAD.HI.U32 R8, R6, R135, RZ ;  /* 0x0000008706087227 */ /* 0x000fe200078e00ff */
[----:B------:R-:W-:-:S02]  /*34d0*/  ISETP.GT.U32.AND P1, PT, R2, R129, PT ;  /* 0x000000810200720c */ /* 0x000fc40003f24070 */
[----:B------:R-:W-:Y:S01]  /*34e0*/  LOP3.LUT R14, R4, 0x86, RZ, 0xfc, !PT ;  /* 0x00000086040e7812 */ /* 0x000fe200078efcff */
[----:B------:R-:W-:Y:S01]  /*34f0*/  @!P0 IMAD.MOV R127, RZ, RZ, -R127 ;  /* 0x000000ffff7f8224 */ /* 0x000fe200078e0a7f */
[----:B------:R-:W-:Y:S01]  /*3500*/  ISETP.GE.AND P0, PT, R12, RZ, PT ;  /* 0x000000ff0c00720c */ /* 0x000fe20003f06270 */
[--C-:B------:R-:W-:Y:S01]  /*3510*/  @!P6 IMAD.IADD R133, R133, 0x1, -R2.reuse ;  /* 0x000000018585e824 */ /* 0x100fe200078e0a02 */
[----:B------:R-:W-:Y:S01]  /*3520*/  IABS R139, R14 ;  /* 0x0000000e008b7213 */ /* 0x000fe20000000000 */
[----:B------:R-:W-:Y:S01]  /*3530*/  @!P5 IMAD.IADD R131, R131, 0x1, -R2 ;  /* 0x000000018383d824 */ /* 0x000fe200078e0a02 */
[----:B------:R-:W-:Y:S01]  /*3540*/  IABS R147, R16 ;  /* 0x0000001000937213 */ /* 0x000fe20000000000 */
[----:B------:R-:W-:Y:S01]  /*3550*/  IMAD.MOV R12, RZ, RZ, -R8 ;  /* 0x000000ffff0c7224 */ /* 0x000fe200078e0a08 */
[----:B------:R-:W-:Y:S01]  /*3560*/  ISETP.GT.U32.AND P6, PT, R2, R133, PT ;  /* 0x000000850200720c */ /* 0x000fe20003fc4070 */
[----:B------:R-:W-:Y:S01]  /*3570*/  IMAD.HI.U32 R8, R6, R137, RZ ;  /* 0x0000008906087227 */ /* 0x000fe200078e00ff */
[----:B------:R-:W-:-:S03]  /*3580*/  ISETP.GT.U32.AND P5, PT, R2, R131, PT ;  /* 0x000000830200720c */ /* 0x000fc60003fa4070 */
[----:B------:R-:W-:Y:S01]  /*3590*/  @!P1 IMAD.IADD R129, R129, 0x1, -R2 ;  /* 0x0000000181819824 */ /* 0x000fe200078e0a02 */
[----:B------:R-:W-:Y:S01]  /*35a0*/  ISETP.GE.AND P1, PT, R10, RZ, PT ;  /* 0x000000ff0a00720c */ /* 0x000fe20003f26270 */
[----:B------:R-:W-:-:S04]  /*35b0*/  IMAD.HI.U32 R10, R6, R139, RZ ;  /* 0x0000008b060a7227 */ /* 0x000fc800078e00ff */
[----:B------:R-:W-:Y:S02]  /*35c0*/  IMAD.MOV R10, RZ, RZ, -R10 ;  /* 0x000000ffff0a7224 */ /* 0x000fe400078e0a0a */
[C---:B------:R-:W-:Y:S02]  /*35d0*/  IMAD R135, R2.reuse, R12, R135 ;  /* 0x0000000c02877224 */ /* 0x040fe400078e0287 */
[C---:B------:R-:W-:Y:S02]  /*35e0*/  IMAD R139, R2.reuse, R10, R139 ;  /* 0x0000000a028b7224 */ /* 0x040fe400078e028b */
[--C-:B------:R-:W-:Y:S02]  /*35f0*/  @!P6 IMAD.IADD R133, R133, 0x1, -R2.reuse ;  /* 0x000000018585e824 */ /* 0x100fe400078e0a02 */
[----:B------:R-:W-:Y:S01]  /*3600*/  @!P5 IMAD.IADD R131, R131, 0x1, -R2 ;  /* 0x000000018383d824 */ /* 0x000fe200078e0a02 */
[C---:B------:R-:W-:Y:S01]  /*3610*/  ISETP.GT.U32.AND P5, PT, R2.reuse, R135, PT ;  /* 0x000000870200720c */ /* 0x040fe20003fa4070 */
[----:B------:R-:W-:Y:S01]  /*3620*/  @!P3 IMAD.MOV R133, RZ, RZ, -R133 ;  /* 0x000000ffff85b224 */ /* 0x000fe200078e0a85 */
[----:B------:R-:W-:Y:S01]  /*3630*/  ISETP.GT.U32.AND P3, PT, R2, R139, PT ;  /* 0x0000008b0200720c */ /* 0x000fe20003f64070 */
[----:B------:R-:W-:-:S02]  /*3640*/  IMAD.MOV R8, RZ, RZ, -R8 ;  /* 0x000000ffff087224 */ /* 0x000fc400078e0a08 */
[----:B------:R-:W-:Y:S01]  /*3650*/  @!P4 IMAD.MOV R129, RZ, RZ, -R129 ;  /* 0x000000ffff81c224 */ /* 0x000fe200078e0a81 */
[----:B------:R-:W-:Y:S01]  /*3660*/  ISETP.GE.AND P4, PT, R14, RZ, PT ;  /* 0x000000ff0e00720c */ /* 0x000fe20003f86270 */
[----:B------:R-:W-:Y:S01]  /*3670*/  IMAD R137, R2, R8, R137 ;  /* 0x0000000802897224 */ /* 0x000fe200078e0289 */
[C---:B------:R-:W-:Y:S01]  /*3680*/  LOP3.LUT R14, R4.reuse, 0x8a, RZ, 0xfc, !PT ;  /* 0x0000008a040e7812 */ /* 0x040fe200078efcff */
[----:B------:R-:W-:Y:S01]  /*3690*/  @!P2 IMAD.MOV R131, RZ, RZ, -R131 ;  /* 0x000000ffff83a224 */ /* 0x000fe200078e0a83 */
[----:B------:R-:W-:Y:S02]  /*36a0*/  LOP3.LUT R8, R4, 0x88, RZ, 0xfc, !PT ;  /* 0x0000008804087812 */ /* 0x000fe400078efcff */
[----:B------:R-:W-:Y:S01]  /*36b0*/  IABS R141, R14 ;  /* 0x0000000e008d7213 */ /* 0x000fe20000000000 */
[--C-:B------:R-:W-:Y:S01]  /*36c0*/  @!P5 IMAD.IADD R135, R135, 0x1, -R2.reuse ;  /* 0x000000018787d824 */ /* 0x100fe200078e0a02 */
[----:B------:R-:W-:Y:S01]  /*36d0*/  ISETP.GT.U32.AND P2, PT, R2, R137, PT ;  /* 0x000000890200720c */ /* 0x000fe20003f44070 */
[----:B------:R-:W-:Y:S01]  /*36e0*/  @!P3 IMAD.IADD R139, R139, 0x1, -R2 ;  /* 0x000000018b8bb824 */ /* 0x000fe200078e0a02 */
[----:B------:R-:W-:Y:S01]  /*36f0*/  IABS R143, R8 ;  /* 0x00000008008f7213 */ /* 0x000fe20000000000 */
[----:B------:R-:W-:Y:S01]  /*3700*/  IMAD.HI.U32 R10, R6, R141, RZ ;  /* 0x0000008d060a7227 */ /* 0x000fe200078e00ff */
[----:B------:R-:W-:-:S02]  /*3710*/  ISETP.GT.U32.AND P5, PT, R2, R135, PT ;  /* 0x000000870200720c */ /* 0x000fc40003fa4070 */
[----:B------:R-:W-:Y:S01]  /*3720*/  ISETP.GT.U32.AND P3, PT, R2, R139, PT ;  /* 0x0000008b0200720c */ /* 0x000fe20003f64070 */
[----:B------:R-:W-:Y:S01]  /*3730*/  IMAD.MOV R10, RZ, RZ, -R10 ;  /* 0x000000ffff0a7224 */ /* 0x000fe200078e0a0a */
[----:B------:R-:W-:Y:S01]  /*3740*/  ISETP.GE.AND P6, PT, R8, RZ, PT ;  /* 0x000000ff0800720c */ /* 0x000fe20003fc6270 */
[----:B------:R-:W-:-:S04]  /*3750*/  IMAD.HI.U32 R8, R6, R143, RZ ;  /* 0x0000008f06087227 */ /* 0x000fc800078e00ff */
[----:B------:R-:W-:Y:S02]  /*3760*/  IMAD R141, R2, R10, R141 ;  /* 0x0000000a028d7224 */ /* 0x000fe400078e028d */
[----:B------:R-:W-:-:S04]  /*3770*/  IMAD.HI.U32 R10, R6, R145, RZ ;  /* 0x00000091060a7227 */ /* 0x000fc800078e00ff */
[----:B------:R-:W-:Y:S02]  /*3780*/  @!P2 IMAD.IADD R137, R137, 0x1, -R2 ;  /* 0x000000018989a824 */ /* 0x000fe400078e0a02 */
[----:B------:R-:W-:Y:S02]  /*3790*/  IMAD.MOV R10, RZ, RZ, -R10 ;  /* 0x000000ffff0a7224 */ /* 0x000fe400078e0a0a */
[--C-:B------:R-:W-:Y:S01]  /*37a0*/  @!P5 IMAD.IADD R135, R135, 0x1, -R2.reuse ;  /* 0x000000018787d824 */ /* 0x100fe200078e0a02 */
[C---:B------:R-:W-:Y:S01]  /*37b0*/  ISETP.GT.U32.AND P2, PT, R2.reuse, R137, PT ;  /* 0x000000890200720c */ /* 0x040fe20003f44070 */
[----:B------:R-:W-:Y:S01]  /*37c0*/  IMAD R145, R2, R10, R145 ;  /* 0x0000000a02917224 */ /* 0x000fe200078e0291 */
[----:B------:R-:W-:Y:S01]  /*37d0*/  ISETP.GE.AND P5, PT, R14, RZ, PT ;  /* 0x000000ff0e00720c */ /* 0x000fe20003fa6270 */
[----:B------:R-:W-:Y:S01]  /*37e0*/  @!P3 IMAD.IADD R139, R139, 0x1, -R2 ;  /* 0x000000018b8bb824 */ /* 0x000fe200078e0a02 */
[----:B------:R-:W-:Y:S01]  /*37f0*/  LOP3.LUT R14, R4, 0x92, RZ, 0xfc, !PT ;  /* 0x00000092040e7812 */ /* 0x000fe200078efcff */
[----:B------:R-:W-:-:S02]  /*3800*/  IMAD.MOV R12, RZ, RZ, -R8 ;  /* 0x000000ffff0c7224 */ /* 0x000fc400078e0a08 */
[----:B------:R-:W-:Y:S01]  /*3810*/  @!P0 IMAD.MOV R135, RZ, RZ, -R135 ;  /* 0x000000ffff878224 */ /* 0x000fe200078e0a87 */
[C---:B------:R-:W-:Y:S01]  /*3820*/  ISETP.GT.U32.AND P0, PT, R2.reuse, R141, PT ;  /* 0x0000008d0200720c */ /* 0x040fe20003f04070 */
[----:B------:R-:W-:Y:S01]  /*3830*/  @!P4 IMAD.MOV R139, RZ, RZ, -R139 ;  /* 0x000000ffff8bc224 */ /* 0x000fe200078e0a8b */
[C---:B------:R-:W-:Y:S01]  /*3840*/  ISETP.GT.U32.AND P4, PT, R2.reuse, R145, PT ;  /* 0x000000910200720c */ /* 0x040fe20003f84070 */
[----:B------:R-:W-:Y:S01]  /*3850*/  IMAD R143, R2, R12, R143 ;  /* 0x0000000c028f7224 */ /* 0x000fe200078e028f */
[----:B------:R-:W-:Y:S01]  /*3860*/  LOP3.LUT R12, R4, 0x90, RZ, 0xfc, !PT ;  /* 0x00000090040c7812 */ /* 0x000fe200078efcff */
[----:B------:R-:W-:Y:S01]  /*3870*/  IMAD.HI.U32 R8, R6, R147, RZ ;  /* 0x0000009306087227 */ /* 0x000fe200078e00ff */
[----:B------:R-:W-:Y:S02]  /*3880*/  IABS R151, R14 ;  /* 0x0000000e00977213 */ /* 0x000fe40000000000 */
[----:B------:R-:W-:Y:S01]  /*3890*/  IABS R149, R12 ;  /* 0x0000000c00957213 */ /* 0x000fe20000000000 */
[----:B------:R-:W-:-:S02]  /*38a0*/  IMAD.MOV R8, RZ, RZ, -R8 ;  /* 0x000000ffff087224 */ /* 0x000fc400078e0a08 */
[----:B------:R-:W-:Y:S01]  /*38b0*/  @!P2 IMAD.IADD R137, R137, 0x1, -R2 ;  /* 0x000000018989a824 */ /* 0x000fe200078e0a02 */
[C---:B------:R-:W-:Y:S01]  /*38c0*/  ISETP.GT.U32.AND P2, PT, R2.reuse, R143, PT ;  /* 0x0000008f0200720c */ /* 0x040fe20003f44070 */
[----:B------:R-:W-:Y:S02]  /*38d0*/  IMAD R147, R2, R8, R147 ;  /* 0x0000000802937224 */ /* 0x000fe400078e0293 */
[----:B------:R-:W-:-:S03]  /*38e0*/  IMAD.HI.U32 R8, R6, R149, RZ ;  /* 0x0000009506087227 */ /* 0x000fc600078e00ff */
[C---:B------:R-:W-:Y:S01]  /*38f0*/  ISETP.GT.U32.AND P3, PT, R2.reuse, R147, PT ;  /* 0x000000930200720c */ /* 0x040fe20003f64070 */
[--C-:B------:R-:W-:Y:S02]  /*3900*/  @!P0 IMAD.IADD R141, R141, 0x1, -R2.reuse ;  /* 0x000000018d8d8824 */ /* 0x100fe400078e0a02 */
[----:B------:R-:W-:Y:S02]  /*3910*/  @!P4 IMAD.IADD R145, R145, 0x1, -R2 ;  /* 0x000000019191c824 */ /* 0x000fe400078e0a02 */
[----:B------:R-:W-:Y:S01]  /*3920*/  IMAD.MOV R8, RZ, RZ, -R8 ;  /* 0x000000ffff087224 */ /* 0x000fe200078e0a08 */
[C---:B------:R-:W-:Y:S01]  /*3930*/  ISETP.GT.U32.AND P0, PT, R2.reuse, R141, PT ;  /* 0x0000008d0200720c */ /* 0x040fe20003f04070 */
[----:B------:R-:W-:Y:S01]  /*3940*/  @!P2 IMAD.IADD R143, R143, 0x1, -R2 ;  /* 0x000000018f8fa824 */ /* 0x000fe200078e0a02 */
[C---:B------:R-:W-:Y:S01]  /*3950*/  ISETP.GT.U32.AND P4, PT, R2.reuse, R145, PT ;  /* 0x000000910200720c */ /* 0x040fe20003f84070 */
[----:B------:R-:W-:Y:S02]  /*3960*/  IMAD R149, R2, R8, R149 ;  /* 0x0000000802957224 */ /* 0x000fe400078e0295 */
[----:B------:R-:W-:Y:S01]  /*3970*/  IMAD.HI.U32 R8, R6, R151, RZ ;  /* 0x0000009706087227 */ /* 0x000fe200078e00ff */
[----:B------:R-:W-:-:S03]  /*3980*/  ISETP.GT.U32.AND P2, PT, R2, R143, PT ;  /* 0x0000008f0200720c */ /* 0x000fc60003f44070 */
[----:B------:R-:W-:Y:S02]  /*3990*/  IMAD.MOV R8, RZ, RZ, -R8 ;  /* 0x000000ffff087224 */ /* 0x000fe400078e0a08 */
[----:B------:R-:W-:Y:S01]  /*39a0*/  @!P1 IMAD.MOV R137, RZ, RZ, -R137 ;  /* 0x000000ffff899224 */ /* 0x000fe200078e0a89 */
[----:B------:R-:W-:Y:S01]  /*39b0*/  ISETP.GE.AND P1, PT, R16, RZ, PT ;  /* 0x000000ff1000720c */ /* 0x000fe20003f26270 */
[--C-:B------:R-:W-:Y:S01]  /*39c0*/  @!P3 IMAD.IADD R147, R147, 0x1, -R2.reuse ;  /* 0x000000019393b824 */ /* 0x100fe200078e0a02 */
[----:B------:R-:W-:Y:S01]  /*39d0*/  LOP3.LUT R16, R4, 0x94, RZ, 0xfc, !PT ;  /* 0x0000009404107812 */ /* 0x000fe200078efcff */
[----:B------:R-:W-:Y:S01]  /*39e0*/  IMAD R151, R2, R8, R151 ;  /* 0x0000000802977224 */ /* 0x000fe200078e0297 */
[----:B------:R-:W-:Y:S01]  /*39f0*/  LOP3.LUT R8, R4, 0x96, RZ, 0xfc, !PT ;  /* 0x0000009604087812 */ /* 0x000fe200078efcff */
[--C-:B------:R-:W-:Y:S01]  /*3a00*/  @!P0 IMAD.IADD R141, R141, 0x1, -R2.reuse ;  /* 0x000000018d8d8824 */ /* 0x100fe200078e0a02 */
[----:B------:R-:W-:Y:S01]  /*3a10*/  IABS R153, R16 ;  /* 0x0000001000997213 */ /* 0x000fe20000000000 */
[--C-:B------:R-:W-:Y:S01]  /*3a20*/  @!P4 IMAD.IADD R145, R145, 0x1, -R2.reuse ;  /* 0x000000019191c824 */ /* 0x100fe200078e0a02 */
[C---:B------:R-:W-:Y:S01]  /*3a30*/  ISETP.GT.U32.AND P3, PT, R2.reuse, R147, PT ;  /* 0x000000930200720c */ /* 0x040fe20003f64070 */
[----:B------:R-:W-:Y:S01]  /*3a40*/  @!P2 IMAD.IADD R143, R143, 0x1, -R2 ;  /* 0x000000018f8fa824 */ /* 0x000fe200078e0a02 */
[----:B------:R-:W-:Y:S01]  /*3a50*/  ISETP.GT.U32.AND P0, PT, R2, R149, PT ;  /* 0x000000950200720c */ /* 0x000fe20003f04070 */
[----:B------:R-:W-:Y:S01]  /*3a60*/  IMAD.HI.U32 R10, R6, R153, RZ ;  /* 0x00000099060a7227 */ /* 0x000fe200078e00ff */
[----:B------:R-:W-:-:S02]  /*3a70*/  ISETP.GT.U32.AND P4, PT, R2, R151, PT ;  /* 0x000000970200720c */ /* 0x000fc40003f84070 */
[----:B------:R-:W-:Y:S01]  /*3a80*/  ISETP.GE.AND P2, PT, R18, RZ, PT ;  /* 0x000000ff1200720c */ /* 0x000fe20003f46270 */
[----:B------:R-:W-:Y:S01]  /*3a90*/  IMAD.MOV R10, RZ, RZ, -R10 ;  /* 0x000000ffff0a7224 */ /* 0x000fe200078e0a0a */
[----:B------:R-:W-:Y:S01]  /*3aa0*/  IABS R155, R8 ;  /* 0x00000008009b7213 */ /* 0x000fe20000000000 */
[----:B------:R-:W-:Y:S01]  /*3ab0*/  @!P6 IMAD.MOV R143, RZ, RZ, -R143 ;  /* 0x000000ffff8fe224 */ /* 0x000fe200078e0a8f */
[----:B------:R-:W-:Y:S01]  /*3ac0*/  ISETP.GE.AND P6, PT, R12, RZ, PT ;  /* 0x000000ff0c00720c */ /* 0x000fe20003fc6270 */
[----:B------:R-:W-:Y:S01]  /*3ad0*/  IMAD R153, R2, R10, R153 ;  /* 0x0000000a02997224 */ /* 0x000fe200078e0299 */
[C---:B------:R-:W-:Y:S01]  /*3ae0*/  LOP3.LUT R10, R4.reuse, 0x98, RZ, 0xfc, !PT ;  /* 0x00000098040a7812 */ /* 0x040fe200078efcff */
[--C-:B------:R-:W-:Y:S01]  /*3af0*/  @!P3 IMAD.IADD R147, R147, 0x1, -R2.reuse ;  /* 0x000000019393b824 */ /* 0x100fe200078e0a02 */
[----:B------:R-:W-:Y:S01]  /*3b00*/  LOP3.LUT R12, R4, 0x9a, RZ, 0xfc, !PT ;  /* 0x0000009a040c7812 */ /* 0x000fe200078efcff */
[--C-:B------:R-:W-:Y:S01]  /*3b10*/  @!P0 IMAD.IADD R149, R149, 0x1, -R2.reuse ;  /* 0x0000000195958824 */ /* 0x100fe200078e0a02 */
[----:B------:R-:W-:Y:S01]  /*3b20*/  IABS R157, R10 ;  /* 0x0000000a009d7213 */ /* 0x000fe20000000000 */
[----:B------:R-:W-:Y:S01]  /*3b30*/  @!P4 IMAD.IADD R151, R151, 0x1, -R2 ;  /* 0x000000019797c824 */ /* 0x000fe200078e0a02 */
[----:B------:R-:W-:Y:S01]  /*3b40*/  IABS R159, R12 ;  /* 0x0000000c009f7213 */ /* 0x000fe20000000000 */
[----:B------:R-:W-:Y:S01]  /*3b50*/  @!P1 IMAD.MOV R147, RZ, RZ, -R147 ;  /* 0x000000ffff939224 */ /* 0x000fe200078e0a93 */
[----:B------:R-:W-:Y:S01]  /*3b60*/  ISETP.GT.U32.AND P0, PT, R2, R149, PT ;  /* 0x000000950200720c */ /* 0x000fe20003f04070 */
[----:B------:R-:W-:Y:S01]  /*3b70*/  @!P2 IMAD.MOV R145, RZ, RZ, -R145 ;  /* 0x000000ffff91a224 */ /* 0x000fe200078e0a91 */
[----:B------:R-:W-:Y:S01]  /*3b80*/  ISETP.GE.AND P1, PT, R8, RZ, PT ;  /* 0x000000ff0800720c */ /* 0x000fe20003f26270 */
[----:B------:R-:W-:Y:S01]  /*3b90*/  IMAD.HI.U32 R8, R6, R155, RZ ;  /* 0x0000009b06087227 */ /* 0x000fe200078e00ff */
[----:B------:R-:W-:-:S02]  /*3ba0*/  ISETP.GT.U32.AND P4, PT, R2, R151, PT ;  /* 0x000000970200720c */ /* 0x000fc40003f84070 */
[----:B------:R-:W-:Y:S01]  /*3bb0*/  ISETP.GE.AND P2, PT, R10, RZ, PT ;  /* 0x000000ff0a00720c */ /* 0x000fe20003f46270 */
[----:B------:R-:W-:Y:S01]  /*3bc0*/  IMAD.HI.U32 R10, R6, R157, RZ ;  /* 0x0000009d060a7227 */ /* 0x000fe200078e00ff */
[----:B------:R-:W-:Y:S02]  /*3bd0*/  ISETP.GE.AND P3, PT, R16, RZ, PT ;  /* 0x000000ff1000720c */ /* 0x000fe40003f66270 */
[C---:B------:R-:W-:Y:S01]  /*3be0*/  LOP3.LUT R16, R4.reuse, 0x9e, RZ, 0xfc, !PT ;  /* 0x0000009e04107812 */ /* 0x040fe200078efcff */
[----:B------:R-:W-:Y:S01]  /*3bf0*/  IMAD.MOV R8, RZ, RZ, -R8 ;  /* 0x000000ffff087224 */ /* 0x000fe200078e0a08 */
[----:B------:R-:W-:Y:S01]  /*3c00*/  LOP3.LUT R18, R4, 0xa0, RZ, 0xfc, !PT ;  /* 0x000000a004127812 */ /* 0x000fe200078efcff */
[----:B------:R-:W-:Y:S01]  /*3c10*/  IMAD.MOV R10, RZ, RZ, -R10 ;  /* 0x000000ffff0a7224 */ /* 0x000fe200078e0a0a */
[----:B------:R-:W-:Y:S01]  /*3c20*/  IABS R163, R16 ;  /* 0x0000001000a37213 */ /* 0x000fe20000000000 */
[C---:B------:R-:W-:Y:S01]  /*3c30*/  IMAD R155, R2.reuse, R8, R155 ;  /* 0x00000008029b7224 */ /* 0x040fe200078e029b */
[----:B------:R-:W-:Y:S01]  /*3c40*/  IABS R165, R18 ;  /* 0x0000001200a57213 */ /* 0x000fe20000000000 */
[----:B------:R-:W-:Y:S01]  /*3c50*/  @!P0 IMAD.IADD R149, R149, 0x1, -R2 ;  /* 0x0000000195958824 */ /* 0x000fe200078e0a02 */
[C---:B------:R-:W-:Y:S01]  /*3c60*/  ISETP.GT.U32.AND P0, PT, R2.reuse, R153, PT ;  /* 0x000000990200720c */ /* 0x040fe20003f04070 */
[----:B------:R-:W-:-:S02]  /*3c70*/  IMAD R157, R2, R10, R157 ;  /* 0x0000000a029d7224 */ /* 0x000fc400078e029d */
[----:B------:R-:W-:Y:S01]  /*3c80*/  @!P4 IMAD.IADD R151, R151, 0x1, -R2 ;  /* 0x000000019797c824 */ /* 0x000fe200078e0a02 */
[C---:B------:R-:W-:Y:S01]  /*3c90*/  ISETP.GT.U32.AND P4, PT, R2.reuse, R155, PT ;  /* 0x0000009b0200720c */ /* 0x040fe20003f84070 */
[----:B------:R-:W-:Y:S01]  /*3ca0*/  @!P6 IMAD.MOV R149, RZ, RZ, -R149 ;  /* 0x000000ffff95e224 */ /* 0x000fe200078e0a95 */
[----:B------:R-:W-:Y:S01]  /*3cb0*/  ISETP.GT.U32.AND P6, PT, R2, R157, PT ;  /* 0x0000009d0200720c */ /* 0x000fe20003fc4070 */
[----:B------:R-:W-:Y:S01]  /*3cc0*/  @!P5 IMAD.MOV R141, RZ, RZ, -R141 ;  /* 0x000000ffff8dd224 */ /* 0x000fe200078e0a8d */
[----:B------:R-:W-:Y:S01]  /*3cd0*/  ISETP.GE.AND P5, PT, R14, RZ, PT ;  /* 0x000000ff0e00720c */ /* 0x000fe20003fa6270 */
[----:B------:R-:W-:Y:S01]  /*3ce0*/  IMAD.HI.U32 R8, R6, R159, RZ ;  /* 0x0000009f06087227 */ /* 0x000fe200078e00ff */
[----:B------:R-:W-:-:S03]  /*3cf0*/  LOP3.LUT R14, R4, 0x9c, RZ, 0xfc, !PT ;  /* 0x0000009c040e7812 */ /* 0x000fc600078efcff */
[----:B------:R-:W-:Y:S01]  /*3d00*/  @!P0 IMAD.IADD R153, R153, 0x1, -R2 ;  /* 0x0000000199998824 */ /* 0x000fe200078e0a02 */
[----:B------:R-:W-:Y:S01]  /*3d10*/  IABS R161, R14 ;  /* 0x0000000e00a17213 */ /* 0x000fe20000000000 */
[----:B------:R-:W-:Y:S02]  /*3d20*/  IMAD.MOV R8, RZ, RZ, -R8 ;  /* 0x000000ffff087224 */ /* 0x000fe400078e0a08 */
[--C-:B------:R-:W-:Y:S01]  /*3d30*/  @!P4 IMAD.IADD R155, R155, 0x1, -R2.reuse ;  /* 0x000000019b9bc824 */ /* 0x100fe200078e0a02 */
[----:B------:R-:W-:Y:S01]  /*3d40*/  ISETP.GT.U32.AND P0, PT, R2, R153, PT ;  /* 0x000000990200720c */ /* 0x000fe20003f04070 */
[----:B------:R-:W-:Y:S02]  /*3d50*/  @!P6 IMAD.IADD R157, R157, 0x1, -R2 ;  /* 0x000000019d9de824 */ /* 0x000fe400078e0a02 */
[----:B------:R-:W-:Y:S01]  /*3d60*/  IMAD.HI.U32 R10, R6, R161, RZ ;  /* 0x000000a1060a7227 */ /* 0x000fe200078e00ff */
[C---:B------:R-:W-:Y:S02]  /*3d70*/  ISETP.GT.U32.AND P4, PT, R2.reuse, R155, PT ;  /* 0x0000009b0200720c */ /* 0x040fe40003f84070 */
[----:B------:R-:W-:Y:S01]  /*3d80*/  ISETP.GT.U32.AND P6, PT, R2, R157, PT ;  /* 0x0000009d0200720c */ /* 0x000fe20003fc4070 */
[----:B------:R-:W-:-:S02]  /*3d90*/  IMAD.MOV R10, RZ, RZ, -R10 ;  /* 0x000000ffff0a7224 */ /* 0x000fc400078e0a0a */
[C---:B------:R-:W-:Y:S02]  /*3da0*/  IMAD R159, R2.reuse, R8, R159 ;  /* 0x00000008029f7224 */ /* 0x040fe400078e029f */
[----:B------:R-:W-:Y:S02]  /*3db0*/  IMAD R161, R2, R10, R161 ;  /* 0x0000000a02a17224 */ /* 0x000fe400078e02a1 */
[----:B------:R-:W-:-:S04]  /*3dc0*/  IMAD.HI.U32 R8, R6, R163, RZ ;  /* 0x000000a306087227 */ /* 0x000fc800078e00ff */
[--C-:B------:R-:W-:Y:S01]  /*3dd0*/  @!P4 IMAD.IADD R155, R155, 0x1, -R2.reuse ;  /* 0x000000019b9bc824 */ /* 0x100fe200078e0a02 */
[----:B------:R-:W-:Y:S01]  /*3de0*/  ISETP.GT.U32.AND P4, PT, R2, R159, PT ;  /* 0x0000009f0200720c */ /* 0x000fe20003f84070 */
[----:B------:R-:W-:Y:S01]  /*3df0*/  @!P5 IMAD.MOV R151, RZ, RZ, -R151 ;  /* 0x000000ffff97d224 */ /* 0x000fe200078e0a97 */
[----:B------:R-:W-:Y:S01]  /*3e00*/  ISETP.GE.AND P5, PT, R12, RZ, PT ;  /* 0x000000ff0c00720c */ /* 0x000fe20003fa6270 */
[----:B------:R-:W-:Y:S01]  /*3e10*/  @!P6 IMAD.IADD R157, R157, 0x1, -R2 ;  /* 0x000000019d9de824 */ /* 0x000fe200078e0a02 */
[----:B------:R-:W-:Y:S01]  /*3e20*/  ISETP.GT.U32.AND P6, PT, R2, R161, PT ;  /* 0x000000a10200720c */ /* 0x000fe20003fc4070 */
[----:B------:R-:W-:Y:S02]  /*3e30*/  IMAD.MOV R12, RZ, RZ, -R8 ;  /* 0x000000ffff0c7224 */ /* 0x000fe400078e0a08 */
[----:B------:R-:W-:-:S04]  /*3e40*/  IMAD.HI.U32 R8, R6, R165, RZ ;  /* 0x000000a506087227 */ /* 0x000fc800078e00ff */
[----:B------:R-:W-:Y:S01]  /*3e50*/  @!P0 IMAD.IADD R153, R153, 0x1, -R2 ;  /* 0x0000000199998824 */ /* 0x000fe200078e0a02 */
[----:B------:R-:W-:Y:S01]  /*3e60*/  ISETP.GE.AND P0, PT, R14, RZ, PT ;  /* 0x000000ff0e00720c */ /* 0x000fe20003f06270 */
[C---:B------:R-:W-:Y:S02]  /*3e70*/  IMAD R163, R2.reuse, R12, R163 ;  /* 0x0000000c02a37224 */ /* 0x040fe400078e02a3 */
[----:B------:R-:W-:Y:S02]  /*3e80*/  IMAD.MOV R14, RZ, RZ, -R8 ;  /* 0x000000ffff0e7224 */ /* 0x000fe400078e0a08 */
[--C-:B------:R-:W-:Y:S01]  /*3e90*/  @!P4 IMAD.IADD R159, R159, 0x1, -R2.reuse ;  /* 0x000000019f9fc824 */ /* 0x100fe200078e0a02 */
[C---:B------:R-:W-:Y:S01]  /*3ea0*/  ISETP.GT.U32.AND P4, PT, R2.reuse, R163, PT ;  /* 0x000000a30200720c */ /* 0x040fe20003f84070 */
[----:B------:R-:W-:Y:S01]  /*3eb0*/  IMAD R165, R2, R14, R165 ;  /* 0x0000000e02a57224 */ /* 0x000fe200078e02a5 */
[----:B------:R-:W-:Y:S01]  /*3ec0*/  LOP3.LUT R14, R4, 0xaa, RZ, 0xfc, !PT ;  /* 0x000000aa040e7812 */ /* 0x000fe200078efcff */
[----:B------:R-:W-:-:S02]  /*3ed0*/  @!P6 IMAD.IADD R161, R161, 0x1, -R2 ;  /* 0x00000001a1a1e824 */ /* 0x000fc400078e0a02 */
[----:B------:R-:W-:Y:S01]  /*3ee0*/  IMAD.HI.U32 R10, R6, R167, RZ ;  /* 0x000000a7060a7227 */ /* 0x000fe200078e00ff */
[----:B------:R-:W-:Y:S02]  /*3ef0*/  ISETP.GT.U32.AND P6, PT, R2, R165, PT ;  /* 0x000000a50200720c */ /* 0x000fe40003fc4070 */
[----:B------:R-:W-:Y:S01]  /*3f00*/  IABS R175, R14 ;  /* 0x0000000e00af7213 */ /* 0x000fe20000000000 */
[----:B------:R-:W-:-:S04]  /*3f10*/  IMAD.HI.U32 R12, R6, R169, RZ ;  /* 0x000000a9060c7227 */ /* 0x000fc800078e00ff */
[----:B------:R-:W-:Y:S01]  /*3f20*/  @!P4 IMAD.IADD R163, R163, 0x1, -R2 ;  /* 0x00000001a3a3c824 */ /* 0x000fe200078e0a02 */
[----:B------:R-:W-:Y:S01]  /*3f30*/  ISETP.GT.U32.AND P4, PT, R2, R161, PT ;  /* 0x000000a10200720c */ /* 0x000fe20003f84070 */
[----:B------:R-:W-:-:S04]  /*3f40*/  IMAD.HI.U32 R8, R6, R171, RZ ;  /* 0x000000ab06087227 */ /* 0x000fc800078e00ff */
[----:B------:R-:W-:Y:S01]  /*3f50*/  @!P6 IMAD.IADD R165, R165, 0x1, -R2 ;  /* 0x00000001a5a5e824 */ /* 0x000fe200078e0a02 */
[C---:B------:R-:W-:Y:S01]  /*3f60*/  ISETP.GT.U32.AND P6, PT, R2.reuse, R163, PT ;  /* 0x000000a30200720c */ /* 0x040fe20003fc4070 */
[----:B------:R-:W-:Y:S02]  /*3f70*/  IMAD.MOV R10, RZ, RZ, -R10 ;  /* 0x000000ffff0a7224 */ /* 0x000fe400078e0a0a */
[----:B------:R-:W-:Y:S02]  /*3f80*/  IMAD.MOV R12, RZ, RZ, -R12 ;  /* 0x000000ffff0c7224 */ /* 0x000fe400078e0a0c */
[----:B------:R-:W-:Y:S02]  /*3f90*/  IMAD.MOV R8, RZ, RZ, -R8 ;  /* 0x000000ffff087224 */ /* 0x000fe400078e0a08 */
[----:B------:R-:W-:Y:S01]  /*3fa0*/  @!P3 IMAD.MOV R153, RZ, RZ, -R153 ;  /* 0x000000ffff99b224 */ /* 0x000fe200078e0a99 */
[C---:B------:R-:W-:Y:S01]  /*3fb0*/  ISETP.GT.U32.AND P3, PT, R2.reuse, R159, PT ;  /* 0x0000009f0200720c */ /* 0x040fe20003f64070 */
[----:B------:R-:W-:Y:S01]  /*3fc0*/  @!P1 IMAD.MOV R155, RZ, RZ, -R155 ;  /* 0x000000ffff9b9224 */ /* 0x000fe200078e0a9b */
[C---:B------:R-:W-:Y:S01]  /*3fd0*/  ISETP.GT.U32.AND P1, PT, R2.reuse, R165, PT ;  /* 0x000000a50200720c */ /* 0x040fe20003f24070 */
[----:B------:R-:W-:-:S02]  /*3fe0*/  IMAD R167, R2, R10, R167 ;  /* 0x0000000a02a77224 */ /* 0x000fc400078e02a7 */
[----:B------:R-:W-:Y:S01]  /*3ff0*/  IMAD R169, R2, R12, R169 ;  /* 0x0000000c02a97224 */ /* 0x000fe200078e02a9 */
[----:B------:R-:W-:Y:S01]  /*4000*/  LOP3.LUT R12, R4, 0xa8, RZ, 0xfc, !PT ;  /* 0x000000a8040c7812 */ /* 0x000fe200078efcff */
[C---:B------:R-:W-:Y:S02]  /*4010*/  IMAD R171, R2.reuse, R8, R171 ;  /* 0x0000000802ab7224 */ /* 0x040fe400078e02ab */
[----:B------:R-:W-:Y:S01]  /*4020*/  @!P2 IMAD.MOV R157, RZ, RZ, -R157 ;  /* 0x000000ffff9da224 */ /* 0x000fe200078e0a9d */
[----:B------:R-:W-:Y:S01]  /*4030*/  IABS R173, R12 ;  /* 0x0000000c00ad7213 */ /* 0x000fe20000000000 */
[--C-:B------:R-:W-:Y:S01]  /*4040*/  @!P6 IMAD.IADD R163, R163, 0x1, -R2.reuse ;  /* 0x00000001a3a3e824 */ /* 0x100fe200078e0a02 */
[C---:B------:R-:W-:Y:S01]  /*4050*/  ISETP.GT.U32.AND P2, PT, R2.reuse, R167, PT ;  /* 0x000000a70200720c */ /* 0x040fe20003f44070 */
[----:B------:R-:W-:Y:S01]  /*4060*/  @!P4 IMAD.IADD R161, R161, 0x1, -R2 ;  /* 0x00000001a1a1c824 */ /* 0x000fe200078e0a02 */
[----:B------:R-:W-:Y:S01]  /*4070*/  ISETP.GT.U32.AND P6, PT, R2, R171, PT ;  /* 0x000000ab0200720c */ /* 0x000fe20003fc4070 */
[----:B------:R-:W-:Y:S01]  /*4080*/  IMAD.HI.U32 R8, R6, R173, RZ ;  /* 0x000000ad06087227 */ /* 0x000fe200078e00ff */
[----:B------:R-:W-:-:S02]  /*4090*/  ISETP.GE.AND P4, PT, R16, RZ, PT ;  /* 0x000000ff1000720c */ /* 0x000fc40003f86270 */
[----:B------:R-:W-:Y:S01]  /*40a0*/  LOP3.LUT R16, R4, 0xae, RZ, 0xfc, !PT ;  /* 0x000000ae04107812 */ /* 0x000fe200078efcff */
[----:B------:R-:W-:-:S03]  /*40b0*/  IMAD.HI.U32 R10, R6, R175, RZ ;  /* 0x000000af060a7227 */ /* 0x000fc600078e00ff */
[----:B------:R-:W-:Y:S01]  /*40c0*/  IABS R177, R16 ;  /* 0x0000001000b17213 */ /* 0x000fe20000000000 */
[--C-:B------:R-:W-:Y:S01]  /*40d0*/  @!P3 IMAD.IADD R159, R159, 0x1, -R2.reuse ;  /* 0x000000019f9fb824 */ /* 0x100fe200078e0a02 */
[----:B------:R-:W-:Y:S01]  /*40e0*/  ISETP.GT.U32.AND P3, PT, R2, R169, PT ;  /* 0x000000a90200720c */ /* 0x000fe20003f64070 */
[----:B------:R-:W-:Y:S01]  /*40f0*/  @!P1 IMAD.IADD R165, R165, 0x1, -R2 ;  /* 0x00000001a5a59824 */ /* 0x000fe200078e0a02 */
[----:B------:R-:W-:Y:S01]  /*4100*/  ISETP.GE.AND P1, PT, R18, RZ, PT ;  /* 0x000000ff1200720c */ /* 0x000fe20003f26270 */
[----:B------:R-:W-:Y:S01]  /*4110*/  IMAD.MOV R8, RZ, RZ, -R8 ;  /* 0x000000ffff087224 */ /* 0x000fe200078e0a08 */
[----:B------:R-:W-:Y:S01]  /*4120*/  LOP3.LUT R18, R4, 0xbc, RZ, 0xfc, !PT ;  /* 0x000000bc04127812 */ /* 0x000fe200078efcff */
[----:B------:R-:W-:Y:S02]  /*4130*/  IMAD.MOV R10, RZ, RZ, -R10 ;  /* 0x000000ffff0a7224 */ /* 0x000fe400078e0a0a */
[--C-:B------:R-:W-:Y:S01]  /*4140*/  @!P2 IMAD.IADD R167, R167, 0x1, -R2.reuse ;  /* 0x00000001a7a7a824 */ /* 0x100fe200078e0a02 */
[----:B------:R-:W-:Y:S01]  /*4150*/  ISETP.GE.AND P2, PT, R20, RZ, PT ;  /* 0x000000ff1400720c */ /* 0x000fe20003f46270 */
[C---:B------:R-:W-:Y:S01]  /*4160*/  IMAD R173, R2.reuse, R8, R173 ;  /* 0x0000000802ad7224 */ /* 0x040fe200078e02ad */
[----:B------:R-:W-:Y:S01]  /*4170*/  IABS R193, R18 ;  /* 0x0000001200c17213 */ /* 0x000fe20000000000 */
[----:B------:R-:W-:Y:S01]  /*4180*/  IMAD R175, R2, R10, R175 ;  /* 0x0000000a02af7224 */ /* 0x000fe200078e02af */
[----:B------:R-:W-:Y:S01]  /*4190*/  LOP3.LUT R10, R4, 0xac, RZ, 0xfc, !PT ;  /* 0x000000ac040a7812 */ /* 0x000fe200078efcff */
[--C-:B------:R-:W-:Y:S01]  /*41a0*/  @!P6 IMAD.IADD R171, R171, 0x1, -R2.reuse ;  /* 0x00000001ababe824 */ /* 0x100fe200078e0a02 */
[C---:B------:R-:W-:Y:S01]  /*41b0*/  ISETP.GT.U32.AND P6, PT, R2.reuse, R167, PT ;  /* 0x000000a70200720c */ /* 0x040fe20003fc4070 */
[----:B------:R-:W-:Y:S01]  /*41c0*/  @!P5 IMAD.MOV R159, RZ, RZ, -R159 ;  /* 0x000000ffff9fd224 */ /* 0x000fe200078e0a9f */
        /* <DEDUP_REMOVED lines=8> */
[----:B------:R-:W-:-:S02]  /*4250*/  ISETP.GE.AND P3, PT, R22, RZ, PT ;  /* 0x000000ff1600720c */ /* 0x000fc40003f66270 */
[----:B------:R-:W-:Y:S01]  /*4260*/  LOP3.LUT R20, R4, 0xd0, RZ, 0xfc, !PT ;  /* 0x000000d004147812 */ /* 0x000fe200078efcff */
[----:B------:R-:W-:Y:S01]  /*4270*/  @!P0 IMAD.MOV R161, RZ, RZ, -R161 ;  /* 0x000000ffffa18224 */ /* 0x000fe200078e0aa1 */
[C---:B------:R-:W-:Y:S01]  /*4280*/  ISETP.GT.U32.AND P0, PT, R2.reuse, R169, PT ;  /* 0x000000a90200720c */ /* 0x040fe20003f04070 */
[----:B------:R-:W-:Y:S01]  /*4290*/  IMAD.MOV R8, RZ, RZ, -R8 ;  /* 0x000000ffff087224 */ /* 0x000fe200078e0a08 */
[----:B------:R-:W-:Y:S01]  /*42a0*/  IABS R213, R20 ;  /* 0x0000001400d57213 */ /* 0x000fe20000000000 */
[--C-:B------:R-:W-:Y:S01]  /*42b0*/  @!P6 IMAD.IADD R167, R167, 0x1, -R2.reuse ;  /* 0x00000001a7a7e824 */ /* 0x100fe200078e0a02 */
[----:B------:R-:W-:Y:S01]  /*42c0*/  ISETP.GT.U32.AND P6, PT, R2, R175, PT ;  /* 0x000000af0200720c */ /* 0x000fe20003fc4070 */
        /* <DEDUP_REMOVED lines=8> */
[----:B------:R-:W-:Y:S01]  /*4350*/  @!P1 IMAD.MOV R171, RZ, RZ, -R171 ;  /* 0x000000ffffab9224 */ /* 0x000fe200078e0aab */
[----:B------:R-:W-:Y:S01]  /*4360*/  ISETP.GT.U32.AND P1, PT, R2, R179, PT ;  /* 0x000000b30200720c */ /* 0x000fe20003f24070 */
[--C-:B------:R-:W-:Y:S01]  /*4370*/  @!P0 IMAD.IADD R169, R169, 0x1, -R2.reuse ;  /* 0x00000001a9a98824 */ /* 0x100fe200078e0a02 */
[----:B------:R-:W-:Y:S01]  /*4380*/  ISETP.GE.AND P0, PT, R12, RZ, PT ;  /* 0x000000ff0c00720c */ /* 0x000fe20003f06270 */
[----:B------:R-:W-:Y:S01]  /*4390*/  @!P6 IMAD.IADD R175, R175, 0x1, -R2 ;  /* 0x00000001afafe824 */ /* 0x000fe200078e0a02 */
[----:B------:R-:W-:Y:S01]  /*43a0*/  IABS R185, R8 ;  /* 0x0000000800b97213 */ /* 0x000fe20000000000 */
[----:B------:R-:W-:Y:S01]  /*43b0*/  IMAD.HI.U32 R10, R6, R177, RZ ;  /* 0x000000b1060a7227 */ /* 0x000fe200078e00ff */
[----:B------:R-:W-:-:S02]  /*43c0*/  LOP3.LUT R14, R4, 0xb4, RZ, 0xfc, !PT ;  /* 0x000000b4040e7812 */ /* 0x000fc400078efcff */
[----:B------:R-:W-:Y:S01]  /*43d0*/  ISETP.GT.U32.AND P6, PT, R2, R175, PT ;  /* 0x000000af0200720c */ /* 0x000fe20003fc4070 */
[----:B------:R-:W-:Y:S01]  /*43e0*/  IMAD.MOV R10, RZ, RZ, -R10 ;  /* 0x000000ffff0a7224 */ /* 0x000fe200078e0a0a */
[----:B------:R-:W-:Y:S01]  /*43f0*/  IABS R183, R14 ;  /* 0x0000000e00b77213 */ /* 0x000fe20000000000 */
[--C-:B------:R-:W-:Y:S01]  /*4400*/  @!P2 IMAD.IADD R173, R173, 0x1, -R2.reuse ;  /* 0x00000001adada824 */ /* 0x100fe200078e0a02 */
[----:B------:R-:W-:Y:S01]  /*4410*/  ISETP.GE.AND P2, PT, R8, RZ, PT ;  /* 0x000000ff0800720c */ /* 0x000fe20003f46270 */
[----:B------:R-:W-:Y:S01]  /*4420*/  @!P1 IMAD.IADD R179, R179, 0x1, -R2 ;  /* 0x00000001b3b39824 */ /* 0x000fe200078e0a02 */
[C---:B------:R-:W-:Y:S01]  /*4430*/  LOP3.LUT R24, R4.reuse, 0xe0, RZ, 0xfc, !PT ;  /* 0x000000e004187812 */ /* 0x040fe200078efcff */
[----:B------:R-:W-:Y:S01]  /*4440*/  @!P0 IMAD.MOV R173, RZ, RZ, -R173 ;  /* 0x000000ffffad8224 */ /* 0x000fe200078e0aad */
[----:B------:R-:W-:Y:S01]  /*4450*/  LOP3.LUT R22, R4, 0xde, RZ, 0xfc, !PT ;  /* 0x000000de04167812 */ /* 0x000fe200078efcff */
[----:B------:R-:W-:Y:S01]  /*4460*/  IMAD.HI.U32 R8, R6, R185, RZ ;  /* 0x000000b906087227 */ /* 0x000fe200078e00ff */
[----:B------:R-:W-:-:S02]  /*4470*/  ISETP.GT.U32.AND P0, PT, R2, R179, PT ;  /* 0x000000b30200720c */ /* 0x000fc40003f04070 */
[----:B------:R-:W-:Y:S01]  /*4480*/  IABS R227, R24 ;  /* 0x0000001800e37213 */ /* 0x000fe20000000000 */
[----:B------:R-:W-:Y:S01]  /*4490*/  IMAD R177, R2, R10, R177 ;  /* 0x0000000a02b17224 */ /* 0x000fe200078e02b1 */
[----:B------:R-:W-:Y:S01]  /*44a0*/  LOP3.LUT R10, R4, 0xb2, RZ, 0xfc, !PT ;  /* 0x000000b2040a7812 */ /* 0x000fe200078efcff */
[----:B------:R-:W-:Y:S01]  /*44b0*/  IMAD.MOV R8, RZ, RZ, -R8 ;  /* 0x000000ffff087224 */ /* 0x000fe200078e0a08 */
[----:B------:R-:W-:Y:S01]  /*44c0*/  IABS R225, R22 ;  /* 0x0000001600e17213 */ /* 0x000fe20000000000 */
[----:B------:R-:W-:Y:S01]  /*44d0*/  @!P6 IMAD.IADD R175, R175, 0x1, -R2 ;  /* 0x00000001afafe824 */ /* 0x000fe200078e0a02 */
[C---:B------:R-:W-:Y:S01]  /*44e0*/  ISETP.GT.U32.AND P6, PT, R2.reuse, R177, PT ;  /* 0x000000b10200720c */ /* 0x040fe20003fc4070 */
[----:B------:R-:W-:Y:S01]  /*44f0*/  IMAD R185, R2, R8, R185 ;  /* 0x0000000802b97224 */ /* 0x000fe200078e02b9 */
[----:B------:R-:W-:Y:S01]  /*4500*/  IABS R181, R10 ;  /* 0x0000000a00b57213 */ /* 0x000fe20000000000 */
[----:B------:R-:W-:Y:S01]  /*4510*/  IMAD.HI.U32 R12, R6, R183, RZ ;  /* 0x000000b7060c7227 */ /* 0x000fe200078e00ff */
[----:B------:R-:W-:-:S03]  /*4520*/  ISETP.GE.AND P1, PT, R10, RZ, PT ;  /* 0x000000ff0a00720c */ /* 0x000fc60003f26270 */
[----:B------:R-:W-:Y:S01]  /*4530*/  @!P0 IMAD.IADD R179, R179, 0x1, -R2 ;  /* 0x00000001b3b38824 */ /* 0x000fe200078e0a02 */
[----:B------:R-:W-:Y:S01]  /*4540*/  ISETP.GT.U32.AND P0, PT, R2, R185, PT ;  /* 0x000000b90200720c */ /* 0x000fe20003f04070 */
[----:B------:R-:W-:Y:S02]  /*4550*/  IMAD.MOV R12, RZ, RZ, -R12 ;  /* 0x000000ffff0c7224 */ /* 0x000fe400078e0a0c */
[----:B------:R-:W-:-:S04]  /*4560*/  IMAD.HI.U32 R10, R6, R181, RZ ;  /* 0x000000b5060a7227 */ /* 0x000fc800078e00ff */
[--C-:B------:R-:W-:Y:S02]  /*4570*/  @!P6 IMAD.IADD R177, R177, 0x1, -R2.reuse ;  /* 0x00000001b1b1e824 */ /* 0x100fe400078e0a02 */
[C---:B------:R-:W-:Y:S02]  /*4580*/  IMAD R183, R2.reuse, R12, R183 ;  /* 0x0000000c02b77224 */ /* 0x040fe400078e02b7 */
[----:B------:R-:W-:Y:S01]  /*4590*/  @!P3 IMAD.MOV R169, RZ, RZ, -R169 ;  /* 0x000000ffffa9b224 */ /* 0x000fe200078e0aa9 */
[C---:B------:R-:W-:Y:S01]  /*45a0*/  ISETP.GT.U32.AND P6, PT, R2.reuse, R177, PT ;  /* 0x000000b10200720c */ /* 0x040fe20003fc4070 */
[----:B------:R-:W-:Y:S01]  /*45b0*/  @!P0 IMAD.IADD R185, R185, 0x1, -R2 ;  /* 0x00000001b9b98824 */ /* 0x000fe200078e0a02 */
[----:B------:R-:W-:Y:S01]  /*45c0*/  ISETP.GT.U32.AND P0, PT, R2, R183, PT ;  /* 0x000000b70200720c */ /* 0x000fe20003f04070 */
[----:B------:R-:W-:Y:S01]  /*45d0*/  IMAD.MOV R10, RZ, RZ, -R10 ;  /* 0x000000ffff0a7224 */ /* 0x000fe200078e0a0a */
[----:B------:R-:W-:Y:S01]  /*45e0*/  ISETP.GE.AND P3, PT, R16, RZ, PT ;  /* 0x000000ff1000720c */ /* 0x000fe20003f66270 */
[----:B------:R-:W-:Y:S01]  /*45f0*/  @!P4 IMAD.MOV R179, RZ, RZ, -R179 ;  /* 0x000000ffffb3c224 */ /* 0x000fe200078e0ab3 */
[----:B------:R-:W-:Y:S01]  /*4600*/  LOP3.LUT R16, R4, 0xba, RZ, 0xfc, !PT ;  /* 0x000000ba04107812 */ /* 0x000fe200078efcff */
[----:B------:R-:W-:Y:S01]  /*4610*/  IMAD R181, R2, R10, R181 ;  /* 0x0000000a02b57224 */ /* 0x000fe200078e02b5 */
[----:B------:R-:W-:Y:S01]  /*4620*/  LOP3.LUT R10, R4, 0xb6, RZ, 0xfc, !PT ;  /* 0x000000b6040a7812 */ /* 0x000fe200078efcff */
[----:B------:R-:W-:Y:S01]  /*4630*/  @!P5 IMAD.MOV R175, RZ, RZ, -R175 ;  /* 0x000000ffffafd224 */ /* 0x000fe200078e0aaf */
[----:B------:R-:W-:Y:S01]  /*4640*/  IABS R191, R16 ;  /* 0x0000001000bf7213 */ /* 0x000fe20000000000 */
[----:B------:R-:W-:Y:S01]  /*4650*/  IMAD.HI.U32 R12, R6, R193, RZ ;  /* 0x000000c1060c7227 */ /* 0x000fe200078e00ff */
[----:B------:R-:W-:-:S02]  /*4660*/  IABS R187, R10 ;  /* 0x0000000a00bb7213 */ /* 0x000fc40000000000 */
[----:B------:R-:W-:Y:S01]  /*4670*/  ISETP.GT.U32.AND P4, PT, R2, R185, PT ;  /* 0x000000b90200720c */ /* 0x000fe20003f84070 */
[--C-:B------:R-:W-:Y:S01]  /*4680*/  @!P6 IMAD.IADD R177, R177, 0x1, -R2.reuse ;  /* 0x00000001b1b1e824 */ /* 0x100fe200078e0a02 */
[----:B------:R-:W-:Y:S01]  /*4690*/  ISETP.GE.AND P5, PT, R14, RZ, PT ;  /* 0x000000ff0e00720c */ /* 0x000fe20003fa6270 */
[----:B------:R-:W-:Y:S01]  /*46a0*/  @!P0 IMAD.IADD R183, R183, 0x1, -R2 ;  /* 0x00000001b7b78824 */ /* 0x000fe200078e0a02 */
[----:B------:R-:W-:Y:S01]  /*46b0*/  LOP3.LUT R14, R4, 0xb8, RZ, 0xfc, !PT ;  /* 0x000000b8040e7812 */ /* 0x000fe200078efcff */
[----:B------:R-:W-:Y:S01]  /*46c0*/  @!P3 IMAD.MOV R177, RZ, RZ, -R177 ;  /* 0x000000ffffb1b224 */ /* 0x000fe200078e0ab1 */
[----:B------:R-:W-:Y:S01]  /*46d0*/  ISETP.GE.AND P3, PT, R10, RZ, PT ;  /* 0x000000ff0a00720c */ /* 0x000fe20003f66270 */
[----:B------:R-:W-:Y:S01]  /*46e0*/  IMAD.HI.U32 R8, R6, R187, RZ ;  /* 0x000000bb06087227 */ /* 0x000fe200078e00ff */
[C---:B------:R-:W-:Y:S02]  /*46f0*/  ISETP.GT.U32.AND P0, PT, R2.reuse, R183, PT ;  /* 0x000000b70200720c */ /* 0x040fe40003f04070 */
[----:B------:R-:W-:Y:S01]  /*4700*/  ISETP.GT.U32.AND P6, PT, R2, R181, PT ;  /* 0x000000b50200720c */ /* 0x000fe20003fc4070 */
[----:B------:R-:W-:Y:S01]  /*4710*/  IMAD.HI.U32 R10, R6, R191, RZ ;  /* 0x000000bf060a7227 */ /* 0x000fe200078e00ff */
[----:B------:R-:W-:-:S03]  /*4720*/  IABS R189, R14 ;  /* 0x0000000e00bd7213 */ /* 0x000fc60000000000 */
[----:B------:R-:W-:Y:S02]  /*4730*/  IMAD.MOV R8, RZ, RZ, -R8 ;  /* 0x000000ffff087224 */ /* 0x000fe400078e0a08 */
[----:B------:R-:W-:Y:S02]  /*4740*/  IMAD.MOV R10, RZ, RZ, -R10 ;  /* 0x000000ffff0a7224 */ /* 0x000fe400078e0a0a */
[C---:B------:R-:W-:Y:S02]  /*4750*/  IMAD R187, R2.reuse, R8, R187 ;  /* 0x0000000802bb7224 */ /* 0x040fe400078e02bb */
[----:B------:R-:W-:Y:S02]  /*4760*/  IMAD.MOV R12, RZ, RZ, -R12 ;  /* 0x000000ffff0c7224 */ /* 0x000fe400078e0a0c */
[----:B------:R-:W-:Y:S01]  /*4770*/  IMAD R191, R2, R10, R191 ;  /* 0x0000000a02bf7224 */ /* 0x000fe200078e02bf */
[----:B------:R-:W-:Y:S01]  /*4780*/  LOP3.LUT R10, R4, 0xbe, RZ, 0xfc, !PT ;  /* 0x000000be040a7812 */ /* 0x000fe200078efcff */
[--C-:B------:R-:W-:Y:S01]  /*4790*/  @!P4 IMAD.IADD R185, R185, 0x1, -R2.reuse ;  /* 0x00000001b9b9c824 */ /* 0x100fe200078e0a02 */
[C---:B------:R-:W-:Y:S01]  /*47a0*/  ISETP.GT.U32.AND P4, PT, R2.reuse, R187, PT ;  /* 0x000000bb0200720c */ /* 0x040fe20003f84070 */
[C---:B------:R-:W-:Y:S01]  /*47b0*/  IMAD R193, R2.reuse, R12, R193 ;  /* 0x0000000c02c17224 */ /* 0x040fe200078e02c1 */
[----:B------:R-:W-:Y:S01]  /*47c0*/  IABS R195, R10 ;  /* 0x0000000a00c37213 */ /* 0x000fe20000000000 */
[----:B------:R-:W-:Y:S01]  /*47d0*/  @!P0 IMAD.IADD R183, R183, 0x1, -R2 ;  /* 0x00000001b7b78824 */ /* 0x000fe200078e0a02 */
[----:B------:R-:W-:Y:S01]  /*47e0*/  ISETP.GT.U32.AND P0, PT, R2, R191, PT ;  /* 0x000000bf0200720c */ /* 0x000fe20003f04070 */
[----:B------:R-:W-:Y:S01]  /*47f0*/  IMAD.HI.U32 R8, R6, R189, RZ ;  /* 0x000000bd06087227 */ /* 0x000fe200078e00ff */
[----:B------:R-:W-:-:S03]  /*4800*/  LOP3.LUT R12, R4, 0xc0, RZ, 0xfc, !PT ;  /* 0x000000c0040c7812 */ /* 0x000fc600078efcff */
[----:B------:R-:W-:Y:S01]  /*4810*/  @!P5 IMAD.MOV R183, RZ, RZ, -R183 ;  /* 0x000000ffffb7d224 */ /* 0x000fe200078e0ab7 */
[C---:B------:R-:W-:Y:S01]  /*4820*/  ISETP.GT.U32.AND P5, PT, R2.reuse, R193, PT ;  /* 0x000000c10200720c */ /* 0x040fe20003fa4070 */
[----:B------:R-:W-:Y:S01]  /*4830*/  IMAD.MOV R8, RZ, RZ, -R8 ;  /* 0x000000ffff087224 */ /* 0x000fe200078e0a08 */
[----:B------:R-:W-:Y:S01]  /*4840*/  IABS R197, R12 ;  /* 0x0000000c00c57213 */ /* 0x000fe20000000000 */
[----:B------:R-:W-:Y:S02]  /*4850*/  @!P6 IMAD.IADD R181, R181, 0x1, -R2 ;  /* 0x00000001b5b5e824 */ /* 0x000fe400078e0a02 */
[----:B------:R-:W-:Y:S02]  /*4860*/  IMAD R189, R2, R8, R189 ;  /* 0x0000000802bd7224 */ /* 0x000fe400078e02bd */
[----:B------:R-:W-:Y:S01]  /*4870*/  IMAD.HI.U32 R8, R6, R195, RZ ;  /* 0x000000c306087227 */ /* 0x000fe200078e00ff */
[----:B------:R-:W-:-:S03]  /*4880*/  ISETP.GT.U32.AND P6, PT, R2, R181, PT ;  /* 0x000000b50200720c */ /* 0x000fc60003fc4070 */
[--C-:B------:R-:W-:Y:S01]  /*4890*/  @!P4 IMAD.IADD R187, R187, 0x1, -R2.reuse ;  /* 0x00000001bbbbc824 */ /* 0x100fe200078e0a02 */
[C---:B------:R-:W-:Y:S01]  /*48a0*/  ISETP.GT.U32.AND P4, PT, R2.reuse, R189, PT ;  /* 0x000000bd0200720c */ /* 0x040fe20003f84070 */
[----:B------:R-:W-:Y:S02]  /*48b0*/  @!P0 IMAD.IADD R191, R191, 0x1, -R2 ;  /* 0x00000001bfbf8824 */ /* 0x000fe400078e0a02 */
[----:B------:R-:W-:Y:S02]  /*48c0*/  IMAD.MOV R8, RZ, RZ, -R8 ;  /* 0x000000ffff087224 */ /* 0x000fe400078e0a08 */
[----:B------:R-:W-:Y:S01]  /*48d0*/  @!P2 IMAD.MOV R185, RZ, RZ, -R185 ;  /* 0x000000ffffb9a224 */ /* 0x000fe200078e0ab9 */
[C---:B------:R-:W-:Y:S01]  /*48e0*/  ISETP.GT.U32.AND P2, PT, R2.reuse, R187, PT ;  /* 0x000000bb0200720c */ /* 0x040fe20003f44070 */
[----:B------:R-:W-:Y:S01]  /*48f0*/  @!P5 IMAD.IADD R193, R193, 0x1, -R2 ;  /* 0x00000001c1c1d824 */ /* 0x000fe200078e0a02 */
[C---:B------:R-:W-:Y:S01]  /*4900*/  ISETP.GT.U32.AND P5, PT, R2.reuse, R191, PT ;  /* 0x000000bf0200720c */ /* 0x040fe20003fa4070 */
[----:B------:R-:W-:-:S02]  /*4910*/  IMAD R195, R2, R8, R195 ;  /* 0x0000000802c37224 */ /* 0x000fc400078e02c3 */
[----:B------:R-:W-:-:S04]  /*4920*/  IMAD.HI.U32 R8, R6, R197, RZ ;  /* 0x000000c506087227 */ /* 0x000fc800078e00ff */
[----:B------:R-:W-:Y:S02]  /*4930*/  IMAD.MOV R8, RZ, RZ, -R8 ;  /* 0x000000ffff087224 */ /* 0x000fe400078e0a08 */
[--C-:B------:R-:W-:Y:S01]  /*4940*/  @!P6 IMAD.IADD R181, R181, 0x1, -R2.reuse ;  /* 0x00000001b5b5e824 */ /* 0x100fe200078e0a02 */
[----:B------:R-:W-:Y:S01]  /*4950*/  ISETP.GE.AND P6, PT, R14, RZ, PT ;  /* 0x000000ff0e00720c */ /* 0x000fe20003fc6270 */
[--C-:B------:R-:W-:Y:S01]  /*4960*/  @!P4 IMAD.IADD R189, R189, 0x1, -R2.reuse ;  /* 0x00000001bdbdc824 */ /* 0x100fe200078e0a02 */
[----:B------:R-:W-:Y:S01]  /*4970*/  LOP3.LUT R14, R4, 0xc2, RZ, 0xfc, !PT ;  /* 0x000000c2040e7812 */ /* 0x000fe200078efcff */
[----:B------:R-:W-:Y:S01]  /*4980*/  IMAD R197, R2, R8, R197 ;  /* 0x0000000802c57224 */ /* 0x000fe200078e02c5 */
[----:B------:R-:W-:Y:S01]  /*4990*/  ISETP.GE.AND P4, PT, R10, RZ, PT ;  /* 0x000000ff0a00720c */ /* 0x000fe20003f86270 */
[----:B------:R-:W-:Y:S01]  /*49a0*/  @!P1 IMAD.MOV R181, RZ, RZ, -R181 ;  /* 0x000000ffffb59224 */ /* 0x000fe200078e0ab5 */
[----:B------:R-:W-:Y:S01]  /*49b0*/  ISETP.GE.AND P1, PT, R16, RZ, PT ;  /* 0x000000ff1000720c */ /* 0x000fe20003f26270 */
[--C-:B------:R-:W-:Y:S01]  /*49c0*/  @!P2 IMAD.IADD R187, R187, 0x1, -R2.reuse ;  /* 0x00000001bbbba824 */ /* 0x100fe200078e0a02 */
[----:B------:R-:W-:Y:S01]  /*49d0*/  ISETP.GT.U32.AND P0, PT, R2, R189, PT ;  /* 0x000000bd0200720c */ /* 0x000fe20003f04070 */
[----:B------:R-:W-:Y:S01]  /*49e0*/  @!P5 IMAD.IADD R191, R191, 0x1, -R2 ;  /* 0x00000001bfbfd824 */ /* 0x000fe200078e0a02 */
[----:B------:R-:W-:Y:S01]  /*49f0*/  LOP3.LUT R16, R4, 0xc4, RZ, 0xfc, !PT ;  /* 0x000000c404107812 */ /* 0x000fe200078efcff */
[----:B------:R-:W-:Y:S01]  /*4a00*/  @!P3 IMAD.MOV R187, RZ, RZ, -R187 ;  /* 0x000000ffffbbb224 */ /* 0x000fe200078e0abb */
[----:B------:R-:W-:-:S02]  /*4a10*/  IABS R199, R14 ;  /* 0x0000000e00c77213 */ /* 0x000fc40000000000 */
[C---:B------:R-:W-:Y:S02]  /*4a20*/  ISETP.GT.U32.AND P5, PT, R2.reuse, R197, PT ;  /* 0x000000c50200720c */ /* 0x040fe40003fa4070 */
[----:B------:R-:W-:Y:S01]  /*4a30*/  ISETP.GT.U32.AND P3, PT, R2, R193, PT ;  /* 0x000000c10200720c */ /* 0x000fe20003f64070 */
[----:B------:R-:W-:Y:S01]  /*4a40*/  IMAD.HI.U32 R8, R6, R199, RZ ;  /* 0x000000c706087227 */ /* 0x000fe200078e00ff */
[----:B------:R-:W-:Y:S02]  /*4a50*/  IABS R201, R16 ;  /* 0x0000001000c97213 */ /* 0x000fe40000000000 */
[----:B------:R-:W-:Y:S01]  /*4a60*/  ISETP.GE.AND P2, PT, R18, RZ, PT ;  /* 0x000000ff1200720c */ /* 0x000fe20003f46270 */
[----:B------:R-:W-:Y:S01]  /*4a70*/  IMAD.MOV R8, RZ, RZ, -R8 ;  /* 0x000000ffff087224 */ /* 0x000fe200078e0a08 */
[----:B------:R-:W-:Y:S01]  /*4a80*/  LOP3.LUT R18, R4, 0xc6, RZ, 0xfc, !PT ;  /* 0x000000c604127812 */ /* 0x000fe200078efcff */
[----:B------:R-:W-:-:S03]  /*4a90*/  IMAD.HI.U32 R10, R6, R201, RZ ;  /* 0x000000c9060a7227 */ /* 0x000fc600078e00ff */
[----:B------:R-:W-:Y:S01]  /*4aa0*/  IABS R203, R18 ;  /* 0x0000001200cb7213 */ /* 0x000fe20000000000 */
[----:B------:R-:W-:Y:S01]  /*4ab0*/  @!P0 IMAD.IADD R189, R189, 0x1, -R2 ;  /* 0x00000001bdbd8824 */ /* 0x000fe200078e0a02 */
[C---:B------:R-:W-:Y:S01]  /*4ac0*/  ISETP.GT.U32.AND P0, PT, R2.reuse, R195, PT ;  /* 0x000000c30200720c */ /* 0x040fe20003f04070 */
[----:B------:R-:W-:Y:S02]  /*4ad0*/  IMAD.MOV R10, RZ, RZ, -R10 ;  /* 0x000000ffff0a7224 */ /* 0x000fe400078e0a0a */
[--C-:B------:R-:W-:Y:S02]  /*4ae0*/  @!P5 IMAD.IADD R197, R197, 0x1, -R2.reuse ;  /* 0x00000001c5c5d824 */ /* 0x100fe400078e0a02 */
[----:B------:R-:W-:Y:S02]  /*4af0*/  IMAD R199, R2, R8, R199 ;  /* 0x0000000802c77224 */ /* 0x000fe400078e02c7 */
[----:B------:R-:W-:Y:S01]  /*4b00*/  @!P3 IMAD.IADD R193, R193, 0x1, -R2 ;  /* 0x00000001c1c1b824 */ /* 0x000fe200078e0a02 */
[----:B------:R-:W-:Y:S01]  /*4b10*/  ISETP.GE.AND P3, PT, R12, RZ, PT ;  /* 0x000000ff0c00720c */ /* 0x000fe20003f66270 */
[C---:B------:R-:W-:Y:S01]  /*4b20*/  IMAD R201, R2.reuse, R10, R201 ;  /* 0x0000000a02c97224 */ /* 0x040fe200078e02c9 */
[C---:B------:R-:W-:Y:S01]  /*4b30*/  ISETP.GT.U32.AND P5, PT, R2.reuse, R197, PT ;  /* 0x000000c50200720c */ /* 0x040fe20003fa4070 */
[----:B------:R-:W-:Y:S01]  /*4b40*/  @!P1 IMAD.MOV R191, RZ, RZ, -R191 ;  /* 0x000000ffffbf9224 */ /* 0x000fe200078e0abf */
[----:B------:R-:W-:Y:S01]  /*4b50*/  ISETP.GT.U32.AND P1, PT, R2, R199, PT ;  /* 0x000000c70200720c */ /* 0x000fe20003f24070 */
[----:B------:R-:W-:-:S04]  /*4b60*/  IMAD.HI.U32 R12, R6, R203, RZ ;  /* 0x000000cb060c7227 */ /* 0x000fc800078e00ff */
[----:B------:R-:W-:Y:S01]  /*4b70*/  @!P2 IMAD.MOV R193, RZ, RZ, -R193 ;  /* 0x000000ffffc1a224 */ /* 0x000fe200078e0ac1 */
[----:B------:R-:W-:Y:S01]  /*4b80*/  ISETP.GT.U32.AND P2, PT, R2, R201, PT ;  /* 0x000000c90200720c */ /* 0x000fe20003f44070 */
[----:B------:R-:W-:Y:S02]  /*4b90*/  IMAD.MOV R12, RZ, RZ, -R12 ;  /* 0x000000ffff0c7224 */ /* 0x000fe400078e0a0c */
[--C-:B------:R-:W-:Y:S01]  /*4ba0*/  @!P0 IMAD.IADD R195, R195, 0x1, -R2.reuse ;  /* 0x00000001c3c38824 */ /* 0x100fe200078e0a02 */
[----:B------:R-:W-:Y:S01]  /*4bb0*/  ISETP.GE.AND P0, PT, R14, RZ, PT ;  /* 0x000000ff0e00720c */ /* 0x000fe20003f06270 */
[----:B------:R-:W-:Y:S01]  /*4bc0*/  IMAD R203, R2, R12, R203 ;  /* 0x0000000c02cb7224 */ /* 0x000fe200078e02cb */
[----:B------:R-:W-:Y:S01]  /*4bd0*/  LOP3.LUT R12, R4, 0xc8, RZ, 0xfc, !PT ;  /* 0x000000c8040c7812 */ /* 0x000fe200078efcff */
[----:B------:R-:W-:Y:S01]  /*4be0*/  @!P6 IMAD.MOV R189, RZ, RZ, -R189 ;  /* 0x000000ffffbde224 */ /* 0x000fe200078e0abd */
[C---:B------:R-:W-:Y:S01]  /*4bf0*/  ISETP.GT.U32.AND P6, PT, R2.reuse, R195, PT ;  /* 0x000000c30200720c */ /* 0x040fe20003fc4070 */
[--C-:B------:R-:W-:Y:S01]  /*4c00*/  @!P5 IMAD.IADD R197, R197, 0x1, -R2.reuse ;  /* 0x00000001c5c5d824 */ /* 0x100fe200078e0a02 */
[----:B------:R-:W-:Y:S01]  /*4c10*/  IABS R207, R12 ;  /* 0x0000000c00cf7213 */ /* 0x000fe20000000000 */
[--C-:B------:R-:W-:Y:S01]  /*4c20*/  @!P1 IMAD.IADD R199, R199, 0x1, -R2.reuse ;  /* 0x00000001c7c79824 */ /* 0x100fe200078e0a02 */
[----:B------:R-:W-:Y:S01]  /*4c30*/  ISETP.GT.U32.AND P5, PT, R2, R203, PT ;  /* 0x000000cb0200720c */ /* 0x000fe20003fa4070 */
[----:B------:R-:W-:Y:S01]  /*4c40*/  @!P2 IMAD.IADD R201, R201, 0x1, -R2 ;  /* 0x00000001c9c9a824 */ /* 0x000fe200078e0a02 */
[----:B------:R-:W-:Y:S01]  /*4c50*/  LOP3.LUT R14, R4, 0xca, RZ, 0xfc, !PT ;  /* 0x000000ca040e7812 */ /* 0x000fe200078efcff */
[----:B------:R-:W-:Y:S01]  /*4c60*/  IMAD.HI.U32 R8, R6, R207, RZ ;  /* 0x000000cf06087227 */ /* 0x000fe200078e00ff */
[----:B------:R-:W-:-:S02]  /*4c70*/  ISETP.GT.U32.AND P2, PT, R2, R199, PT ;  /* 0x000000c70200720c */ /* 0x000fc40003f44070 */
[----:B------:R-:W-:Y:S01]  /*4c80*/  IABS R205, R14 ;  /* 0x0000000e00cd7213 */ /* 0x000fe20000000000 */
[----:B------:R-:W-:Y:S01]  /*4c90*/  IMAD.MOV R10, RZ, RZ, -R8 ;  /* 0x000000ffff0a7224 */ /* 0x000fe200078e0a08 */
[----:B------:R-:W-:Y:S01]  /*4ca0*/  ISETP.GE.AND P1, PT, R18, RZ, PT ;  /* 0x000000ff1200720c */ /* 0x000fe20003f26270 */
[--C-:B------:R-:W-:Y:S01]  /*4cb0*/  @!P6 IMAD.IADD R195, R195, 0x1, -R2.reuse ;  /* 0x00000001c3c3e824 */ /* 0x100fe200078e0a02 */
[----:B------:R-:W-:Y:S01]  /*4cc0*/  ISETP.GE.AND P6, PT, R16, RZ, PT ;  /* 0x000000ff1000720c */ /* 0x000fe20003fc6270 */
[----:B------:R-:W-:Y:S01]  /*4cd0*/  IMAD R207, R2, R10, R207 ;  /* 0x0000000a02cf7224 */ /* 0x000fe200078e02cf */
[----:B------:R-:W-:Y:S01]  /*4ce0*/  LOP3.LUT R16, R4, 0xcc, RZ, 0xfc, !PT ;  /* 0x000000cc04107812 */ /* 0x000fe200078efcff */
[----:B------:R-:W-:Y:S01]  /*4cf0*/  @!P5 IMAD.IADD R203, R203, 0x1, -R2 ;  /* 0x00000001cbcbd824 */ /* 0x000fe200078e0a02 */
[----:B------:R-:W-:Y:S01]  /*4d00*/  ISETP.GT.U32.AND P5, PT, R2, R201, PT ;  /* 0x000000c90200720c */ /* 0x000fe20003fa4070 */
[----:B------:R-:W-:Y:S01]  /*4d10*/  IMAD.HI.U32 R8, R6, R205, RZ ;  /* 0x000000cd06087227 */ /* 0x000fe200078e00ff */
[----:B------:R-:W-:-:S02]  /*4d20*/  IABS R209, R16 ;  /* 0x0000001000d17213 */ /* 0x000fc40000000000 */
[----:B------:R-:W-:Y:S01]  /*4d30*/  LOP3.LUT R18, R4, 0xce, RZ, 0xfc, !PT ;  /* 0x000000ce04127812 */ /* 0x000fe200078efcff */
[----:B------:R-:W-:Y:S01]  /*4d40*/  @!P2 IMAD.IADD R199, R199, 0x1, -R2 ;  /* 0x00000001c7c7a824 */ /* 0x000fe200078e0a02 */
[C---:B------:R-:W-:Y:S01]  /*4d50*/  ISETP.GT.U32.AND P2, PT, R2.reuse, R207, PT ;  /* 0x000000cf0200720c */ /* 0x040fe20003f44070 */
[----:B------:R-:W-:Y:S01]  /*4d60*/  IMAD.MOV R8, RZ, RZ, -R8 ;  /* 0x000000ffff087224 */ /* 0x000fe200078e0a08 */
[----:B------:R-:W-:Y:S01]  /*4d70*/  IABS R211, R18 ;  /* 0x0000001200d37213 */ /* 0x000fe20000000000 */
[----:B------:R-:W-:Y:S01]  /*4d80*/  @!P4 IMAD.MOV R195, RZ, RZ, -R195 ;  /* 0x000000ffffc3c224 */ /* 0x000fe200078e0ac3 */
[C---:B------:R-:W-:Y:S01]  /*4d90*/  ISETP.GT.U32.AND P4, PT, R2.reuse, R203, PT ;  /* 0x000000cb0200720c */ /* 0x040fe20003f84070 */
[----:B------:R-:W-:Y:S02]  /*4da0*/  IMAD R205, R2, R8, R205 ;  /* 0x0000000802cd7224 */ /* 0x000fe400078e02cd */
[----:B------:R-:W-:-:S04]  /*4db0*/  IMAD.HI.U32 R8, R6, R209, RZ ;  /* 0x000000d106087227 */ /* 0x000fc800078e00ff */
[----:B------:R-:W-:Y:S01]  /*4dc0*/  @!P5 IMAD.IADD R201, R201, 0x1, -R2 ;  /* 0x00000001c9c9d824 */ /* 0x000fe200078e0a02 */
[----:B------:R-:W-:Y:S01]  /*4dd0*/  ISETP.GT.U32.AND P5, PT, R2, R205, PT ;  /* 0x000000cd0200720c */ /* 0x000fe20003fa4070 */
[----:B------:R-:W-:Y:S02]  /*4de0*/  IMAD.MOV R10, RZ, RZ, -R8 ;  /* 0x000000ffff0a7224 */ /* 0x000fe400078e0a08 */
[----:B------:R-:W-:Y:S01]  /*4df0*/  @!P2 IMAD.IADD R207, R207, 0x1, -R2 ;  /* 0x00000001cfcfa824 */ /* 0x000fe200078e0a02 */
[----:B------:R-:W-:Y:S01]  /*4e00*/  ISETP.GE.AND P2, PT, R14, RZ, PT ;  /* 0x000000ff0e00720c */ /* 0x000fe20003f46270 */
[----:B------:R-:W-:Y:S01]  /*4e10*/  IMAD R209, R2, R10, R209 ;  /* 0x0000000a02d17224 */ /* 0x000fe200078e02d1 */
[----:B------:R-:W-:Y:S01]  /*4e20*/  LOP3.LUT R14, R4, 0xd6, RZ, 0xfc, !PT ;  /* 0x000000d6040e7812 */ /* 0x000fe200078efcff */
[----:B------:R-:W-:Y:S01]  /*4e30*/  @!P3 IMAD.MOV R197, RZ, RZ, -R197 ;  /* 0x000000ffffc5b224 */ /* 0x000fe200078e0ac5 */
[C---:B------:R-:W-:Y:S01]  /*4e40*/  ISETP.GT.U32.AND P3, PT, R2.reuse, R207, PT ;  /* 0x000000cf0200720c */ /* 0x040fe20003f64070 */
[----:B------:R-:W-:Y:S01]  /*4e50*/  @!P0 IMAD.MOV R199, RZ, RZ, -R199 ;  /* 0x000000ffffc78224 */ /* 0x000fe200078e0ac7 */
[----:B------:R-:W-:Y:S01]  /*4e60*/  ISETP.GT.U32.AND P0, PT, R2, R209, PT ;  /* 0x000000d10200720c */ /* 0x000fe20003f04070 */
[----:B------:R-:W-:Y:S01]  /*4e70*/  IMAD.HI.U32 R8, R6, R211, RZ ;  /* 0x000000d306087227 */ /* 0x000fe200078e00ff */
[----:B------:R-:W-:-:S03]  /*4e80*/  IABS R219, R14 ;  /* 0x0000000e00db7213 */ /* 0x000fc60000000000 */
[----:B------:R-:W-:Y:S01]  /*4e90*/  @!P4 IMAD.IADD R203, R203, 0x1, -R2 ;  /* 0x00000001cbcbc824 */ /* 0x000fe200078e0a02 */
[----:B------:R-:W-:Y:S01]  /*4ea0*/  ISETP.GE.AND P4, PT, R12, RZ, PT ;  /* 0x000000ff0c00720c */ /* 0x000fe20003f86270 */
[----:B------:R-:W-:Y:S01]  /*4eb0*/  IMAD.MOV R10, RZ, RZ, -R8 ;  /* 0x000000ffff0a7224 */ /* 0x000fe200078e0a08 */
[----:B------:R-:W-:Y:S01]  /*4ec0*/  LOP3.LUT R12, R4, 0xd4, RZ, 0xfc, !PT ;  /* 0x000000d4040c7812 */ /* 0x000fe200078efcff */
[--C-:B------:R-:W-:Y:S02]  /*4ed0*/  @!P5 IMAD.IADD R205, R205, 0x1, -R2.reuse ;  /* 0x00000001cdcdd824 */ /* 0x100fe400078e0a02 */
[----:B------:R-:W-:Y:S01]  /*4ee0*/  IMAD R211, R2, R10, R211 ;  /* 0x0000000a02d37224 */ /* 0x000fe200078e02d3 */
[----:B------:R-:W-:Y:S01]  /*4ef0*/  LOP3.LUT R10, R4, 0xd2, RZ, 0xfc, !PT ;  /* 0x000000d2040a7812 */ /* 0x000fe200078efcff */
[----:B------:R-:W-:Y:S01]  /*4f00*/  IMAD.HI.U32 R8, R6, R213, RZ ;  /* 0x000000d506087227 */ /* 0x000fe200078e00ff */
[C---:B------:R-:W-:Y:S02]  /*4f10*/  ISETP.GT.U32.AND P5, PT, R2.reuse, R205, PT ;  /* 0x000000cd0200720c */ /* 0x040fe40003fa4070 */
[----:B------:R-:W-:Y:S01]  /*4f20*/  IABS R215, R10 ;  /* 0x0000000a00d77213 */ /* 0x000fe20000000000 */
[--C-:B------:R-:W-:Y:S01]  /*4f30*/  @!P3 IMAD.IADD R207, R207, 0x1, -R2.reuse ;  /* 0x00000001cfcfb824 */ /* 0x100fe200078e0a02 */
[----:B------:R-:W-:Y:S01]  /*4f40*/  ISETP.GT.U32.AND P3, PT, R2, R211, PT ;  /* 0x000000d30200720c */ /* 0x000fe20003f64070 */
[----:B------:R-:W-:Y:S01]  /*4f50*/  @!P0 IMAD.IADD R209, R209, 0x1, -R2 ;  /* 0x00000001d1d18824 */ /* 0x000fe200078e0a02 */
[----:B------:R-:W-:Y:S01]  /*4f60*/  IABS R217, R12 ;  /* 0x0000000c00d97213 */ /* 0x000fe20000000000 */
[----:B------:R-:W-:Y:S01]  /*4f70*/  IMAD.MOV R8, RZ, RZ, -R8 ;  /* 0x000000ffff087224 */ /* 0x000fe200078e0a08 */
[----:B------:R-:W-:Y:S01]  /*4f80*/  ISETP.GE.AND P0, PT, R10, RZ, PT ;  /* 0x000000ff0a00720c */ /* 0x000fe20003f06270 */
[----:B------:R-:W-:Y:S01]  /*4f90*/  @!P4 IMAD.MOV R207, RZ, RZ, -R207 ;  /* 0x000000ffffcfc224 */ /* 0x000fe200078e0acf */
[C---:B------:R-:W-:Y:S01]  /*4fa0*/  ISETP.GT.U32.AND P4, PT, R2.reuse, R209, PT ;  /* 0x000000d10200720c */ /* 0x040fe20003f84070 */
[----:B------:R-:W-:-:S02]  /*4fb0*/  IMAD R213, R2, R8, R213 ;  /* 0x0000000802d57224 */ /* 0x000fc400078e02d5 */
[----:B------:R-:W-:-:S04]  /*4fc0*/  IMAD.HI.U32 R8, R6, R215, RZ ;  /* 0x000000d706087227 */ /* 0x000fc800078e00ff */
[----:B------:R-:W-:Y:S01]  /*4fd0*/  @!P5 IMAD.IADD R205, R205, 0x1, -R2 ;  /* 0x00000001cdcdd824 */ /* 0x000fe200078e0a02 */
[----:B------:R-:W-:Y:S01]  /*4fe0*/  ISETP.GE.AND P5, PT, R20, RZ, PT ;  /* 0x000000ff1400720c */ /* 0x000fe20003fa6270 */
[----:B------:R-:W-:Y:S01]  /*4ff0*/  IMAD.MOV R8, RZ, RZ, -R8 ;  /* 0x000000ffff087224 */ /* 0x000fe200078e0a08 */
[----:B------:R-:W-:Y:S01]  /*5000*/  LOP3.LUT R20, R4, 0xdc, RZ, 0xfc, !PT ;  /* 0x000000dc04147812 */ /* 0x000fe200078efcff */
[----:B------:R-:W-:Y:S01]  /*5010*/  @!P2 IMAD.MOV R205, RZ, RZ, -R205 ;  /* 0x000000ffffcda224 */ /* 0x000fe200078e0acd */
[C---:B------:R-:W-:Y:S01]  /*5020*/  ISETP.GT.U32.AND P2, PT, R2.reuse, R213, PT ;  /* 0x000000d50200720c */ /* 0x040fe20003f44070 */
[----:B------:R-:W-:Y:S01]  /*5030*/  IMAD R215, R2, R8, R215 ;  /* 0x0000000802d77224 */ /* 0x000fe200078e02d7 */
[----:B------:R-:W-:Y:S01]  /*5040*/  IABS R223, R20 ;  /* 0x0000001400df7213 */ /* 0x000fe20000000000 */
[--C-:B------:R-:W-:Y:S02]  /*5050*/  @!P3 IMAD.IADD R211, R211, 0x1, -R2.reuse ;  /* 0x00000001d3d3b824 */ /* 0x100fe400078e0a02 */
[----:B------:R-:W-:Y:S01]  /*5060*/  @!P6 IMAD.MOV R201, RZ, RZ, -R201 ;  /* 0x000000ffffc9e224 */ /* 0x000fe200078e0ac9 */
[----:B------:R-:W-:Y:S01]  /*5070*/  ISETP.GE.AND P6, PT, R16, RZ, PT ;  /* 0x000000ff1000720c */ /* 0x000fe20003fc6270 */
[----:B------:R-:W-:Y:S01]  /*5080*/  @!P4 IMAD.IADD R209, R209, 0x1, -R2 ;  /* 0x00000001d1d1c824 */ /* 0x000fe200078e0a02 */
[----:B------:R-:W-:Y:S01]  /*5090*/  ISETP.GT.U32.AND P4, PT, R2, R215, PT ;  /* 0x000000d70200720c */ /* 0x000fe20003f84070 */
[----:B------:R-:W-:Y:S01]  /*50a0*/  IMAD.HI.U32 R8, R6, R217, RZ ;  /* 0x000000d906087227 */ /* 0x000fe200078e00ff */
[----:B------:R-:W-:-:S02]  /*50b0*/  ISETP.GT.U32.AND P3, PT, R2, R211, PT ;  /* 0x000000d30200720c */ /* 0x000fc40003f64070 */
[----:B------:R-:W-:Y:S01]  /*50c0*/  LOP3.LUT R16, R4, 0xd8, RZ, 0xfc, !PT ;  /* 0x000000d804107812 */ /* 0x000fe200078efcff */
[----:B------:R-:W-:Y:S01]  /*50d0*/  @!P2 IMAD.IADD R213, R213, 0x1, -R2 ;  /* 0x00000001d5d5a824 */ /* 0x000fe200078e0a02 */
[----:B------:R-:W-:Y:S01]  /*50e0*/  ISETP.GE.AND P2, PT, R14, RZ, PT ;  /* 0x000000ff0e00720c */ /* 0x000fe20003f46270 */
[----:B------:R-:W-:Y:S01]  /*50f0*/  IMAD.HI.U32 R10, R6, R219, RZ ;  /* 0x000000db060a7227 */ /* 0x000fe200078e00ff */
[----:B------:R-:W-:-:S03]  /*5100*/  IABS R221, R16 ;  /* 0x0000001000dd7213 */ /* 0x000fc60000000000 */
[----:B------:R-:W-:Y:S01]  /*5110*/  @!P6 IMAD.MOV R209, RZ, RZ, -R209 ;  /* 0x000000ffffd1e224 */ /* 0x000fe200078e0ad1 */
[----:B------:R-:W-:Y:S01]  /*5120*/  ISETP.GT.U32.AND P6, PT, R2, R213, PT ;  /* 0x000000d50200720c */ /* 0x000fe20003fc4070 */
[--C-:B------:R-:W-:Y:S02]  /*5130*/  @!P4 IMAD.IADD R215, R215, 0x1, -R2.reuse ;  /* 0x00000001d7d7c824 */ /* 0x100fe400078e0a02 */
[----:B------:R-:W-:Y:S01]  /*5140*/  @!P3 IMAD.IADD R211, R211, 0x1, -R2 ;  /* 0x00000001d3d3b824 */ /* 0x000fe200078e0a02 */
[----:B------:R-:W-:Y:S01]  /*5150*/  ISETP.GE.AND P3, PT, R12, RZ, PT ;  /* 0x000000ff0c00720c */ /* 0x000fe20003f66270 */
[----:B------:R-:W-:Y:S01]  /*5160*/  @!P1 IMAD.MOV R203, RZ, RZ, -R203 ;  /* 0x000000ffffcb9224 */ /* 0x000fe200078e0acb */
[----:B------:R-:W-:Y:S01]  /*5170*/  ISETP.GT.U32.AND P4, PT, R2, R215, PT ;  /* 0x000000d70200720c */ /* 0x000fe20003f84070 */
[----:B------:R-:W-:Y:S01]  /*5180*/  IMAD.MOV R12, RZ, RZ, -R8 ;  /* 0x000000ffff0c7224 */ /* 0x000fe200078e0a08 */
[----:B------:R-:W-:Y:S01]  /*5190*/  ISETP.GE.AND P1, PT, R18, RZ, PT ;  /* 0x000000ff1200720c */ /* 0x000fe20003f26270 */
[----:B------:R-:W-:Y:S01]  /*51a0*/  IMAD.HI.U32 R8, R6, R221, RZ ;  /* 0x000000dd06087227 */ /* 0x000fe200078e00ff */
[----:B------:R-:W-:-:S03]  /*51b0*/  LOP3.LUT R18, R4, 0xda, RZ, 0xfc, !PT ;  /* 0x000000da04127812 */ /* 0x000fc600078efcff */
[----:B------:R-:W-:Y:S02]  /*51c0*/  IMAD.MOV R10, RZ, RZ, -R10 ;  /* 0x000000ffff0a7224 */ /* 0x000fe400078e0a0a */
[----:B------:R-:W-:Y:S02]  /*51d0*/  IMAD.MOV R8, RZ, RZ, -R8 ;  /* 0x000000ffff087224 */ /* 0x000fe400078e0a08 */
[C---:B------:R-:W-:Y:S02]  /*51e0*/  IMAD R219, R2.reuse, R10, R219 ;  /* 0x0000000a02db7224 */ /* 0x040fe400078e02db */
        /* <DEDUP_REMOVED lines=9> */
[----:B------:R-:W-:-:S04]  /*5280*/  IMAD.HI.U32 R12, R6, R223, RZ ;  /* 0x000000df060c7227 */ /* 0x000fc800078e00ff */
[----:B------:R-:W-:Y:S02]  /*5290*/  IMAD.MOV R14, RZ, RZ, -R12 ;  /* 0x000000ffff0e7224 */ /* 0x000fe400078e0a0c */
[----:B------:R-:W-:Y:S02]  /*52a0*/  @!P6 IMAD.IADD R219, R219, 0x1, -R2 ;  /* 0x00000001dbdbe824 */ /* 0x000fe400078e0a02 */
[----:B------:R-:W-:-:S04]  /*52b0*/  IMAD.HI.U32 R10, R6, R221, RZ ;  /* 0x000000dd060a7227 */ /* 0x000fc800078e00ff */
[--C-:B------:R-:W-:Y:S01]  /*52c0*/  @!P4 IMAD.IADD R8, R8, 0x1, -R2.reuse ;  /* 0x000000010808c824 */ /* 0x100fe200078e0a02 */
[----:B------:R-:W-:Y:S01]  /*52d0*/  ISETP.GT.U32.AND P4, PT, R2, R219, PT ;  /* 0x000000db0200720c */ /* 0x000fe20003f84070 */
[----:B------:R-:W-:Y:S01]  /*52e0*/  @!P1 IMAD.IADD R217, R217, 0x1, -R2 ;  /* 0x00000001d9d99824 */ /* 0x000fe200078e0a02 */
[----:B------:R-:W-:Y:S01]  /*52f0*/  ISETP.GE.AND P1, PT, R16, RZ, PT ;  /* 0x000000ff1000720c */ /* 0x000fe20003f26270 */
[C---:B------:R-:W-:Y:S02]  /*5300*/  IMAD R14, R2.reuse, R14, R223 ;  /* 0x0000000e020e7224 */ /* 0x040fe400078e02df */
[----:B------:R-:W-:Y:S01]  /*5310*/  IMAD.MOV R10, RZ, RZ, -R10 ;  /* 0x000000ffff0a7224 */ /* 0x000fe200078e0a0a */
[----:B------:R-:W-:Y:S01]  /*5320*/  ISETP.GT.U32.AND P6, PT, R2, R217, PT ;  /* 0x000000d90200720c */ /* 0x000fe20003fc4070 */
[----:B------:R-:W-:-:S04]  /*5330*/  IMAD.HI.U32 R16, R6, R227, RZ ;  /* 0x000000e306107227 */ /* 0x000fc800078e00ff */
[C---:B------:R-:W-:Y:S02]  /*5340*/  IMAD R12, R2.reuse, R10, R221 ;  /* 0x0000000a020c7224 */ /* 0x040fe400078e02dd */
[----:B------:R-:W-:Y:S01]  /*5350*/  @!P4 IMAD.IADD R219, R219, 0x1, -R2 ;  /* 0x00000001dbdbc824 */ /* 0x000fe200078e0a02 */
[----:B------:R-:W-:Y:S01]  /*5360*/  ISETP.GT.U32.AND P4, PT, R2, R14, PT ;  /* 0x0000000e0200720c */ /* 0x000fe20003f84070 */
[----:B------:R-:W-:Y:S02]  /*5370*/  IMAD.MOV R16, RZ, RZ, -R16 ;  /* 0x000000ffff107224 */ /* 0x000fe400078e0a10 */
[----:B------:R-:W-:-:S04]  /*5380*/  IMAD.HI.U32 R10, R6, R225, RZ ;  /* 0x000000e1060a7227 */ /* 0x000fc800078e00ff */
[----:B------:R-:W-:Y:S01]  /*5390*/  @!P6 IMAD.IADD R217, R217, 0x1, -R2 ;  /* 0x00000001d9d9e824 */ /* 0x000fe200078e0a02 */
[C---:B------:R-:W-:Y:S01]  /*53a0*/  ISETP.GT.U32.AND P6, PT, R2.reuse, R12, PT ;  /* 0x0000000c0200720c */ /* 0x040fe20003fc4070 */
[----:B------:R-:W-:Y:S01]  /*53b0*/  IMAD R223, R2, R16, R227 ;  /* 0x0000001002df7224 */ /* 0x000fe200078e02e3 */
[----:B------:R-:W-:Y:S01]  /*53c0*/  LOP3.LUT R16, R4, 0xe4, RZ, 0xfc, !PT ;  /* 0x000000e404107812 */ /* 0x000fe200078efcff */
[----:B------:R-:W-:Y:S01]  /*53d0*/  @!P0 IMAD.MOV R215, RZ, RZ, -R215 ;  /* 0x000000ffffd78224 */ /* 0x000fe200078e0ad7 */
[----:B------:R-:W-:Y:S01]  /*53e0*/  ISETP.GE.AND P0, PT, R18, RZ, PT ;  /* 0x000000ff1200720c */ /* 0x000fe20003f06270 */
[----:B------:R-:W-:Y:S01]  /*53f0*/  @!P2 IMAD.MOV R219, RZ, RZ, -R219 ;  /* 0x000000ffffdba224 */ /* 0x000fe200078e0adb */
[----:B------:R-:W-:Y:S01]  /*5400*/  IABS R18, R26 ;  /* 0x0000001a00127213 */ /* 0x000fe20000000000 */
[----:B------:R-:W-:Y:S01]  /*5410*/  IMAD.MOV R10, RZ, RZ, -R10 ;  /* 0x000000ffff0a7224 */ /* 0x000fe200078e0a0a */
[----:B------:R-:W-:Y:S01]  /*5420*/  ISETP.GT.U32.AND P2, PT, R2, R223, PT ;  /* 0x000000df0200720c */ /* 0x000fe20003f44070 */
[----:B------:R-:W-:Y:S01]  /*5430*/  @!P4 IMAD.IADD R14, R14, 0x1, -R2 ;  /* 0x000000010e0ec824 */ /* 0x000fe200078e0a02 */
[----:B------:R-:W-:Y:S01]  /*5440*/  IABS R227, R16 ;  /* 0x0000001000e37213 */ /* 0x000fe20000000000 */
[----:B------:R-:W-:-:S02]  /*5450*/  IMAD R221, R2, R10, R225 ;  /* 0x0000000a02dd7224 */ /* 0x000fc400078e02e1 */
[----:B------:R-:W-:Y:S01]  /*5460*/  IMAD.MOV.U32 R225, RZ, RZ, R18 ;  /* 0x000000ffffe17224 */ /* 0x000fe200078e0012 */
[----:B------:R-:W-:Y:S01]  /*5470*/  ISETP.GT.U32.AND P4, PT, R2, R14, PT ;  /* 0x0000000e0200720c */ /* 0x000fe20003f84070 */
[----:B------:R-:W-:Y:S01]  /*5480*/  @!P6 IMAD.IADD R12, R12, 0x1, -R2 ;  /* 0x000000010c0ce824 */ /* 0x000fe200078e0a02 */
[----:B------:R-:W-:Y:S01]  /*5490*/  ISETP.GT.U32.AND P6, PT, R2, R221, PT ;  /* 0x000000dd0200720c */ /* 0x000fe20003fc4070 */
[----:B------:R-:W-:Y:S01]  /*54a0*/  IMAD.HI.U32 R10, R6, R225, RZ ;  /* 0x000000e1060a7227 */ /* 0x000fe200078e00ff */
[----:B------:R-:W-:-:S03]  /*54b0*/  LOP3.LUT R18, R4, 0xea, RZ, 0xfc, !PT ;  /* 0x000000ea04127812 */ /* 0x000fc600078efcff */
[----:B------:R-:W-:Y:S01]  /*54c0*/  IMAD.MOV R10, RZ, RZ, -R10 ;  /* 0x000000ffff0a7224 */ /* 0x000fe200078e0a0a */
[----:B------:R-:W-:Y:S01]  /*54d0*/  IABS R233, R18 ;  /* 0x0000001200e97213 */ /* 0x000fe20000000000 */
[----:B------:R-:W-:Y:S02]  /*54e0*/  @!P2 IMAD.IADD R223, R223, 0x1, -R2 ;  /* 0x00000001dfdfa824 */ /* 0x000fe400078e0a02 */
[----:B------:R-:W-:Y:S01]  /*54f0*/  @!P5 IMAD.MOV R213, RZ, RZ, -R213 ;  /* 0x000000ffffd5d224 */ /* 0x000fe200078e0ad5 */
[C---:B------:R-:W-:Y:S01]  /*5500*/  ISETP.GT.U32.AND P5, PT, R2.reuse, R8, PT ;  /* 0x000000080200720c */ /* 0x040fe20003fa4070 */
[C---:B------:R-:W-:Y:S01]  /*5510*/  IMAD R225, R2.reuse, R10, R225 ;  /* 0x0000000a02e17224 */ /* 0x040fe200078e02e1 */
[----:B------:R-:W-:Y:S01]  /*5520*/  ISETP.GT.U32.AND P2, PT, R2, R223, PT ;  /* 0x000000df0200720c */ /* 0x000fe20003f44070 */
[----:B------:R-:W-:-:S04]  /*5530*/  IMAD.HI.U32 R10, R6, R227, RZ ;  /* 0x000000e3060a7227 */ /* 0x000fc800078e00ff */
[--C-:B------:R-:W-:Y:S01]  /*5540*/  @!P4 IMAD.IADD R14, R14, 0x1, -R2.reuse ;  /* 0x000000010e0ec824 */ /* 0x100fe200078e0a02 */
[----:B------:R-:W-:Y:S01]  /*5550*/  ISETP.GT.U32.AND P4, PT, R2, R225, PT ;  /* 0x000000e10200720c */ /* 0x000fe20003f84070 */
        /* <DEDUP_REMOVED lines=8> */
[----:B------:R-:W-:Y:S01]  /*55e0*/  @!P3 IMAD.MOV R217, RZ, RZ, -R217 ;  /* 0x000000ffffd9b224 */ /* 0x000fe200078e0ad9 */
[C---:B------:R-:W-:Y:S01]  /*55f0*/  ISETP.GT.U32.AND P2, PT, R2.reuse, R227, PT ;  /* 0x000000e30200720c */ /* 0x040fe20003f44070 */
[----:B------:R-:W-:Y:S01]  /*5600*/  @!P1 IMAD.MOV R8, RZ, RZ, -R8 ;  /* 0x000000ffff089224 */ /* 0x000fe200078e0a08 */
[----:B------:R-:W-:Y:S01]  /*5610*/  ISETP.GT.U32.AND P3, PT, R2, R12, PT ;  /* 0x0000000c0200720c */ /* 0x000fe20003f64070 */
[----:B------:R-:W-:Y:S01]  /*5620*/  @!P4 IMAD.IADD R225, R225, 0x1, -R2 ;  /* 0x00000001e1e1c824 */ /* 0x000fe200078e0a02 */
[----:B------:R-:W-:-:S02]  /*5630*/  ISETP.GE.AND P1, PT, R22, RZ, PT ;  /* 0x000000ff1600720c */ /* 0x000fc40003f26270 */
[----:B------:R-:W-:Y:S01]  /*5640*/  LOP3.LUT R20, R4, 0xec, RZ, 0xfc, !PT ;  /* 0x000000ec04147812 */ /* 0x000fe200078efcff */
[----:B------:R-:W-:Y:S01]  /*5650*/  @!P6 IMAD.IADD R221, R221, 0x1, -R2 ;  /* 0x00000001dddde824 */ /* 0x000fe200078e0a02 */
[----:B------:R-:W-:Y:S01]  /*5660*/  ISETP.GT.U32.AND P4, PT, R2, R225, PT ;  /* 0x000000e10200720c */ /* 0x000fe20003f84070 */
[----:B------:R-:W-:Y:S01]  /*5670*/  @!P5 IMAD.MOV R14, RZ, RZ, -R14 ;  /* 0x000000ffff0ed224 */ /* 0x000fe200078e0a0e */
[----:B------:R-:W-:Y:S02]  /*5680*/  ISETP.GE.AND P6, PT, R16, RZ, PT ;  /* 0x000000ff1000720c */ /* 0x000fe40003fc6270 */
[----:B------:R-:W-:Y:S01]  /*5690*/  LOP3.LUT R16, R4, 0xe8, RZ, 0xfc, !PT ;  /* 0x000000e804107812 */ /* 0x000fe200078efcff */
[--C-:B------:R-:W-:Y:S01]  /*56a0*/  @!P2 IMAD.IADD R227, R227, 0x1, -R2.reuse ;  /* 0x00000001e3e3a824 */ /* 0x100fe200078e0a02 */
[----:B------:R-:W-:Y:S01]  /*56b0*/  IABS R229, R10 ;  /* 0x0000000a00e57213 */ /* 0x000fe20000000000 */
[----:B------:R-:W-:Y:S01]  /*56c0*/  @!P3 IMAD.IADD R12, R12, 0x1, -R2 ;  /* 0x000000010c0cb824 */ /* 0x000fe200078e0a02 */
[----:B------:R-:W-:Y:S01]  /*56d0*/  IABS R231, R16 ;  /* 0x0000001000e77213 */ /* 0x000fe20000000000 */
[----:B------:R-:W-:Y:S01]  /*56e0*/  @!P1 IMAD.MOV R221, RZ, RZ, -R221 ;  /* 0x000000ffffdd9224 */ /* 0x000fe200078e0add */
[----:B------:R-:W-:Y:S01]  /*56f0*/  ISETP.GE.AND P3, PT, R24, RZ, PT ;  /* 0x000000ff1800720c */ /* 0x000fe20003f66270 */
[----:B------:R-:W-:Y:S01]  /*5700*/  @!P0 IMAD.MOV R12, RZ, RZ, -R12 ;  /* 0x000000ffff0c8224 */ /* 0x000fe200078e0a0c */
[----:B------:R-:W-:Y:S01]  /*5710*/  ISETP.GE.AND P1, PT, R16, RZ, PT ;  /* 0x000000ff1000720c */ /* 0x000fe20003f26270 */
[----:B------:R-:W-:Y:S01]  /*5720*/  IMAD.HI.U32 R16, R6, R231, RZ ;  /* 0x000000e706107227 */ /* 0x000fe200078e00ff */
[----:B------:R-:W-:-:S02]  /*5730*/  ISETP.GT.U32.AND P2, PT, R2, R227, PT ;  /* 0x000000e30200720c */ /* 0x000fc40003f44070 */
[----:B------:R-:W-:Y:S01]  /*5740*/  IABS R235, R20 ;  /* 0x0000001400eb7213 */ /* 0x000fe20000000000 */
[----:B------:R-:W-:Y:S01]  /*5750*/  @!P4 IMAD.IADD R225, R225, 0x1, -R2 ;  /* 0x00000001e1e1c824 */ /* 0x000fe200078e0a02 */
[----:B------:R-:W-:Y:S01]  /*5760*/  ISETP.GE.AND P4, PT, R20, RZ, PT ;  /* 0x000000ff1400720c */ /* 0x000fe20003f86270 */
[----:B------:R-:W-:Y:S01]  /*5770*/  IMAD.MOV R20, RZ, RZ, -R16 ;  /* 0x000000ffff147224 */ /* 0x000fe200078e0a10 */
[----:B------:R-:W-:Y:S01]  /*5780*/  ISETP.GE.AND P0, PT, R26, RZ, PT ;  /* 0x000000ff1a00720c */ /* 0x000fe20003f06270 */
[----:B------:R-:W-:Y:S01]  /*5790*/  IMAD.HI.U32 R16, R6, R235, RZ ;  /* 0x000000eb06107227 */ /* 0x000fe200078e00ff */
[----:B------:R-:W-:Y:S02]  /*57a0*/  ISETP.GE.AND P5, PT, R10, RZ, PT ;  /* 0x000000ff0a00720c */ /* 0x000fe40003fa6270 */
[----:B------:R-:W-:Y:S01]  /*57b0*/  LOP3.LUT R26, R4, 0xf4, RZ, 0xfc, !PT ;  /* 0x000000f4041a7812 */ /* 0x000fe200078efcff */
[----:B------:R-:W-:Y:S01]  /*57c0*/  IMAD.HI.U32 R10, R6, R229, RZ ;  /* 0x000000e5060a7227 */ /* 0x000fe200078e00ff */
[----:B------:R-:W-:-:S02]  /*57d0*/  LOP3.LUT R24, R4, 0xf2, RZ, 0xfc, !PT ;  /* 0x000000f204187812 */ /* 0x000fc400078efcff */
[----:B------:R-:W-:Y:S01]  /*57e0*/  IABS R243, R26 ;  /* 0x0000001a00f37213 */ /* 0x000fe20000000000 */
[----:B------:R-:W-:Y:S01]  /*57f0*/  IMAD R231, R2, R20, R231 ;  /* 0x0000001402e77224 */ /* 0x000fe200078e02e7 */
[----:B------:R-:W-:Y:S01]  /*5800*/  LOP3.LUT R20, R4, 0xee, RZ, 0xfc, !PT ;  /* 0x000000ee04147812 */ /* 0x000fe200078efcff */
[----:B------:R-:W-:Y:S01]  /*5810*/  @!P3 IMAD.MOV R223, RZ, RZ, -R223 ;  /* 0x000000ffffdfb224 */ /* 0x000fe200078e0adf */
[----:B------:R-:W-:Y:S01]  /*5820*/  ISETP.GE.AND P3, PT, R18, RZ, PT ;  /* 0x000000ff1200720c */ /* 0x000fe20003f66270 */
[----:B------:R-:W-:Y:S01]  /*5830*/  IMAD.MOV R18, RZ, RZ, -R10 ;  /* 0x000000ffff127224 */ /* 0x000fe200078e0a0a */
[----:B------:R-:W-:Y:S01]  /*5840*/  IABS R237, R20 ;  /* 0x0000001400ed7213 */ /* 0x000fe20000000000 */
[----:B------:R-:W-:Y:S01]  /*5850*/  @!P2 IMAD.IADD R227, R227, 0x1, -R2 ;  /* 0x00000001e3e3a824 */ /* 0x000fe200078e0a02 */
[C---:B------:R-:W-:Y:S01]  /*5860*/  ISETP.GT.U32.AND P2, PT, R2.reuse, R231, PT ;  /* 0x000000e70200720c */ /* 0x040fe20003f44070 */
[----:B------:R-:W-:Y:S01]  /*5870*/  IMAD R229, R2, R18, R229 ;  /* 0x0000001202e57224 */ /* 0x000fe200078e02e5 */
[----:B------:R-:W-:Y:S01]  /*5880*/  IABS R241, R24 ;  /* 0x0000001800f17213 */ /* 0x000fe20000000000 */
[----:B------:R-:W-:Y:S01]  /*5890*/  @!P0 IMAD.MOV R225, RZ, RZ, -R225 ;  /* 0x000000ffffe18224 */ /* 0x000fe200078e0ae1 */
[----:B------:R-:W-:Y:S01]  /*58a0*/  LOP3.LUT R22, R4, 0xf0, RZ, 0xfc, !PT ;  /* 0x000000f004167812 */ /* 0x000fe200078efcff */
[----:B------:R-:W-:Y:S01]  /*58b0*/  IMAD.HI.U32 R10, R6, R233, RZ ;  /* 0x000000e9060a7227 */ /* 0x000fe200078e00ff */
[----:B------:R-:W-:-:S02]  /*58c0*/  ISETP.GT.U32.AND P0, PT, R2, R229, PT ;  /* 0x000000e50200720c */ /* 0x000fc40003f04070 */
[----:B------:R-:W-:Y:S01]  /*58d0*/  IABS R239, R22 ;  /* 0x0000001600ef7213 */ /* 0x000fe20000000000 */
[----:B------:R-:W-:Y:S02]  /*58e0*/  IMAD.MOV R10, RZ, RZ, -R10 ;  /* 0x000000ffff0a7224 */ /* 0x000fe400078e0a0a */
[----:B------:R-:W-:Y:S02]  /*58f0*/  IMAD.MOV R16, RZ, RZ, -R16 ;  /* 0x000000ffff107224 */ /* 0x000fe400078e0a10 */
[----:B------:R-:W-:Y:S02]  /*5900*/  @!P2 IMAD.IADD R231, R231, 0x1, -R2 ;  /* 0x00000001e7e7a824 */ /* 0x000fe400078e0a02 */
[----:B------:R-:W-:Y:S02]  /*5910*/  IMAD R233, R2, R10, R233 ;  /* 0x0000000a02e97224 */ /* 0x000fe400078e02e9 */
[----:B------:R-:W-:Y:S01]  /*5920*/  IMAD.HI.U32 R10, R6, R237, RZ ;  /* 0x000000ed060a7227 */ /* 0x000fe200078e00ff */
[----:B------:R-:W-:-:S03]  /*5930*/  ISETP.GT.U32.AND P2, PT, R2, R231, PT ;  /* 0x000000e70200720c */ /* 0x000fc60003f44070 */
[----:B------:R-:W-:Y:S02]  /*5940*/  @!P0 IMAD.IADD R229, R229, 0x1, -R2 ;  /* 0x00000001e5e58824 */ /* 0x000fe400078e0a02 */
[----:B------:R-:W-:Y:S02]  /*5950*/  IMAD.MOV R10, RZ, RZ, -R10 ;  /* 0x000000ffff0a7224 */ /* 0x000fe400078e0a0a */
[C---:B------:R-:W-:Y:S01]  /*5960*/  IMAD R235, R2.reuse, R16, R235 ;  /* 0x0000001002eb7224 */ /* 0x040fe200078e02eb */
[C---:B------:R-:W-:Y:S01]  /*5970*/  ISETP.GT.U32.AND P0, PT, R2.reuse, R229, PT ;  /* 0x000000e50200720c */ /* 0x040fe20003f04070 */
[----:B------:R-:W-:Y:S02]  /*5980*/  IMAD R237, R2, R10, R237 ;  /* 0x0000000a02ed7224 */ /* 0x000fe400078e02ed */
[----:B------:R-:W-:-:S04]  /*5990*/  IMAD.HI.U32 R18, R6, R243, RZ ;  /* 0x000000f306127227 */ /* 0x000fc800078e00ff */
[----:B------:R-:W-:Y:S01]  /*59a0*/  @!P2 IMAD.IADD R231, R231, 0x1, -R2 ;  /* 0x00000001e7e7a824 */ /* 0x000fe200078e0a02 */
[C---:B------:R-:W-:Y:S01]  /*59b0*/  ISETP.GT.U32.AND P2, PT, R2.reuse, R237, PT ;  /* 0x000000ed0200720c */ /* 0x040fe20003f44070 */
[----:B------:R-:W-:Y:S01]  /*59c0*/  @!P6 IMAD.MOV R227, RZ, RZ, -R227 ;  /* 0x000000ffffe3e224 */ /* 0x000fe200078e0ae3 */
[C---:B------:R-:W-:Y:S01]  /*59d0*/  ISETP.GT.U32.AND P6, PT, R2.reuse, R233, PT ;  /* 0x000000e90200720c */ /* 0x040fe20003fc4070 */
[----:B------:R-:W-:Y:S02]  /*59e0*/  IMAD.MOV R18, RZ, RZ, -R18 ;  /* 0x000000ffff127224 */ /* 0x000fe400078e0a12 */
[----:B------:R-:W-:Y:S01]  /*59f0*/  @!P0 IMAD.IADD R229, R229, 0x1, -R2 ;  /* 0x00000001e5e58824 */ /* 0x000fe200078e0a02 */
[----:B------:R-:W-:Y:S01]  /*5a00*/  ISETP.GT.U32.AND P0, PT, R2, R235, PT ;  /* 0x000000eb0200720c */ /* 0x000fe20003f04070 */
[----:B------:R-:W-:-:S04]  /*5a10*/  IMAD.HI.U32 R16, R6, R241, RZ ;  /* 0x000000f106107227 */ /* 0x000fc800078e00ff */
[----:B------:R-:W-:Y:S02]  /*5a20*/  @!P5 IMAD.MOV R229, RZ, RZ, -R229 ;  /* 0x000000ffffe5d224 */ /* 0x000fe400078e0ae5 */
[----:B------:R-:W-:Y:S02]  /*5a30*/  @!P2 IMAD.IADD R237, R237, 0x1, -R2 ;  /* 0x00000001ededa824 */ /* 0x000fe400078e0a02 */
[----:B------:R-:W-:Y:S01]  /*5a40*/  IMAD R243, R2, R18, R243 ;  /* 0x0000001202f37224 */ /* 0x000fe200078e02f3 */
[----:B------:R-:W-:Y:S01]  /*5a50*/  LOP3.LUT R18, R4, 0xf6, RZ, 0xfc, !PT ;  /* 0x000000f604127812 */ /* 0x000fe200078efcff */
[----:B------:R-:W-:Y:S01]  /*5a60*/  IMAD.MOV R16, RZ, RZ, -R16 ;  /* 0x000000ffff107224 */ /* 0x000fe200078e0a10 */
[----:B------:R-:W-:Y:S01]  /*5a70*/  ISETP.GT.U32.AND P2, PT, R2, R237, PT ;  /* 0x000000ed0200720c */ /* 0x000fe20003f44070 */
[--C-:B------:R-:W-:Y:S01]  /*5a80*/  @!P0 IMAD.IADD R235, R235, 0x1, -R2.reuse ;  /* 0x00000001ebeb8824 */ /* 0x100fe200078e0a02 */
[----:B------:R-:W-:Y:S01]  /*5a90*/  IABS R245, R18 ;  /* 0x0000001200f57213 */ /* 0x000fe20000000000 */
[----:B------:R-:W-:Y:S01]  /*5aa0*/  @!P6 IMAD.IADD R233, R233, 0x1, -R2 ;  /* 0x00000001e9e9e824 */ /* 0x000fe200078e0a02 */
[----:B------:R-:W-:Y:S01]  /*5ab0*/  ISETP.GE.AND P6, PT, R20, RZ, PT ;  /* 0x000000ff1400720c */ /* 0x000fe20003fc6270 */
[C---:B------:R-:W-:Y:S01]  /*5ac0*/  IMAD R241, R2.reuse, R16, R241 ;  /* 0x0000001002f17224 */ /* 0x040fe200078e02f1 */
[----:B------:R-:W-:Y:S01]  /*5ad0*/  ISETP.GT.U32.AND P5, PT, R2, R235, PT ;  /* 0x000000eb0200720c */ /* 0x000fe20003fa4070 */
[----:B------:R-:W-:Y:S01]  /*5ae0*/  IMAD.HI.U32 R10, R6, R239, RZ ;  /* 0x000000ef060a7227 */ /* 0x000fe200078e00ff */
[----:B------:R-:W-:-:S02]  /*5af0*/  ISETP.GT.U32.AND P0, PT, R2, R233, PT ;  /* 0x000000e90200720c */ /* 0x000fc40003f04070 */
[C---:B------:R-:W-:Y:S01]  /*5b00*/  LOP3.LUT R20, R4.reuse, 0xf8, RZ, 0xfc, !PT ;  /* 0x000000f804147812 */ /* 0x040fe200078efcff */
[----:B------:R-:W-:Y:S01]  /*5b10*/  IMAD.MOV R10, RZ, RZ, -R10 ;  /* 0x000000ffff0a7224 */ /* 0x000fe200078e0a0a */
[----:B------:R-:W-:Y:S01]  /*5b20*/  LOP3.LUT R16, R4, 0xfc, RZ, 0xfc, !PT ;  /* 0x000000fc04107812 */ /* 0x000fe200078efcff */
[--C-:B------:R-:W-:Y:S01]  /*5b30*/  @!P2 IMAD.IADD R237, R237, 0x1, -R2.reuse ;  /* 0x00000001ededa824 */ /* 0x100fe200078e0a02 */
[----:B------:R-:W-:Y:S01]  /*5b40*/  ISETP.GT.U32.AND P2, PT, R2, R243, PT ;  /* 0x000000f30200720c */ /* 0x000fe20003f44070 */
[----:B------:R-:W-:Y:S01]  /*5b50*/  IMAD.HI.U32 R4, R6, R245, RZ ;  /* 0x000000f506047227 */ /* 0x000fe200078e00ff */
[----:B------:R-:W-:Y:S02]  /*5b60*/  IABS R251, R20 ;  /* 0x0000001400fb7213 */ /* 0x000fe40000000000 */
[----:B------:R-:W-:Y:S01]  /*5b70*/  IABS R249, R16 ;  /* 0x0000001000f97213 */ /* 0x000fe20000000000 */
[----:B------:R-:W-:Y:S01]  /*5b80*/  @!P5 IMAD.IADD R235, R235, 0x1, -R2 ;  /* 0x00000001ebebd824 */ /* 0x000fe200078e0a02 */
[----:B------:R-:W-:Y:S01]  /*5b90*/  ISETP.GT.U32.AND P5, PT, R2, R241, PT ;  /* 0x000000f10200720c */ /* 0x000fe20003fa4070 */
[----:B------:R-:W-:-:S02]  /*5ba0*/  IMAD.MOV R4, RZ, RZ, -R4 ;  /* 0x000000ffff047224 */ /* 0x000fc400078e0a04 */
[C---:B------:R-:W-:Y:S02]  /*5bb0*/  IMAD R239, R2.reuse, R10, R239 ;  /* 0x0000000a02ef7224 */ /* 0x040fe400078e02ef */
[----:B------:R-:W-:Y:S02]  /*5bc0*/  IMAD R245, R2, R4, R245 ;  /* 0x0000000402f57224 */ /* 0x000fe400078e02f5 */
[----:B------:R-:W-:Y:S02]  /*5bd0*/  @!P2 IMAD.IADD R243, R243, 0x1, -R2 ;  /* 0x00000001f3f3a824 */ /* 0x000fe400078e0a02 */
[----:B------:R-:W-:Y:S02]  /*5be0*/  @!P4 IMAD.MOV R235, RZ, RZ, -R235 ;  /* 0x000000ffffebc224 */ /* 0x000fe400078e0aeb */
[----:B------:R-:W-:Y:S01]  /*5bf0*/  IMAD.HI.U32 R10, R6, R251, RZ ;  /* 0x000000fb060a7227 */ /* 0x000fe200078e00ff */
[----:B------:R-:W-:-:S03]  /*5c00*/  ISETP.GT.U32.AND P4, PT, R2, R243, PT ;  /* 0x000000f30200720c */ /* 0x000fc60003f84070 */
[----:B------:R-:W-:-:S04]  /*5c10*/  IMAD.HI.U32 R4, R6, R247, RZ ;  /* 0x000000f706047227 */ /* 0x000fc800078e00ff */
[----:B------:R-:W-:-:S04]  /*5c20*/  IMAD.HI.U32 R6, R6, R249, RZ ;  /* 0x000000f906067227 */ /* 0x000fc800078e00ff */
[--C-:B------:R-:W-:Y:S01]  /*5c30*/  @!P0 IMAD.IADD R233, R233, 0x1, -R2.reuse ;  /* 0x00000001e9e98824 */ /* 0x100fe200078e0a02 */
[C---:B------:R-:W-:Y:S01]  /*5c40*/  ISETP.GT.U32.AND P0, PT, R2.reuse, R239, PT ;  /* 0x000000ef0200720c */ /* 0x040fe20003f04070 */
[----:B------:R-:W-:Y:S01]  /*5c50*/  @!P5 IMAD.IADD R241, R241, 0x1, -R2 ;  /* 0x00000001f1f1d824 */ /* 0x000fe200078e0a02 */
[C---:B------:R-:W-:Y:S01]  /*5c60*/  ISETP.GT.U32.AND P5, PT, R2.reuse, R245, PT ;  /* 0x000000f50200720c */ /* 0x040fe20003fa4070 */
[----:B------:R-:W-:Y:S02]  /*5c70*/  IMAD.MOV R6, RZ, RZ, -R6 ;  /* 0x000000ffff067224 */ /* 0x000fe400078e0a06 */
[----:B------:R-:W-:Y:S01]  /*5c80*/  IMAD.MOV R10, RZ, RZ, -R10 ;  /* 0x000000ffff0a7224 */ /* 0x000fe200078e0a0a */
[C---:B------:R-:W-:Y:S01]  /*5c90*/  ISETP.GT.U32.AND P2, PT, R2.reuse, R241, PT ;  /* 0x000000f10200720c */ /* 0x040fe20003f44070 */
[C---:B------:R-:W-:Y:S02]  /*5ca0*/  IMAD R249, R2.reuse, R6, R249 ;  /* 0x0000000602f97224 */ /* 0x040fe400078e02f9 */
[----:B------:R-:W-:-:S02]  /*5cb0*/  IMAD R251, R2, R10, R251 ;  /* 0x0000000a02fb7224 */ /* 0x000fc400078e02fb */
[----:B------:R-:W-:Y:S02]  /*5cc0*/  IMAD.MOV R4, RZ, RZ, -R4 ;  /* 0x000000ffff047224 */ /* 0x000fe400078e0a04 */
[--C-:B------:R-:W-:Y:S01]  /*5cd0*/  @!P4 IMAD.IADD R243, R243, 0x1, -R2.reuse ;  /* 0x00000001f3f3c824 */ /* 0x100fe200078e0a02 */
[----:B------:R-:W-:Y:S01]  /*5ce0*/  ISETP.GT.U32.AND P4, PT, R2, R249, PT ;  /* 0x000000f90200720c */ /* 0x000fe20003f84070 */
[--C-:B------:R-:W-:Y:S01]  /*5cf0*/  @!P0 IMAD.IADD R239, R239, 0x1, -R2.reuse ;  /* 0x00000001efef8824 */ /* 0x100fe200078e0a02 */
[----:B------:R-:W-:Y:S01]  /*5d00*/  ISETP.GE.AND P0, PT, R22, RZ, PT ;  /* 0x000000ff1600720c */ /* 0x000fe20003f06270 */
[----:B------:R-:W-:Y:S01]  /*5d10*/  @!P3 IMAD.MOV R233, RZ, RZ, -R233 ;  /* 0x000000ffffe9b224 */ /* 0x000fe200078e0ae9 */
[----:B------:R-:W-:Y:S01]  /*5d20*/  ISETP.GT.U32.AND P3, PT, R2, R251, PT ;  /* 0x000000fb0200720c */ /* 0x000fe20003f64070 */
[--C-:B------:R-:W-:Y:S01]  /*5d30*/  @!P5 IMAD.IADD R245, R245, 0x1, -R2.reuse ;  /* 0x00000001f5f5d824 */ /* 0x100fe200078e0a02 */
[----:B------:R-:W-:Y:S01]  /*5d40*/  ISETP.GE.AND P5, PT, R24, RZ, PT ;  /* 0x000000ff1800720c */ /* 0x000fe20003fa6270 */
[----:B------:R-:W-:Y:S01]  /*5d50*/  IMAD R10, R2, R4, R247 ;  /* 0x00000004020a7224 */ /* 0x000fe200078e02f7 */
[----:B------:R-:W-:Y:S01]  /*5d60*/  IADD3 R4, R32, -0x40, RZ ;  /* 0xffffffc020047810 */ /* 0x000fe20007ffe0ff */
[----:B------:R-:W-:Y:S01]  /*5d70*/  @!P1 IMAD.MOV R231, RZ, RZ, -R231 ;  /* 0x000000ffffe79224 */ /* 0x000fe200078e0ae7 */
[C---:B------:R-:W-:Y:S01]  /*5d80*/  ISETP.GT.U32.AND P1, PT, R2.reuse, R239, PT ;  /* 0x000000ef0200720c */ /* 0x040fe20003f24070 */
[--C-:B------:R-:W-:Y:S01]  /*5d90*/  @!P2 IMAD.IADD R241, R241, 0x1, -R2.reuse ;  /* 0x00000001f1f1a824 */ /* 0x100fe200078e0a02 */
[C---:B------:R-:W-:Y:S01]  /*5da0*/  ISETP.GT.U32.AND P2, PT, R2.reuse, R10, PT ;  /* 0x0000000a0200720c */ /* 0x040fe20003f44070 */
[----:B------:R-:W-:Y:S01]  /*5db0*/  @!P6 IMAD.MOV R237, RZ, RZ, -R237 ;  /* 0x000000ffffede224 */ /* 0x000fe200078e0aed */
[----:B------:R-:W-:Y:S01]  /*5dc0*/  ISETP.GT.U32.AND P6, PT, R2, R245, PT ;  /* 0x000000f50200720c */ /* 0x000fe20003fc4070 */
[----:B------:R-:W-:-:S02]  /*5dd0*/  @!P4 IMAD.IADD R249, R249, 0x1, -R2 ;  /* 0x00000001f9f9c824 */ /* 0x000fc400078e0a02 */
[--C-:B------:R-:W-:Y:S02]  /*5de0*/  @!P3 IMAD.IADD R251, R251, 0x1, -R2.reuse ;  /* 0x00000001fbfbb824 */ /* 0x100fe400078e0a02 */
[----:B------:R-:W-:Y:S01]  /*5df0*/  @!P5 IMAD.MOV R241, RZ, RZ, -R241 ;  /* 0x000000fffff1d224 */ /* 0x000fe200078e0af1 */
[C---:B------:R-:W-:Y:S02]  /*5e00*/  ISETP.GT.U32.AND P5, PT, R2.reuse, R249, PT ;  /* 0x000000f90200720c */ /* 0x040fe40003fa4070 */
[----:B------:R-:W-:Y:S01]  /*5e10*/  ISETP.GT.U32.AND P3, PT, R2, R251, PT ;  /* 0x000000fb0200720c */ /* 0x000fe20003f64070 */
[--C-:B------:R-:W-:Y:S01]  /*5e20*/  @!P1 IMAD.IADD R239, R239, 0x1, -R2.reuse ;  /* 0x00000001efef9824 */ /* 0x100fe200078e0a02 */
[----:B------:R-:W-:Y:S01]  /*5e30*/  ISETP.GE.AND P1, PT, R26, RZ, PT ;  /* 0x000000ff1a00720c */ /* 0x000fe20003f26270 */
[--C-:B------:R-:W-:Y:S01]  /*5e40*/  @!P2 IMAD.IADD R10, R10, 0x1, -R2.reuse ;  /* 0x000000010a0aa824 */ /* 0x100fe200078e0a02 */
[----:B------:R-:W-:Y:S01]  /*5e50*/  ISETP.GE.U32.AND P2, PT, R4, 0x7fffff81, PT ;  /* 0x7fffff810400780c */ /* 0x000fe20003f46070 */
[----:B------:R-:W-:Y:S01]  /*5e60*/  @!P6 IMAD.IADD R245, R245, 0x1, -R2 ;  /* 0x00000001f5f5e824 */ /* 0x000fe200078e0a02 */
[----:B------:R-:W-:Y:S01]  /*5e70*/  ISETP.GE.AND P6, PT, R20, RZ, PT ;  /* 0x000000ff1400720c */ /* 0x000fe20003fc6270 */
[----:B------:R-:W-:Y:S01]  /*5e80*/  @!P0 IMAD.MOV R239, RZ, RZ, -R239 ;  /* 0x000000ffffef8224 */ /* 0x000fe200078e0aef */
[----:B------:R-:W-:-:S02]  /*5e90*/  ISETP.GT.U32.AND P4, PT, R2, R10, PT ;  /* 0x0000000a0200720c */ /* 0x000fc40003f84070 */
[----:B------:R-:W-:Y:S01]  /*5ea0*/  ISETP.GE.AND P0, PT, R18, RZ, PT ;  /* 0x000000ff1200720c */ /* 0x000fe20003f06270 */
[--C-:B------:R-:W-:Y:S01]  /*5eb0*/  @!P5 IMAD.IADD R249, R249, 0x1, -R2.reuse ;  /* 0x00000001f9f9d824 */ /* 0x100fe200078e0a02 */
[----:B------:R-:W-:Y:S01]  /*5ec0*/  ISETP.NE.AND P5, PT, RZ, c[0x0][0x17c], PT ;  /* 0x00005f00ff007a0c */ /* 0x000fe20003fa5270 */
[--C-:B------:R-:W-:Y:S01]  /*5ed0*/  @!P3 IMAD.IADD R251, R251, 0x1, -R2.reuse ;  /* 0x00000001fbfbb824 */ /* 0x100fe200078e0a02 */
[----:B------:R-:W-:Y:S01]  /*5ee0*/  ISETP.GE.AND P3, PT, R28, RZ, PT ;  /* 0x000000ff1c00720c */ /* 0x000fe20003f66270 */
[----:B------:R-:W-:Y:S01]  /*5ef0*/  @!P1 IMAD.MOV R243, RZ, RZ, -R243 ;  /* 0x000000fffff39224 */ /* 0x000fe200078e0af3 */
[----:B------:R-:W-:Y:S02]  /*5f00*/  ISETP.GE.AND P1, PT, R30, R4, PT ;  /* 0x000000041e00720c */ /* 0x000fe40003f26270 */
[----:B------:R-:W-:Y:S01]  /*5f10*/  IADD3 R4, R32, -0x80, RZ ;  /* 0xffffff8020047810 */ /* 0x000fe20007ffe0ff */
[----:B------:R-:W-:Y:S01]  /*5f20*/  @!P6 IMAD.MOV R251, RZ, RZ, -R251 ;  /* 0x000000fffffbe224 */ /* 0x000fe200078e0afb */
[----:B------:R-:W-:Y:S01]  /*5f30*/  SEL R6, R250, R7, !P5 ;  /* 0x00000007fa067207 */ /* 0x000fe20006800000 */
[----:B------:R-:W-:Y:S01]  /*5f40*/  @!P4 IMAD.IADD R10, R10, 0x1, -R2 ;  /* 0x000000010a0ac824 */ /* 0x000fe200078e0a02 */
[C---:B------:R-:W-:Y:S01]  /*5f50*/  SEL R7, R250.reuse, R11, !P5 ;  /* 0x0000000bfa077207 */ /* 0x040fe20006800000 */
[----:B------:R-:W-:Y:S01]  /*5f60*/  @!P0 IMAD.MOV R245, RZ, RZ, -R245 ;  /* 0x000000fffff58224 */ /* 0x000fe200078e0af5 */
[----:B------:R-:W-:Y:S01]  /*5f70*/  SEL R11, R250, R19, !P5 ;  /* 0x00000013fa0b7207 */ /* 0x000fe20006800000 */
[----:B------:R-:W-:Y:S01]  /*5f80*/  IMAD R6, R6, c[0x0][0x190], RZ ;  /* 0x0000640006067a24 */ /* 0x000fe200078e02ff */
[----:B------:R-:W-:Y:S01]  /*5f90*/  SEL R19, R250, R23, !P5 ;  /* 0x00000017fa137207 */ /* 0x000fe20006800000 */
[----:B------:R-:W-:Y:S01]  /*5fa0*/  @!P3 IMAD.MOV R10, RZ, RZ, -R10 ;  /* 0x000000ffff0ab224 */ /* 0x000fe200078e0a0a */
[----:B------:R-:W-:Y:S01]  /*5fb0*/  ISETP.GE.U32.AND P6, PT, R4, 0x7fffff41, PT ;  /* 0x7fffff410400780c */ /* 0x000fe20003fc6070 */
[----:B------:R-:W-:Y:S01]  /*5fc0*/  IMAD R11, R11, c[0x0][0x190], RZ ;  /* 0x000064000b0b7a24 */ /* 0x000fe200078e02ff */
[----:B------:R-:W-:Y:S01]  /*5fd0*/  ISETP.GE.AND P4, PT, R30, R4, PT ;  /* 0x000000041e00720c */ /* 0x000fe20003f86270 */
[----:B------:R-:W-:Y:S01]  /*5fe0*/  IMAD R7, R7, c[0x0][0x190], RZ ;  /* 0x0000640007077a24 */ /* 0x000fe200078e02ff */
[C---:B------:R-:W-:Y:S01]  /*5ff0*/  SEL R23, R250.reuse, R29, !P5 ;  /* 0x0000001dfa177207 */ /* 0x040fe20006800000 */
[----:B------:R-:W-:Y:S01]  /*6000*/  IMAD R19, R19, c[0x0][0x190], RZ ;  /* 0x0000640013137a24 */ /* 0x000fe200078e02ff */
[C---:B------:R-:W-:Y:S01]  /*6010*/  SEL R4, R250.reuse, R3, !P5 ;  /* 0x00000003fa047207 */ /* 0x040fe20006800000 */
[----:B------:R2:W-:Y:S01]  /*6020*/  STL [R1+0xc7c], R11 ;  /* 0x000c7c0b01007387 */ /* 0x0005e20000100800 */
[C---:B------:R-:W-:Y:S01]  /*6030*/  SEL R2, R250.reuse, R5, !P5 ;  /* 0x00000005fa027207 */ /* 0x040fe20006800000 */
[----:B------:R-:W-:Y:S01]  /*6040*/  IMAD R23, R23, c[0x0][0x190], RZ ;  /* 0x0000640017177a24 */ /* 0x000fe200078e02ff */
[----:B------:R-:W-:Y:S01]  /*6050*/  SEL R29, R250, R35, !P5 ;  /* 0x00000023fa1d7207 */ /* 0x000fe20006800000 */
[----:B------:R-:W-:Y:S01]  /*6060*/  IMAD R4, R4, c[0x0][0x190], RZ ;  /* 0x0000640004047a24 */ /* 0x000fe200078e02ff */
[----:B------:R-:W-:Y:S01]  /*6070*/  SEL R3, R250, R9, !P5 ;  /* 0x00000009fa037207 */ /* 0x000fe20006800000 */
[----:B------:R-:W-:Y:S01]  /*6080*/  IMAD R2, R2, c[0x0][0x190], RZ ;  /* 0x0000640002027a24 */ /* 0x000fe200078e02ff */
[C---:B------:R-:W-:Y:S01]  /*6090*/  SEL R5, R250.reuse, R13, !P5 ;  /* 0x0000000dfa057207 */ /* 0x040fe20006800000 */
        /* <DEDUP_REMOVED lines=103> */
[----:B------:R-:W-:Y:S01]  /*6710*/  SEL R131, R250, R137, !P5 ;  /* 0x00000089fa837207 */ /* 0x000fe20006800000 */
[----:B------:R-:W-:Y:S01]  /*6720*/  IMAD R109, R109, c[0x0][0x190], RZ ;  /* 0x000064006d6d7a24 */ /* 0x000fe200078e02ff */
[----:B------:R-:W-:Y:S01]  /*6730*/  ISETP.GE.AND P0, PT, R16, RZ, PT ;  /* 0x000000ff1000720c */ /* 0x000fe20003f06270 */
[----:B------:R-:W-:Y:S01]  /*6740*/  IMAD R111, R111, c[0x0][0x190], RZ ;  /* 0x000064006f6f7a24 */ /* 0x000fe200078e02ff */
[C---:B------:R-:W-:Y:S01]  /*6750*/  SEL R115, R250.reuse, R123, !P5 ;  /* 0x0000007bfa737207 */ /* 0x040fe20006800000 */
[----:B------:R-:W-:Y:S01]  /*6760*/  IMAD R131, R131, c[0x0][0x190], RZ ;  /* 0x0000640083837a24 */ /* 0x000fe200078e02ff */
[----:B------:R-:W-:-:S02]  /*6770*/  SEL R117, R250, R121, !P5 ;  /* 0x00000079fa757207 */ /* 0x000fc40006800000 */
[C---:B------:R-:W-:Y:S01]  /*6780*/  SEL R137, R250.reuse, R141, !P5 ;  /* 0x0000008dfa897207 */ /* 0x040fe20006800000 */
[----:B------:R-:W-:Y:S01]  /*6790*/  IMAD R115, R115, c[0x0][0x190], RZ ;  /* 0x0000640073737a24 */ /* 0x000fe200078e02ff */
[C---:B------:R-:W-:Y:S01]  /*67a0*/  SEL R121, R250.reuse, R127, !P5 ;  /* 0x0000007ffa797207 */ /* 0x040fe20006800000 */
[----:B------:R-:W-:Y:S01]  /*67b0*/  IMAD R117, R117, c[0x0][0x190], RZ ;  /* 0x0000640075757a24 */ /* 0x000fe200078e02ff */
[C---:B------:R-:W-:Y:S01]  /*67c0*/  SEL R123, R250.reuse, R129, !P5 ;  /* 0x00000081fa7b7207 */ /* 0x040fe20006800000 */
[----:B------:R-:W-:Y:S01]  /*67d0*/  IMAD R137, R137, c[0x0][0x190], RZ ;  /* 0x0000640089897a24 */ /* 0x000fe200078e02ff */
[C---:B------:R-:W-:Y:S01]  /*67e0*/  SEL R141, R250.reuse, R145, !P5 ;  /* 0x00000091fa8d7207 */ /* 0x040fe20006800000 */
[----:B------:R-:W-:Y:S01]  /*67f0*/  @!P0 IMAD.MOV R249, RZ, RZ, -R249 ;  /* 0x000000fffff98224 */ /* 0x000fe200078e0af9 */
        /* <DEDUP_REMOVED lines=54> */
[----:B------:R-:W-:Y:S01]  /*6b60*/  LEA R247, P3, R246, c[0x0][0x168], 0x2 ;  /* 0x00005a00f6f77a11 */ /* 0x000fe200078610ff */
        /* <DEDUP_REMOVED lines=28> */
[----:B-1----:R-:W-:Y:S01]  /*6d30*/  IMAD R0, R8, c[0x0][0x190], RZ ;  /* 0x0000640008007a24 */ /* 0x002fe200078e02ff */
[----:B------:R-:W-:Y:S01]  /*6d40*/  SEL R251, R250, R10, !P5 ;  /* 0x0000000afafb7207 */ /* 0x000fe20006800000 */
[----:B------:R-:W-:Y:S01]  /*6d50*/  IMAD R205, R205, c[0x0][0x190], RZ ;  /* 0x00006400cdcd7a24 */ /* 0x000fe200078e02ff */
[----:B------:R-:W-:Y:S01]  /*6d60*/  LEA.HI.X.SX32 R246, R246, c[0x0][0x16c], 0x2, P3 ;  /* 0x00005b00f6f67a11 */ /* 0x000fe200018f16ff */
[----:B------:R-:W-:Y:S01]  /*6d70*/  IMAD R207, R207, c[0x0][0x190], RZ ;  /* 0x00006400cfcf7a24 */ /* 0x000fe200078e02ff */
[----:B------:R-:W-:Y:S01]  /*6d80*/  LEA R248, P0, R4, R247, 0x2 ;  /* 0x000000f704f87211 */ /* 0x000fe200078010ff */
[----:B------:R-:W-:Y:S01]  /*6d90*/  IMAD R251, R251, c[0x0][0x190], RZ ;  /* 0x00006400fbfb7a24 */ /* 0x000fe200078e02ff */
[----:B------:R-:W-:-:S02]  /*6da0*/  SEL R211, R250, R217, !P5 ;  /* 0x000000d9fad37207 */ /* 0x000fc40006800000 */
[----:B------:R-:W-:Y:S02]  /*6db0*/  SEL R213, R250, R219, !P5 ;  /* 0x000000dbfad57207 */ /* 0x000fe40006800000 */
[----:B------:R-:W-:Y:S01]  /*6dc0*/  LEA R10, P3, R2, R247, 0x2 ;  /* 0x000000f7020a7211 */ /* 0x000fe200078610ff */
[----:B------:R-:W-:Y:S01]  /*6dd0*/  IMAD R211, R211, c[0x0][0x190], RZ ;  /* 0x00006400d3d37a24 */ /* 0x000fe200078e02ff */
[C---:B------:R-:W-:Y:S01]  /*6de0*/  SEL R217, R250.reuse, R12, !P5 ;  /* 0x0000000cfad97207 */ /* 0x040fe20006800000 */
[----:B------:R-:W-:Y:S01]  /*6df0*/  IMAD R213, R213, c[0x0][0x190], RZ ;  /* 0x00006400d5d57a24 */ /* 0x000fe200078e02ff */
[C---:B------:R-:W-:Y:S02]  /*6e00*/  SEL R219, R250.reuse, R14, !P5 ;  /* 0x0000000efadb7207 */ /* 0x040fe40006800000 */
        /* <DEDUP_REMOVED lines=28> */
[-C--:B------:R-:W-:Y:S01]  /*6fd0*/  LEA.HI.X.SX32 R249, R4, R246.reuse, 0x2, P0 ;  /* 0x000000f604f97211 */ /* 0x080fe200000f16ff */
[----:B------:R-:W-:Y:S01]  /*6fe0*/  IMAD R245, R245, c[0x0][0x190], RZ ;  /* 0x00006400f5f57a24 */ /* 0x000fe200078e02ff */
[----:B--2---:R-:W-:Y:S01]  /*6ff0*/  LEA.HI.X.SX32 R11, R2, R246, 0x2, P3 ;  /* 0x000000f6020b7211 */ /* 0x004fe200018f16ff */
[----:B------:R-:W-:-:S02]  /*7000*/  IMAD R250, R250, c[0x0][0x190], RZ ;  /* 0x00006400fafa7a24 */ /* 0x000fc400078e02ff */
[----:B------:R1:W-:Y:S04]  /*7010*/  STL.64 [R1+0x1f0], R248 ;  /* 0x0001f0f801007387 */ /* 0x0003e80000100a00 */
[----:B------:R2:W-:Y:S01]  /*7020*/  STL.64 [R1+0x210], R10 ;  /* 0x0002100a01007387 */ /* 0x0005e20000100a00 */
[----:B-1----:R-:W-:-:S03]  /*7030*/  LEA R248, P0, R6, R247, 0x2 ;  /* 0x000000f706f87211 */ /* 0x002fc600078010ff */
[----:B--2---:R-:W2:Y:S01]  /*7040*/  LDL.LU R11, [R1+0xc7c] ;  /* 0x000c7c00010b7983 */ /* 0x004ea20000300800 */
[-C--:B------:R-:W-:Y:S01]  /*7050*/  LEA.HI.X.SX32 R249, R6, R246.reuse, 0x2, P0 ;  /* 0x000000f606f97211 */ /* 0x080fe200000f16ff */
[----:B------:R-:W-:Y:S01]  /*7060*/  IMAD.MOV.U32 R252, RZ, RZ, c[0x0][0x188] ;  /* 0x00006200fffc7624 */ /* 0x000fe200078e00ff */
[-C--:B------:R-:W-:Y:S02]  /*7070*/  LEA R6, P0, R7, R247.reuse, 0x2 ;  /* 0x000000f707067211 */ /* 0x080fe400078010ff */
[-C--:B------:R-:W-:Y:S01]  /*7080*/  LEA R2, P5, R3, R247.reuse, 0x2 ;  /* 0x000000f703027211 */ /* 0x080fe200078a10ff */
[----:B------:R-:W-:Y:S01]  /*7090*/  STL.64 [R1+0xa78], R248 ;  /* 0x000a78f801007387 */ /* 0x000fe20000100a00 */
[----:B------:R-:W-:Y:S02]  /*70a0*/  LEA.HI.X.SX32 R7, R7, R246, 0x2, P0 ;  /* 0x000000f607077211 */ /* 0x000fe400000f16ff */
[-C--:B------:R-:W-:Y:S02]  /*70b0*/  LEA R12, P0, R13, R247.reuse, 0x2 ;  /* 0x000000f70d0c7211 */ /* 0x080fe400078010ff */
[----:B------:R-:W-:-:S02]  /*70c0*/  LEA R4, P3, R5, R247, 0x2 ;  /* 0x000000f705047211 */ /* 0x000fc400078610ff */
[-C--:B------:R-:W-:Y:S02]  /*70d0*/  LEA.HI.X.SX32 R13, R13, R246.reuse, 0x2, P0 ;  /* 0x000000f60d0d7211 */ /* 0x080fe400000f16ff */
[-C--:B------:R-:W-:Y:S02]  /*70e0*/  LEA R18, P0, R19, R247.reuse, 0x2 ;  /* 0x000000f713127211 */ /* 0x080fe400078010ff */
[-C--:B------:R-:W-:Y:S02]  /*70f0*/  LEA.HI.X.SX32 R3, R3, R246.reuse, 0x2, P5 ;  /* 0x000000f603037211 */ /* 0x080fe400028f16ff */
[----:B------:R-:W-:Y:S02]  /*7100*/  LEA.HI.X.SX32 R19, R19, R246, 0x2, P0 ;  /* 0x000000f613137211 */ /* 0x000fe400000f16ff */
[-C--:B------:R-:W-:Y:S01]  /*7110*/  LEA R24, P0, R25, R247.reuse, 0x2 ;  /* 0x000000f719187211 */ /* 0x080fe200078010ff */
[----:B------:R1:W-:Y:S01]  /*7120*/  STL.64 [R1+0xa70], R2 ;  /* 0x000a700201007387 */ /* 0x0003e20000100a00 */
[----:B------:R-:W-:-:S02]  /*7130*/  LEA R8, P5, R9, R247, 0x2 ;  /* 0x000000f709087211 */ /* 0x000fc400078a10ff */
[-C--:B------:R-:W-:Y:S02]  /*7140*/  LEA.HI.X.SX32 R25, R25, R246.reuse, 0x2, P0 ;  /* 0x000000f619197211 */ /* 0x080fe400000f16ff */
[-C--:B------:R-:W-:Y:S02]  /*7150*/  LEA R30, P0, R31, R247.reuse, 0x2 ;  /* 0x000000f71f1e7211 */ /* 0x080fe400078010ff */
[-C--:B------:R-:W-:Y:S02]  /*7160*/  LEA.HI.X.SX32 R5, R5, R246.reuse, 0x2, P3 ;  /* 0x000000f605057211 */ /* 0x080fe400018f16ff */
[-C--:B------:R-:W-:Y:S02]  /*7170*/  LEA.HI.X.SX32 R31, R31, R246.reuse, 0x2, P0 ;  /* 0x000000f61f1f7211 */ /* 0x080fe400000f16ff */
[----:B------:R-:W-:Y:S01]  /*7180*/  LEA R36, P0, R37, R247, 0x2 ;  /* 0x000000f725247211 */ /* 0x000fe200078010ff */
[----:B------:R3:W-:Y:S01]  /*7190*/  STL.64 [R1+0xa68], R4 ;  /* 0x000a680401007387 */ /* 0x0007e20000100a00 */
[----:B------:R-:W-:-:S02]  /*71a0*/  LEA.HI.X.SX32 R9, R9, R246, 0x2, P5 ;  /* 0x000000f609097211 */ /* 0x000fc400028f16ff */
[-C--:B------:R-:W-:Y:S01]  /*71b0*/  LEA.HI.X.SX32 R37, R37, R246.reuse, 0x2, P0 ;  /* 0x000000f625257211 */ /* 0x080fe200000f16ff */
[----:B------:R-:W-:Y:S01]  /*71c0*/  STL.64 [R1+0xa80], R6 ;  /* 0x000a800601007387 */ /* 0x000fe20000100a00 */
[-C--:B------:R-:W-:Y:S02]  /*71d0*/  LEA R42, P0, R43, R247.reuse, 0x2 ;  /* 0x000000f72b2a7211 */ /* 0x080fe400078010ff */
[-C--:B------:R-:W-:Y:S01]  /*71e0*/  LEA R14, P5, R15, R247.reuse, 0x2 ;  /* 0x000000f70f0e7211 */ /* 0x080fe200078a10ff */
[----:B------:R-:W-:Y:S01]  /*71f0*/  STL [R1+0xa98], R8 ;  /* 0x000a980801007387 */ /* 0x000fe20000100800 */
[-C--:B------:R-:W-:Y:S02]  /*7200*/  LEA.HI.X.SX32 R43, R43, R246.reuse, 0x2, P0 ;  /* 0x000000f62b2b7211 */ /* 0x080fe400000f16ff */
[----:B------:R-:W-:Y:S01]  /*7210*/  LEA R48, P0, R49, R247, 0x2 ;  /* 0x000000f731307211 */ /* 0x000fe200078010ff */
[----:B------:R-:W-:Y:S01]  /*7220*/  STL [R1+0xa88], R9 ;  /* 0x000a880901007387 */ /* 0x000fe20000100800 */
[----:B------:R-:W-:-:S02]  /*7230*/  LEA.HI.X.SX32 R15, R15, R246, 0x2, P5 ;  /* 0x000000f60f0f7211 */ /* 0x000fc400028f16ff */
[-C--:B------:R-:W-:Y:S02]  /*7240*/  LEA.HI.X.SX32 R49, R49, R246.reuse, 0x2, P0 ;  /* 0x000000f631317211 */ /* 0x080fe400000f16ff */
[-C--:B------:R-:W-:Y:S02]  /*7250*/  LEA R54, P0, R55, R247.reuse, 0x2 ;  /* 0x000000f737367211 */ /* 0x080fe400078010ff */
[-C--:B------:R-:W-:Y:S02]  /*7260*/  LEA R20, P5, R21, R247.reuse, 0x2 ;  /* 0x000000f715147211 */ /* 0x080fe400078a10ff */
[-C--:B------:R-:W-:Y:S02]  /*7270*/  LEA.HI.X.SX32 R55, R55, R246.reuse, 0x2, P0 ;  /* 0x000000f637377211 */ /* 0x080fe400000f16ff */
[----:B------:R-:W-:Y:S02]  /*7280*/  LEA R60, P0, R61, R247, 0x2 ;  /* 0x000000f73d3c7211 */ /* 0x000fe400078010ff */
        /* <DEDUP_REMOVED lines=73> */
[-C--:B------:R-:W-:Y:S02]  /*7720*/  LEA R98, P5, R99, R247.reuse, 0x2 ;  /* 0x000000f763627211 */ /* 0x080fe400078a10ff */
[-C--:B------:R-:W-:Y:S02]  /*7730*/  LEA.HI.X.SX32 R205, R205, R246.reuse, 0x2, P0 ;  /* 0x000000f6cdcd7211 */ /* 0x080fe400000f16ff */
        /* <DEDUP_REMOVED lines=22> */
[-C--:B------:R-:W-:Y:S02]  /*78a0*/  LEA.HI.X.SX32 R241, R241, R246.reuse, 0x2, P0 ;  /* 0x000000f6f1f17211 */ /* 0x080fe400000f16ff */
[CC--:B-1----:R-:W-:Y:S02]  /*78b0*/  LEA R2, P0, R0.reuse, R247.reuse, 0x2 ;  /* 0x000000f700027211 */ /* 0x0c2fe400078010ff */
[CC--:B------:R-:W-:Y:S02]  /*78c0*/  LEA R134, P5, R135.reuse, R247.reuse, 0x2 ;  /* 0x000000f787867211 */ /* 0x0c0fe400078a10ff */
[-C--:B------:R-:W-:Y:S02]  /*78d0*/  LEA.HI.X.SX32 R3, R0, R246.reuse, 0x2, P0 ;  /* 0x000000f600037211 */ /* 0x080fe400000f16ff */
[----:B------:R-:W-:Y:S02]  /*78e0*/  LEA.HI.X.SX32 R135, R135, R246, 0x2, P5 ;  /* 0x000000f687877211 */ /* 0x000fe400028f16ff */
[----:B------:R-:W-:-:S04]  /*78f0*/  LEA R140, P5, R141, R247, 0x2 ;  /* 0x000000f78d8c7211 */ /* 0x000fc800078a10ff */
        /* <DEDUP_REMOVED lines=10> */
[-C--:B------:R-:W-:Y:S02]  /*79a0*/  LEA.HI.X.SX32 R171, R171, R246.reuse, 0x2, P5 ;  /* 0x000000f6abab7211 */ /* 0x080fe400028f16ff */
[-C--:B------:R-:W-:Y:S02]  /*79b0*/  LEA R176, P5, R177, R247.reuse, 0x2 ;  /* 0x000000f7b1b07211 */ /* 0x080fe400078a10ff */
[-C--:B--2---:R-:W-:Y:S02]  /*79c0*/  LEA R10, P3, R11, R247.reuse, 0x2 ;  /* 0x000000f70b0a7211 */ /* 0x084fe400078610ff */
[-C--:B------:R-:W-:Y:S02]  /*79d0*/  LEA.HI.X.SX32 R177, R177, R246.reuse, 0x2, P5 ;  /* 0x000000f6b1b17211 */ /* 0x080fe400028f16ff */
[----:B------:R-:W-:Y:S02]  /*79e0*/  LEA.HI.X.SX32 R11, R11, R246, 0x2, P3 ;  /* 0x000000f60b0b7211 */ /* 0x000fe400018f16ff */
[----:B------:R-:W-:-:S02]  /*79f0*/  LEA R16, P3, R17, R247, 0x2 ;  /* 0x000000f711107211 */ /* 0x000fc400078610ff */
[-C--:B------:R-:W-:Y:S01]  /*7a00*/  LEA R182, P5, R183, R247.reuse, 0x2 ;  /* 0x000000f7b7b67211 */ /* 0x080fe200078a10ff */
[----:B------:R-:W-:Y:S01]  /*7a10*/  STL.64 [R1+0xa90], R10 ;  /* 0x000a900a01007387 */ /* 0x000fe20000100a00 */
[-C--:B------:R-:W-:Y:S02]  /*7a20*/  LEA.HI.X.SX32 R17, R17, R246.reuse, 0x2, P3 ;  /* 0x000000f611117211 */ /* 0x080fe400018f16ff */
[-C--:B------:R-:W-:Y:S01]  /*7a30*/  LEA R22, P3, R23, R247.reuse, 0x2 ;  /* 0x000000f717167211 */ /* 0x080fe200078610ff */
[----:B------:R-:W-:Y:S01]  /*7a40*/  STL.64 [R1+0xaa0], R12 ;  /* 0x000aa00c01007387 */ /* 0x000fe20000100a00 */
[-C--:B------:R-:W-:Y:S02]  /*7a50*/  LEA.HI.X.SX32 R183, R183, R246.reuse, 0x2, P5 ;  /* 0x000000f6b7b77211 */ /* 0x080fe400028f16ff */
[----:B------:R-:W-:Y:S01]  /*7a60*/  LEA.HI.X.SX32 R23, R23, R246, 0x2, P3 ;  /* 0x000000f617177211 */ /* 0x000fe200018f16ff */
[----:B------:R-:W-:Y:S01]  /*7a70*/  STL.64 [R1+0xaa8], R14 ;  /* 0x000aa80e01007387 */ /* 0x000fe20000100a00 */
        /* <DEDUP_REMOVED lines=44> */
[----:B------:R1:W-:Y:S01]  /*7d40*/  STL.64 [R1+0xa60], R44 ;  /* 0x000a602c01007387 */ /* 0x0003e20000100a00 */
        /* <DEDUP_REMOVED lines=13> */
[CC--:B------:R-:W-:Y:S01]  /*7e20*/  LEA R106, P3, R107.reuse, R247.reuse, 0x2 ;  /* 0x000000f76b6a7211 */ /* 0x0c0fe200078610ff */
[----:B------:R-:W-:Y:S01]  /*7e30*/  STL.64 [R1+0xb40], R54 ;  /* 0x000b403601007387 */ /* 0x000fe20000100a00 */
[----:B------:R-:W-:Y:S02]  /*7e40*/  ISETP.NE.AND P0, PT, RZ, c[0x0][0x178], PT ;  /* 0x00005e00ff007a0c */ /* 0x000fe40003f05270 */
[----:B------:R-:W-:Y:S01]  /*7e50*/  LEA.HI.X.SX32 R107, R107, R246, 0x2, P3 ;  /* 0x000000f66b6b7211 */ /* 0x000fe200018f16ff */
[----:B------:R2:W-:Y:S01]  /*7e60*/  STL.64 [R1+0xb48], R56 ;  /* 0x000b483801007387 */ /* 0x0005e20000100a00 */
[----:B------:R-:W-:-:S02]  /*7e70*/  LEA R112, P3, R113, R247, 0x2 ;  /* 0x000000f771707211 */ /* 0x000fc400078610ff */
[-C--:B------:R-:W-:Y:S01]  /*7e80*/  LEA.HI.X.SX32 R225, R225, R246.reuse, 0x2, P5 ;  /* 0x000000f6e1e17211 */ /* 0x080fe200028f16ff */
[----:B------:R-:W-:Y:S01]  /*7e90*/  STL.64 [R1+0xb50], R58 ;  /* 0x000b503a01007387 */ /* 0x000fe20000100a00 */
[-C--:B------:R-:W-:Y:S02]  /*7ea0*/  LEA.HI.X.SX32 R113, R113, R246.reuse, 0x2, P3 ;  /* 0x000000f671717211 */ /* 0x080fe400018f16ff */
[-C--:B------:R-:W-:Y:S01]  /*7eb0*/  LEA R118, P3, R119, R247.reuse, 0x2 ;  /* 0x000000f777767211 */ /* 0x080fe200078610ff */
[----:B------:R-:W-:Y:S01]  /*7ec0*/  STL.64 [R1+0xb58], R60 ;  /* 0x000b583c01007387 */ /* 0x000fe20000100a00 */
[-C--:B------:R-:W-:Y:S02]  /*7ed0*/  LEA R230, P5, R231, R247.reuse, 0x2 ;  /* 0x000000f7e7e67211 */ /* 0x080fe400078a10ff */
[----:B------:R-:W-:Y:S01]  /*7ee0*/  LEA.HI.X.SX32 R119, R119, R246, 0x2, P3 ;  /* 0x000000f677777211 */ /* 0x000fe200018f16ff */
[----:B------:R-:W-:Y:S01]  /*7ef0*/  STL.64 [R1+0xb60], R62 ;  /* 0x000b603e01007387 */ /* 0x000fe20000100a00 */
        /* <DEDUP_REMOVED lines=24> */
[-C--:B---3--:R-:W-:Y:S02]  /*8080*/  LEA R4, P5, R251, R247.reuse, 0x2 ;  /* 0x000000f7fb047211 */ /* 0x088fe400078a10ff */
[----:B------:R-:W-:Y:S01]  /*8090*/  LEA.HI.X.SX32 R155, R155, R246, 0x2, P3 ;  /* 0x000000f69b9b7211 */ /* 0x000fe200018f16ff */
[----:B------:R-:W-:Y:S01]  /*80a0*/  STL.64 [R1+0xba8], R80 ;  /* 0x000ba85001007387 */ /* 0x000fe20000100a00 */
[----:B------:R-:W-:-:S03]  /*80b0*/  LEA R160, P3, R161, R247, 0x2 ;  /* 0x000000f7a1a07211 */ /* 0x000fc600078610ff */
[----:B------:R-:W-:Y:S01]  /*80c0*/  STL.64 [R1+0xbb0], R82 ;  /* 0x000bb05201007387 */ /* 0x000fe20000100a00 */
[-C--:B------:R-:W-:Y:S02]  /*80d0*/  LEA.HI.X.SX32 R161, R161, R246.reuse, 0x2, P3 ;  /* 0x000000f6a1a17211 */ /* 0x080fe400018f16ff */
[CC--:B------:R-:W-:Y:S01]  /*80e0*/  LEA R166, P3, R167.reuse, R247.reuse, 0x2 ;  /* 0x000000f7a7a67211 */ /* 0x0c0fe200078610ff */
[----:B------:R-:W-:Y:S03]  /*80f0*/  STL.64 [R1+0xbb8], R84 ;  /* 0x000bb85401007387 */ /* 0x000fe60000100a00 */
[----:B------:R-:W-:Y:S01]  /*8100*/  LEA.HI.X.SX32 R167, R167, R246, 0x2, P3 ;  /* 0x000000f6a7a77211 */ /* 0x000fe200018f16ff */
[----:B------:R-:W-:Y:S01]  /*8110*/  STL.64 [R1+0xbc0], R86 ;  /* 0x000bc05601007387 */ /* 0x000fe20000100a00 */
[----:B------:R-:W-:-:S03]  /*8120*/  LEA R172, P3, R173, R247, 0x2 ;  /* 0x000000f7adac7211 */ /* 0x000fc600078610ff */
[----:B------:R3:W-:Y:S01]  /*8130*/  STL.64 [R1+0xbc8], R88 ;  /* 0x000bc85801007387 */ /* 0x0007e20000100a00 */
[-C--:B------:R-:W-:Y:S02]  /*8140*/  LEA.HI.X.SX32 R173, R173, R246.reuse, 0x2, P3 ;  /* 0x000000f6adad7211 */ /* 0x080fe400018f16ff */
[CC--:B------:R-:W-:Y:S01]  /*8150*/  LEA R178, P3, R179.reuse, R247.reuse, 0x2 ;  /* 0x000000f7b3b27211 */ /* 0x0c0fe200078610ff */
[----:B------:R-:W-:Y:S03]  /*8160*/  STL.64 [R1+0xbd0], R90 ;  /* 0x000bd05a01007387 */ /* 0x000fe60000100a00 */
        /* <DEDUP_REMOVED lines=8> */
[----:B------:R4:W-:Y:S01]  /*81f0*/  STL.64 [R1+0xbf0], R98 ;  /* 0x000bf06201007387 */ /* 0x0009e20000100a00 */
        /* <DEDUP_REMOVED lines=31> */
[C---:B-1----:R-:W-:Y:S01]  /*83f0*/  LEA R44, P3, R250.reuse, R247, 0x2 ;  /* 0x000000f7fa2c7211 */ /* 0x042fe200078610ff */
[----:B------:R-:W-:Y:S04]  /*8400*/  STL.64 [R1+0xc60], R126 ;  /* 0x000c607e01007387 */ /* 0x000fe80000100a00 */
[----:B------:R1:W-:Y:S04]  /*8410*/  STL.64 [R1+0xc68], R128 ;  /* 0x000c688001007387 */ /* 0x0003e80000100a00 */
[----:B------:R1:W-:Y:S04]  /*8420*/  STL.64 [R1+0xc70], R130 ;  /* 0x000c708201007387 */ /* 0x0003e80000100a00 */
[----:B------:R-:W4:Y:S04]  /*8430*/  LDL.LU R0, [R1+0xc78] ;  /* 0x000c780001007983 */ /* 0x000f280000300800 */
[----:B------:R-:W4:Y:S01]  /*8440*/  LDL R249, [R1+0x8ac] ;  /* 0x0008ac0001f97983 */ /* 0x000f220000100800 */
[-C--:B------:R-:W-:Y:S01]  /*8450*/  LEA.HI.X.SX32 R45, R250, R246.reuse, 0x2, P3 ;  /* 0x000000f6fa2d7211 */ /* 0x080fe200018f16ff */
[C---:B------:R-:W-:Y:S01]  /*8460*/  IMAD.SHL.U32 R38, R252.reuse, 0x2, RZ ;  /* 0x00000002fc267824 */ /* 0x040fe200078e00ff */
[----:B------:R-:W-:Y:S01]  /*8470*/  LEA.HI.X.SX32 R5, R251, R246, 0x2, P5 ;  /* 0x000000f6fb057211 */ /* 0x000fe200028f16ff */
[C---:B------:R-:W-:Y:S01]  /*8480*/  IMAD R250, R252.reuse, 0xc, RZ ;  /* 0x0000000cfcfa7824 */ /* 0x040fe200078e02ff */
[----:B------:R-:W-:Y:S01]  /*8490*/  ULDC.64 UR4, c[0x0][0x118] ;  /* 0x0000460000047ab9 */ /* 0x000fe20000000a00 */
[C---:B------:R-:W-:Y:S01]  /*84a0*/  IMAD R251, R252.reuse, 0x14, RZ ;  /* 0x00000014fcfb7824 */ /* 0x040fe200078e02ff */
[----:B------:R-:W-:Y:S01]  /*84b0*/  STL.64 [R1+0x1f8], R2 ;  /* 0x0001f80201007387 */ /* 0x000fe20000100a00 */
[----:B------:R-:W-:-:S02]  /*84c0*/  IMAD R33, R252, 0x3, RZ ;  /* 0x00000003fc217824 */ /* 0x000fc400078e02ff */
[C---:B------:R-:W-:Y:S01]  /*84d0*/  IMAD R32, R252.reuse, 0x5, RZ ;  /* 0x00000005fc207824 */ /* 0x040fe200078e02ff */
[----:B------:R-:W-:Y:S01]  /*84e0*/  STL.64 [R1+0x208], R4 ;  /* 0x0002080401007387 */ /* 0x000fe20000100a00 */
[C---:B--2---:R-:W-:Y:S02]  /*84f0*/  IMAD R57, R252.reuse, 0x18, RZ ;  /* 0x00000018fc397824 */ /* 0x044fe400078e02ff */
[C---:B------:R-:W-:Y:S01]  /*8500*/  IMAD R54, R252.reuse, 0x1c, RZ ;  /* 0x0000001cfc367824 */ /* 0x040fe200078e02ff */
[----:B------:R-:W-:Y:S01]  /*8510*/  STL.64 [R1+0x200], R44 ;  /* 0x0002002c01007387 */ /* 0x000fe20000100a00 */
[C---:B------:R-:W-:Y:S02]  /*8520*/  IMAD R31, R252.reuse, 0x6, RZ ;  /* 0x00000006fc1f7824 */ /* 0x040fe400078e02ff */
[C---:B------:R-:W-:Y:S02]  /*8530*/  IMAD R14, R252.reuse, 0x7, RZ ;  /* 0x00000007fc0e7824 */ /* 0x040fe400078e02ff */
[----:B------:R-:W-:-:S02]  /*8540*/  IMAD R50, R252, 0x24, RZ ;  /* 0x00000024fc327824 */ /* 0x000fc400078e02ff */
[C---:B------:R-:W-:Y:S02]  /*8550*/  IMAD.SHL.U32 R30, R252.reuse, 0x8, RZ ;  /* 0x00000008fc1e7824 */ /* 0x040fe400078e00ff */
[C---:B------:R-:W-:Y:S02]  /*8560*/  IMAD R9, R252.reuse, 0x9, RZ ;  /* 0x00000009fc097824 */ /* 0x040fe400078e02ff */
[C---:B------:R-:W-:Y:S02]  /*8570*/  IMAD R49, R252.reuse, 0x28, RZ ;  /* 0x00000028fc317824 */ /* 0x040fe400078e02ff */
[C---:B------:R-:W-:Y:S02]  /*8580*/  IMAD R46, R252.reuse, 0x2c, RZ ;  /* 0x0000002cfc2e7824 */ /* 0x040fe400078e02ff */
[C---:B------:R-:W-:Y:S02]  /*8590*/  IMAD R29, R252.reuse, 0xa, RZ ;  /* 0x0000000afc1d7824 */ /* 0x040fe400078e02ff */
[----:B------:R-:W-:-:S02]  /*85a0*/  IMAD R28, R252, 0xb, RZ ;  /* 0x0000000bfc1c7824 */ /* 0x000fc400078e02ff */
[C---:B------:R-:W-:Y:S02]  /*85b0*/  IMAD R12, R252.reuse, 0x30, RZ ;  /* 0x00000030fc0c7824 */ /* 0x040fe400078e02ff */
[C---:B------:R-:W-:Y:S02]  /*85c0*/  IMAD R39, R252.reuse, 0x34, RZ ;  /* 0x00000034fc277824 */ /* 0x040fe400078e02ff */
[C---:B------:R-:W-:Y:S02]  /*85d0*/  IMAD R15, R252.reuse, 0xd, RZ ;  /* 0x0000000dfc0f7824 */ /* 0x040fe400078e02ff */
[C---:B------:R-:W-:Y:S02]  /*85e0*/  IMAD R7, R252.reuse, 0x38, RZ ;  /* 0x00000038fc077824 */ /* 0x040fe400078e02ff */
[C---:B------:R-:W-:Y:S02]  /*85f0*/  IMAD R8, R252.reuse, 0x3c, RZ ;  /* 0x0000003cfc087824 */ /* 0x040fe400078e02ff */
[----:B---3--:R-:W-:-:S02]  /*8600*/  IMAD R88, R252, 0xe, RZ ;  /* 0x0000000efc587824 */ /* 0x008fc400078e02ff */
[C---:B------:R-:W-:Y:S02]  /*8610*/  IMAD R61, R252.reuse, 0xf, RZ ;  /* 0x0000000ffc3d7824 */ /* 0x040fe400078e02ff */
[C---:B------:R-:W-:Y:S02]  /*8620*/  IMAD R36, R252.reuse, 0x44, RZ ;  /* 0x00000044fc247824 */ /* 0x040fe400078e02ff */
[C---:B------:R-:W-:Y:S02]  /*8630*/  IMAD.SHL.U32 R60, R252.reuse, 0x10, RZ ;  /* 0x00000010fc3c7824 */ /* 0x040fe400078e00ff */
        /* <DEDUP_REMOVED lines=47> */
[----:B------:R-:W-:Y:S01]  /*8930*/  IMAD R43, R252, 0x2e, RZ ;  /* 0x0000002efc2b7824 */ /* 0x000fe200078e02ff */
[----:B----4-:R-:W-:-:S13]  /*8940*/  ISETP.GE.AND P3, PT, R249, RZ, PT ;  /* 0x000000fff900720c */ /* 0x010fda0003f66270 */
[----:B------:R-:W-:Y:S01]  /*8950*/  @!P3 IMAD.MOV R0, RZ, RZ, -R0 ;  /* 0x000000ffff00b224 */ /* 0x000fe200078e0a00 */
[----:B------:R-:W-:-:S05]  /*8960*/  @!P0 LOP3.LUT R0, RZ, c[0x0][0x178], RZ, 0x33, !PT ;  /* 0x00005e00ff008a12 */ /* 0x000fca00078e33ff */
[----:B------:R-:W-:-:S05]  /*8970*/  IMAD R0, R0, c[0x0][0x184], RZ ;  /* 0x0000610000007a24 */ /* 0x000fca00078e02ff */
[----:B------:R-:W-:-:S04]  /*8980*/  LEA R246, P0, R0, c[0x0][0x160], 0x2 ;  /* 0x0000580000f67a11 */ /* 0x000fc800078010ff */
[----:B------:R-:W-:Y:S01]  /*8990*/  LEA.HI.X.SX32 R247, R0, c[0x0][0x164], 0x2, P0 ;  /* 0x0000590000f77a11 */ /* 0x000fe200000f16ff */
[C---:B------:R-:W-:Y:S01]  /*89a0*/  IMAD R0, R252.reuse, 0xc8, RZ ;  /* 0x000000c8fc007824 */ /* 0x040fe200078e02ff */
[-C--:B------:R-:W-:Y:S02]  /*89b0*/  LEA R68, P0, R252, R246.reuse, 0x3 ;  /* 0x000000f6fc447211 */ /* 0x080fe400078018ff */
[-C--:B------:R-:W-:Y:S02]  /*89c0*/  IADD3 R34, P3, R250, R246.reuse, RZ ;  /* 0x000000f6fa227210 */ /* 0x080fe40007f7e0ff */
[-C--:B------:R-:W-:Y:S01]  /*89d0*/  LEA.HI.X.SX32 R69, R38, R247.reuse, 0x2, P0 ;  /* 0x000000f726457211 */ /* 0x080fe200000f16ff */
[----:B------:R-:W-:Y:S01]  /*89e0*/  IMAD R38, R252, 0xac, RZ ;  /* 0x000000acfc267824 */ /* 0x000fe200078e02ff */
[----:B------:R-:W-:Y:S02]  /*89f0*/  IADD3 R98, P0, R251, R246, RZ ;  /* 0x000000f6fb627210 */ /* 0x000fe40007f1e0ff */
[-C--:B------:R-:W-:Y:S01]  /*8a00*/  LEA.HI.X.SX32 R35, R33, R247.reuse, 0x2, P3 ;  /* 0x000000f721237211 */ /* 0x080fe200018f16ff */
[----:B------:R-:W-:Y:S01]  /*8a10*/  STL.64 [R1+0x1e0], R68 ;  /* 0x0001e04401007387 */ /* 0x000fe20000100a00 */
[----:B------:R-:W-:-:S02]  /*8a20*/  LEA.HI.X.SX32 R99, R32, R247, 0x2, P0 ;  /* 0x000000f720637211 */ /* 0x000fc400000f16ff */
[-C--:B------:R-:W-:Y:S01]  /*8a30*/  IADD3 R66, P3, R57, R246.reuse, RZ ;  /* 0x000000f639427210 */ /* 0x080fe20007f7e0ff */
[----:B------:R-:W-:Y:S01]  /*8a40*/  STL.64 [R1+0x1d8], R34 ;  /* 0x0001d82201007387 */ /* 0x000fe20000100a00 */
[-C--:B------:R-:W-:Y:S02]  /*8a50*/  IADD3 R32, P0, R54, R246.reuse, RZ ;  /* 0x000000f636207210 */ /* 0x080fe40007f1e0ff */
[-C--:B------:R-:W-:Y:S01]  /*8a60*/  LEA.HI.X.SX32 R67, R31, R247.reuse, 0x2, P3 ;  /* 0x000000f71f437211 */ /* 0x080fe200018f16ff */
[----:B------:R-:W-:Y:S01]  /*8a70*/  STL.64 [R1+0x1c8], R98 ;  /* 0x0001c86201007387 */ /* 0x000fe20000100a00 */
[----:B------:R-:W-:Y:S01]  /*8a80*/  LEA.HI.X.SX32 R33, R14, R247, 0x2, P0 ;  /* 0x000000f70e217211 */ /* 0x000fe200000f16ff */
[C---:B------:R-:W-:Y:S01]  /*8a90*/  IMAD R14, R252.reuse, 0x2d, RZ ;  /* 0x0000002dfc0e7824 */ /* 0x040fe200078e02ff */
[-C--:B-1----:R-:W-:Y:S01]  /*8aa0*/  LEA R128, P3, R252, R246.reuse, 0x5 ;  /* 0x000000f6fc807211 */ /* 0x082fe200078628ff */
[----:B------:R-:W-:Y:S01]  /*8ab0*/  STL.64 [R1+0x1c0], R66 ;  /* 0x0001c04201007387 */ /* 0x000fe20000100a00 */
[----:B------:R-:W-:-:S02]  /*8ac0*/  IADD3 R96, P0, R50, R246, RZ ;  /* 0x000000f632607210 */ /* 0x000fc40007f1e0ff */
[-C--:B------:R-:W-:Y:S01]  /*8ad0*/  LEA.HI.X.SX32 R129, R30, R247.reuse, 0x2, P3 ;  /* 0x000000f71e817211 */ /* 0x080fe200018f16ff */
[----:B------:R-:W-:Y:S01]  /*8ae0*/  STL.64 [R1+0x1b8], R32 ;  /* 0x0001b82001007387 */ /* 0x000fe20000100a00 */
[-C--:B------:R-:W-:Y:S01]  /*8af0*/  LEA.HI.X.SX32 R97, R9, R247.reuse, 0x2, P0 ;  /* 0x000000f709617211 */ /* 0x080fe200000f16ff */
[----:B------:R-:W-:Y:S01]  /*8b00*/  IMAD R9, R252, 0xb4, RZ ;  /* 0x000000b4fc097824 */ /* 0x000fe200078e02ff */
[-C--:B------:R-:W-:Y:S01]  /*8b10*/  IADD3 R64, P3, R49, R246.reuse, RZ ;  /* 0x000000f631407210 */ /* 0x080fe20007f7e0ff */
[----:B------:R-:W-:Y:S01]  /*8b20*/  STL.64 [R1+0x1b0], R128 ;  /* 0x0001b08001007387 */ /* 0x000fe20000100a00 */
        /* <DEDUP_REMOVED lines=8> */
[C---:B------:R-:W-:Y:S01]  /*8bb0*/  IMAD R250, R252.reuse, 0xcc, RZ ;  /* 0x000000ccfcfa7824 */ /* 0x040fe200078e02ff */
[----:B------:R-:W-:Y:S01]  /*8bc0*/  LEA.HI.X.SX32 R95, R15, R247, 0x2, P0 ;  /* 0x000000f70f5f7211 */ /* 0x000fe200000f16ff */
[----:B------:R-:W-:Y:S01]  /*8bd0*/  IMAD R15, R252, 0xb8, RZ ;  /* 0x000000b8fc0f7824 */ /* 0x000fe200078e02ff */
[-C--:B------:R-:W-:Y:S01]  /*8be0*/  IADD3 R62, P3, R7, R246.reuse, RZ ;  /* 0x000000f6073e7210 */ /* 0x080fe20007f7e0ff */
[----:B------:R-:W-:Y:S01]  /*8bf0*/  STL.64 [R1+0x198], R30 ;  /* 0x0001981e01007387 */ /* 0x000fe20000100a00 */
[----:B------:R-:W-:-:S02]  /*8c00*/  IADD3 R28, P0, R8, R246, RZ ;  /* 0x000000f6081c7210 */ /* 0x000fc40007f1e0ff */
[-C--:B------:R-:W-:Y:S01]  /*8c10*/  LEA.HI.X.SX32 R63, R88, R247.reuse, 0x2, P3 ;  /* 0x000000f7583f7211 */ /* 0x080fe200018f16ff */
[----:B------:R-:W-:Y:S01]  /*8c20*/  STL.64 [R1+0x190], R126 ;  /* 0x0001907e01007387 */ /* 0x000fe20000100a00 */
[-C--:B------:R-:W-:Y:S02]  /*8c30*/  LEA.HI.X.SX32 R29, R61, R247.reuse, 0x2, P0 ;  /* 0x000000f73d1d7211 */ /* 0x080fe400000f16ff */
[-C--:B------:R-:W-:Y:S01]  /*8c40*/  LEA R124, P3, R252, R246.reuse, 0x6 ;  /* 0x000000f6fc7c7211 */ /* 0x080fe200078630ff */
[----:B------:R-:W-:Y:S01]  /*8c50*/  STL.64 [R1+0x188], R94 ;  /* 0x0001885e01007387 */ /* 0x000fe20000100a00 */
[----:B------:R-:W-:Y:S01]  /*8c60*/  IADD3 R92, P0, R36, R246, RZ ;  /* 0x000000f6245c7210 */ /* 0x000fe20007f1e0ff */
[----:B------:R-:W-:Y:S01]  /*8c70*/  IMAD R36, R252, 0x2f, RZ ;  /* 0x0000002ffc247824 */ /* 0x000fe200078e02ff */
[-C--:B------:R-:W-:Y:S01]  /*8c80*/  LEA.HI.X.SX32 R125, R60, R247.reuse, 0x2, P3 ;  /* 0x000000f73c7d7211 */ /* 0x080fe200018f16ff */
[----:B------:R-:W-:Y:S01]  /*8c90*/  STL.64 [R1+0x180], R62 ;  /* 0x0001803e01007387 */ /* 0x000fe20000100a00 */
[----:B------:R-:W-:-:S02]  /*8ca0*/  LEA.HI.X.SX32 R93, R26, R247, 0x2, P0 ;  /* 0x000000f71a5d7211 */ /* 0x000fc400000f16ff */
[-C--:B------:R-:W-:Y:S01]  /*8cb0*/  IADD3 R60, P3, R27, R246.reuse, RZ ;  /* 0x000000f61b3c7210 */ /* 0x080fe20007f7e0ff */
[----:B------:R-:W-:Y:S01]  /*8cc0*/  STL.64 [R1+0x178], R28 ;  /* 0x0001781c01007387 */ /* 0x000fe20000100a00 */
[-C--:B------:R-:W-:Y:S01]  /*8cd0*/  IADD3 R26, P0, R10, R246.reuse, RZ ;  /* 0x000000f60a1a7210 */ /* 0x080fe20007f1e0ff */
[----:B------:R-:W-:Y:S01]  /*8ce0*/  IMAD R10, R252, 0xbc, RZ ;  /* 0x000000bcfc0a7824 */ /* 0x000fe200078e02ff */
[-C--:B------:R-:W-:Y:S01]  /*8cf0*/  LEA.HI.X.SX32 R61, R87, R247.reuse, 0x2, P3 ;  /* 0x000000f7573d7211 */ /* 0x080fe200018f16ff */
[----:B------:R-:W-:Y:S01]  /*8d00*/  STL.64 [R1+0x170], R124 ;  /* 0x0001707c01007387 */ /* 0x000fe20000100a00 */
[-C--:B------:R-:W-:Y:S02]  /*8d10*/  LEA.HI.X.SX32 R27, R58, R247.reuse, 0x2, P0 ;  /* 0x000000f73a1b7211 */ /* 0x080fe400000f16ff */
[-C--:B------:R-:W-:Y:S01]  /*8d20*/  IADD3 R122, P3, R59, R246.reuse, RZ ;  /* 0x000000f63b7a7210 */ /* 0x080fe20007f7e0ff */
[----:B------:R-:W-:Y:S01]  /*8d30*/  STL.64 [R1+0x168], R92 ;  /* 0x0001685c01007387 */ /* 0x000fe20000100a00 */
[-C--:B------:R-:W-:Y:S01]  /*8d40*/  IADD3 R90, P0, R42, R246.reuse, RZ ;  /* 0x000000f62a5a7210 */ /* 0x080fe20007f1e0ff */
[C---:B------:R-:W-:Y:S01]  /*8d50*/  IMAD R42, R252.reuse, 0xc0, RZ ;  /* 0x000000c0fc2a7824 */ /* 0x040fe200078e02ff */
[-C--:B------:R-:W-:Y:S01]  /*8d60*/  LEA.HI.X.SX32 R123, R251, R247.reuse, 0x2, P3 ;  /* 0x000000f7fb7b7211 */ /* 0x080fe200018f16ff */
[----:B------:R-:W-:Y:S01]  /*8d70*/  IMAD R251, R252, 0xd0, RZ ;  /* 0x000000d0fcfb7824 */ /* 0x000fe200078e02ff */
[----:B------:R-:W-:Y:S01]  /*8d80*/  LEA.HI.X.SX32 R91, R24, R247, 0x2, P0 ;  /* 0x000000f7185b7211 */ /* 0x000fe200000f16ff */
[----:B------:R-:W-:Y:S01]  /*8d90*/  STL.64 [R1+0x160], R60 ;  /* 0x0001603c01007387 */ /* 0x000fe20000100a00 */
[----:B------:R-:W-:-:S02]  /*8da0*/  IADD3 R58, P3, R25, R246, RZ ;  /* 0x000000f6193a7210 */ /* 0x000fc40007f7e0ff */
[-C--:B------:R-:W-:Y:S01]  /*8db0*/  IADD3 R24, P0, R6, R246.reuse, RZ ;  /* 0x000000f606187210 */ /* 0x080fe20007f1e0ff */
[----:B------:R-:W-:Y:S01]  /*8dc0*/  IMAD R6, R252, 0x31, RZ ;  /* 0x00000031fc067824 */ /* 0x000fe200078e02ff */
[-C--:B------:R-:W-:Y:S01]  /*8dd0*/  LEA.HI.X.SX32 R59, R86, R247.reuse, 0x2, P3 ;  /* 0x000000f7563b7211 */ /* 0x080fe200018f16ff */
[----:B------:R-:W-:Y:S01]  /*8de0*/  STL.64 [R1+0x158], R26 ;  /* 0x0001581a01007387 */ /* 0x000fe20000100a00 */
[-C--:B------:R-:W-:Y:S01]  /*8df0*/  LEA.HI.X.SX32 R25, R70, R247.reuse, 0x2, P0 ;  /* 0x000000f746197211 */ /* 0x080fe200000f16ff */
[C---:B------:R-:W-:Y:S01]  /*8e00*/  IMAD R70, R252.reuse, 0x32, RZ ;  /* 0x00000032fc467824 */ /* 0x040fe200078e02ff */
[-C--:B------:R-:W-:Y:S01]  /*8e10*/  IADD3 R120, P3, R85, R246.reuse, RZ ;  /* 0x000000f655787210 */ /* 0x080fe20007f7e0ff */
        /* <DEDUP_REMOVED lines=11> */
[----:B------:R-:W-:Y:S02]  /*8ed0*/  LEA.HI.X.SX32 R23, R82, R247, 0x2, P0 ;  /* 0x000000f752177211 */ /* 0x000fe400000f16ff */
[-C--:B------:R-:W-:Y:S01]  /*8ee0*/  IADD3 R118, P3, R83, R246.reuse, RZ ;  /* 0x000000f653767210 */ /* 0x080fe20007f7e0ff */
[----:B------:R-:W-:Y:S01]  /*8ef0*/  STL.64 [R1+0x130], R120 ;  /* 0x0001307801007387 */ /* 0x000fe20000100a00 */
[----:B------:R-:W-:-:S02]  /*8f00*/  IADD3 R86, P0, R55, R246, RZ ;  /* 0x000000f637567210 */ /* 0x000fc40007f1e0ff */
[-C--:B------:R-:W-:Y:S01]  /*8f10*/  LEA.HI.X.SX32 R119, R54, R247.reuse, 0x2, P3 ;  /* 0x000000f736777211 */ /* 0x080fe200018f16ff */
[----:B------:R-:W-:Y:S01]  /*8f20*/  STL.64 [R1+0x128], R88 ;  /* 0x0001285801007387 */ /* 0x000fe20000100a00 */
[-C--:B------:R-:W-:Y:S02]  /*8f30*/  LEA.HI.X.SX32 R87, R21, R247.reuse, 0x2, P0 ;  /* 0x000000f715577211 */ /* 0x080fe400000f16ff */
[-C--:B------:R-:W-:Y:S01]  /*8f40*/  IADD3 R54, P3, R41, R246.reuse, RZ ;  /* 0x000000f629367210 */ /* 0x080fe20007f7e0ff */
[----:B------:R-:W-:Y:S01]  /*8f50*/  IMAD R41, R252, 0x33, RZ ;  /* 0x00000033fc297824 */ /* 0x000fe200078e02ff */
[-C--:B------:R-:W-:Y:S01]  /*8f60*/  IADD3 R20, P0, R20, R246.reuse, RZ ;  /* 0x000000f614147210 */ /* 0x080fe20007f1e0ff */
[----:B------:R-:W-:Y:S01]  /*8f70*/  STL.64 [R1+0x120], R56 ;  /* 0x0001203801007387 */ /* 0x000fe20000100a00 */
[-C--:B------:R-:W-:Y:S02]  /*8f80*/  LEA.HI.X.SX32 R55, R81, R247.reuse, 0x2, P3 ;  /* 0x000000f751377211 */ /* 0x080fe400018f16ff */
[----:B------:R-:W-:Y:S01]  /*8f90*/  LEA.HI.X.SX32 R21, R80, R247, 0x2, P0 ;  /* 0x000000f750157211 */ /* 0x000fe200000f16ff */
[----:B------:R-:W-:Y:S01]  /*8fa0*/  STL.64 [R1+0x118], R22 ;  /* 0x0001181601007387 */ /* 0x000fe20000100a00 */
[----:B------:R-:W-:-:S02]  /*8fb0*/  LEA R116, P3, R252, R246, 0x7 ;  /* 0x000000f6fc747211 */ /* 0x000fc400078638ff */
[-C--:B------:R-:W-:Y:S01]  /*8fc0*/  IADD3 R84, P0, R79, R246.reuse, RZ ;  /* 0x000000f64f547210 */ /* 0x080fe20007f1e0ff */
[----:B------:R-:W-:Y:S01]  /*8fd0*/  STL.64 [R1+0x110], R118 ;  /* 0x0001107601007387 */ /* 0x000fe20000100a00 */
[-C--:B------:R-:W-:Y:S02]  /*8fe0*/  LEA.HI.X.SX32 R117, R53, R247.reuse, 0x2, P3 ;  /* 0x000000f735757211 */ /* 0x080fe400018f16ff */
[-C--:B------:R-:W-:Y:S01]  /*8ff0*/  LEA.HI.X.SX32 R85, R19, R247.reuse, 0x2, P0 ;  /* 0x000000f713557211 */ /* 0x080fe200000f16ff */
[----:B------:R-:W-:Y:S01]  /*9000*/  STL.64 [R1+0x108], R86 ;  /* 0x0001085601007387 */ /* 0x000fe20000100a00 */
[-C--:B------:R-:W-:Y:S02]  /*9010*/  IADD3 R52, P3, R52, R246.reuse, RZ ;  /* 0x000000f634347210 */ /* 0x080fe40007f7e0ff */
[----:B------:R-:W-:Y:S01]  /*9020*/  IADD3 R18, P0, R18, R246, RZ ;  /* 0x000000f612127210 */ /* 0x000fe20007f1e0ff */
[----:B------:R-:W-:Y:S01]  /*9030*/  STL.64 [R1+0x100], R54 ;  /* 0x0001003601007387 */ /* 0x000fe20000100a00 */
[----:B------:R-:W-:-:S02]  /*9040*/  LEA.HI.X.SX32 R53, R78, R247, 0x2, P3 ;  /* 0x000000f74e357211 */ /* 0x000fc400018f16ff */
[-C--:B------:R-:W-:Y:S01]  /*9050*/  LEA.HI.X.SX32 R19, R51, R247.reuse, 0x2, P0 ;  /* 0x000000f733137211 */ /* 0x080fe200000f16ff */
[----:B------:R-:W-:Y:S01]  /*9060*/  STL.64 [R1+0xf8], R20 ;  /* 0x0000f81401007387 */ /* 0x000fe20000100a00 */
[-C--:B------:R-:W-:Y:S02]  /*9070*/  IADD3 R114, P3, R77, R246.reuse, RZ ;  /* 0x000000f64d727210 */ /* 0x080fe40007f7e0ff */
[-C--:B------:R-:W-:Y:S01]  /*9080*/  IADD3 R82, P0, R11, R246.reuse, RZ ;  /* 0x000000f60b527210 */ /* 0x080fe20007f1e0ff */
[----:B------:R-:W-:Y:S01]  /*9090*/  IMAD R11, R252, 0x35, RZ ;  /* 0x00000035fc0b7824 */ /* 0x000fe200078e02ff */
[-C--:B------:R-:W-:Y:S01]  /*90a0*/  LEA.HI.X.SX32 R115, R50, R247.reuse, 0x2, P3 ;  /* 0x000000f732737211 */ /* 0x080fe200018f16ff */
[----:B------:R-:W-:Y:S01]  /*90b0*/  STL.64 [R1+0xf0], R116 ;  /* 0x0000f07401007387 */ /* 0x000fe20000100a00 */
[-C--:B------:R-:W-:Y:S02]  /*90c0*/  LEA.HI.X.SX32 R83, R17, R247.reuse, 0x2, P0 ;  /* 0x000000f711537211 */ /* 0x080fe400000f16ff */
[-C--:B------:R-:W-:Y:S01]  /*90d0*/  IADD3 R50, P3, R40, R246.reuse, RZ ;  /* 0x000000f628327210 */ /* 0x080fe20007f7e0ff */
[----:B------:R-:W-:Y:S01]  /*90e0*/  IMAD R40, R252, 0xd4, RZ ;  /* 0x000000d4fc287824 */ /* 0x000fe200078e02ff */
        /* <DEDUP_REMOVED lines=28> */
[----:B------:R-:W-:Y:S01]  /*92b0*/  IMAD R10, R252, 0xdc, RZ ;  /* 0x000000dcfc0a7824 */ /* 0x000fe200078e02ff */
[-C--:B------:R-:W-:Y:S01]  /*92c0*/  LEA.HI.X.SX32 R47, R43, R247.reuse, 0x2, P3 ;  /* 0x000000f72b2f7211 */ /* 0x080fe200018f16ff */
[----:B------:R-:W-:Y:S01]  /*92d0*/  STL.64 [R1+0xa8], R80 ;  /* 0x0000a85001007387 */ /* 0x000fe20000100a00 */
[----:B------:R-:W-:Y:S01]  /*92e0*/  LEA.HI.X.SX32 R15, R36, R247, 0x2, P0 ;  /* 0x000000f7240f7211 */ /* 0x000fe200000f16ff */
[----:B------:R-:W-:Y:S01]  /*92f0*/  IMAD R36, R252, 0xe0, RZ ;  /* 0x000000e0fc247824 */ /* 0x000fe200078e02ff */
[-C--:B------:R-:W-:Y:S01]  /*9300*/  IADD3 R108, P3, R42, R246.reuse, RZ ;  /* 0x000000f62a6c7210 */ /* 0x080fe20007f7e0ff */
[----:B------:R-:W-:Y:S01]  /*9310*/  STL.64 [R1+0xa0], R48 ;  /* 0x0000a03001007387 */ /* 0x000fe20000100a00 */
[----:B------:R-:W-:-:S02]  /*9320*/  IADD3 R76, P0, R13, R246, RZ ;  /* 0x000000f60d4c7210 */ /* 0x000fc40007f1e0ff */
[-C--:B------:R-:W-:Y:S01]  /*9330*/  LEA.HI.X.SX32 R109, R12, R247.reuse, 0x2, P3 ;  /* 0x000000f70c6d7211 */ /* 0x080fe200018f16ff */
[----:B------:R-:W-:Y:S01]  /*9340*/  STL.64 [R1+0x98], R248 ;  /* 0x000098f801007387 */ /* 0x000fe20000100a00 */
[-C--:B------:R-:W-:Y:S01]  /*9350*/  LEA.HI.X.SX32 R77, R6, R247.reuse, 0x2, P0 ;  /* 0x000000f7064d7211 */ /* 0x080fe200000f16ff */
[----:B------:R-:W-:Y:S01]  /*9360*/  IMAD R6, R252, 0x39, RZ ;  /* 0x00000039fc067824 */ /* 0x000fe200078e02ff */
[-C--:B------:R-:W-:Y:S01]  /*9370*/  IADD3 R12, P0, R250, R246.reuse, RZ ;  /* 0x000000f6fa0c7210 */ /* 0x080fe20007f1e0ff */
[----:B------:R-:W-:Y:S01]  /*9380*/  IMAD R250, R252, 0xe4, RZ ;  /* 0x000000e4fcfa7824 */ /* 0x000fe200078e02ff */
[-C--:B------:R-:W-:Y:S01]  /*9390*/  IADD3 R42, P3, R0, R246.reuse, RZ ;  /* 0x000000f6002a7210 */ /* 0x080fe20007f7e0ff */
[----:B------:R-:W-:Y:S01]  /*93a0*/  IMAD R0, R252, 0xe8, RZ ;  /* 0x000000e8fc007824 */ /* 0x000fe200078e02ff */
[----:B------:R-:W-:Y:S01]  /*93b0*/  LEA.HI.X.SX32 R13, R41, R247, 0x2, P0 ;  /* 0x000000f7290d7211 */ /* 0x000fe200000f16ff */
[----:B------:R-:W-:Y:S01]  /*93c0*/  STL.64 [R1+0x90], R110 ;  /* 0x0000906e01007387 */ /* 0x000fe20000100a00 */
[----:B------:R-:W-:-:S02]  /*93d0*/  IADD3 R74, P0, R40, R246, RZ ;  /* 0x000000f6284a7210 */ /* 0x000fc40007f1e0ff */
[-C--:B------:R-:W-:Y:S01]  /*93e0*/  LEA.HI.X.SX32 R43, R70, R247.reuse, 0x2, P3 ;  /* 0x000000f7462b7211 */ /* 0x080fe200018f16ff */
[----:B------:R-:W-:Y:S01]  /*93f0*/  STL.64 [R1+0x88], R78 ;  /* 0x0000884e01007387 */ /* 0x000fe20000100a00 */
[-C--:B------:R-:W-:Y:S01]  /*9400*/  IADD3 R106, P3, R251, R246.reuse, RZ ;  /* 0x000000f6fb6a7210 */ /* 0x080fe20007f7e0ff */
[----:B------:R-:W-:Y:S01]  /*9410*/  IMAD R251, R252, 0xf4, RZ ;  /* 0x000000f4fcfb7824 */ /* 0x000fe200078e02ff */
[-C--:B------:R-:W-:Y:S01]  /*9420*/  LEA.HI.X.SX32 R75, R11, R247.reuse, 0x2, P0 ;  /* 0x000000f70b4b7211 */ /* 0x080fe200000f16ff */
[----:B------:R-:W-:Y:S01]  /*9430*/  STL.64 [R1+0x80], R46 ;  /* 0x0000802e01007387 */ /* 0x000fe20000100a00 */
[-C--:B------:R-:W-:Y:S02]  /*9440*/  IADD3 R10, P0, R10, R246.reuse, RZ ;  /* 0x000000f60a0a7210 */ /* 0x080fe40007f1e0ff */
[----:B------:R-:W-:Y:S01]  /*9450*/  LEA.HI.X.SX32 R107, R39, R247, 0x2, P3 ;  /* 0x000000f7276b7211 */ /* 0x000fe200018f16ff */
[----:B------:R-:W-:Y:S01]  /*9460*/  STL.64 [R1+0x78], R14 ;  /* 0x0000780e01007387 */ /* 0x000fe20000100a00 */
[----:B------:R-:W-:-:S02]  /*9470*/  IADD3 R40, P3, R38, R246, RZ ;  /* 0x000000f626287210 */ /* 0x000fc40007f7e0ff */
[-C--:B------:R-:W-:Y:S01]  /*9480*/  LEA.HI.X.SX32 R11, R9, R247.reuse, 0x2, P0 ;  /* 0x000000f7090b7211 */ /* 0x080fe200000f16ff */
[----:B------:R-:W-:Y:S01]  /*9490*/  IMAD R9, R252, 0x3b, RZ ;  /* 0x0000003bfc097824 */ /* 0x000fe200078e02ff */
[-C--:B------:R-:W-:Y:S01]  /*94a0*/  IADD3 R72, P0, R250, R246.reuse, RZ ;  /* 0x000000f6fa487210 */ /* 0x080fe20007f1e0ff */
[----:B------:R-:W-:Y:S01]  /*94b0*/  IMAD R250, R252, 0xec, RZ ;  /* 0x000000ecfcfa7824 */ /* 0x000fe200078e02ff */
[-C--:B------:R-:W-:Y:S01]  /*94c0*/  LEA.HI.X.SX32 R41, R37, R247.reuse, 0x2, P3 ;  /* 0x000000f725297211 */ /* 0x080fe200018f16ff */
[----:B------:R-:W-:Y:S01]  /*94d0*/  STL.64 [R1+0x70], R108 ;  /* 0x0000706c01007387 */ /* 0x000fe20000100a00 */
[----:B------:R-:W-:Y:S02]  /*94e0*/  IADD3 R104, P3, R36, R246, RZ ;  /* 0x000000f624687210 */ /* 0x000fe40007f7e0ff */
[-C--:B------:R-:W-:Y:S01]  /*94f0*/  LEA.HI.X.SX32 R73, R6, R247.reuse, 0x2, P0 ;  /* 0x000000f706497211 */ /* 0x080fe200000f16ff */
[----:B------:R-:W-:Y:S01]  /*9500*/  STL.64 [R1+0x68], R76 ;  /* 0x0000684c01007387 */ /* 0x000fe20000100a00 */
[----:B------:R-:W-:-:S02]  /*9510*/  LEA.HI.X.SX32 R105, R7, R247, 0x2, P3 ;  /* 0x000000f707697211 */ /* 0x000fc400018f16ff */
[-C--:B------:R-:W-:Y:S01]  /*9520*/  IADD3 R6, P0, R250, R246.reuse, RZ ;  /* 0x000000f6fa067210 */ /* 0x080fe20007f1e0ff */
[----:B------:R-:W-:Y:S01]  /*9530*/  IMAD R250, R252, 0x3a, RZ ;  /* 0x0000003afcfa7824 */ /* 0x000fe200078e02ff */
[-C--:B------:R-:W-:Y:S01]  /*9540*/  IADD3 R38, P3, R0, R246.reuse, RZ ;  /* 0x000000f600267210 */ /* 0x080fe20007f7e0ff */
[----:B------:R-:W-:Y:S01]  /*9550*/  IMAD R0, R252, 0xf0, RZ ;  /* 0x000000f0fc007824 */ /* 0x000fe200078e02ff */
[-C--:B------:R-:W-:Y:S01]  /*9560*/  LEA.HI.X.SX32 R7, R9, R247.reuse, 0x2, P0 ;  /* 0x000000f709077211 */ /* 0x080fe200000f16ff */
[----:B------:R-:W-:Y:S01]  /*9570*/  IMAD.MOV.U32 R9, RZ, RZ, c[0x0][0x180] ;  /* 0x00006000ff097624 */ /* 0x000fe200078e00ff */
[-C--:B------:R-:W-:Y:S01]  /*9580*/  LEA.HI.X.SX32 R39, R250, R247.reuse, 0x2, P3 ;  /* 0x000000f7fa277211 */ /* 0x080fe200018f16ff */
[----:B------:R-:W-:Y:S01]  /*9590*/  IMAD R250, R252, 0xfc, RZ ;  /* 0x000000fcfcfa7824 */ /* 0x000fe200078e02ff */
[-C--:B------:R-:W-:Y:S01]  /*95a0*/  IADD3 R102, P3, R0, R246.reuse, RZ ;  /* 0x000000f600667210 */ /* 0x080fe20007f7e0ff */
[C---:B------:R-:W-:Y:S01]  /*95b0*/  IMAD R0, R252.reuse, 0xf8, RZ ;  /* 0x000000f8fc007824 */ /* 0x040fe200078e02ff */
[-C--:B------:R-:W-:Y:S01]  /*95c0*/  IADD3 R70, P0, R251, R246.reuse, RZ ;  /* 0x000000f6fb467210 */ /* 0x080fe20007f1e0ff */
[----:B------:R-:W-:Y:S01]  /*95d0*/  IMAD R251, R252, 0x3d, RZ ;  /* 0x0000003dfcfb7824 */ /* 0x000fe200078e02ff */
[-C--:B------:R-:W-:Y:S01]  /*95e0*/  LEA.HI.X.SX32 R103, R8, R247.reuse, 0x2, P3 ;  /* 0x000000f708677211 */ /* 0x080fe200018f16ff */
[----:B------:R-:W-:Y:S01]  /*95f0*/  IMAD R8, R252, 0x3e, RZ ;  /* 0x0000003efc087824 */ /* 0x000fe200078e02ff */
[----:B------:R-:W-:Y:S01]  /*9600*/  IADD3 R36, P3, R0, R246, RZ ;  /* 0x000000f600247210 */ /* 0x000fe20007f7e0ff */
[----:B------:R-:W-:Y:S01]  /*9610*/  STL.64 [R1+0x60], R42 ;  /* 0x0000602a01007387 */ /* 0x000fe20000100a00 */
[-C--:B------:R-:W-:Y:S01]  /*9620*/  LEA.HI.X.SX32 R71, R251, R247.reuse, 0x2, P0 ;  /* 0x000000f7fb477211 */ /* 0x080fe200000f16ff */
[----:B------:R-:W-:Y:S01]  /*9630*/  IMAD R251, R252, 0x3f, RZ ;  /* 0x0000003ffcfb7824 */ /* 0x000fe200078e02ff */
[----:B------:R-:W-:Y:S01]  /*9640*/  LEA.HI.X.SX32 R37, R8, R247, 0x2, P3 ;  /* 0x000000f708257211 */ /* 0x000fe200018f16ff */
[----:B------:R-:W-:Y:S01]  /*9650*/  STL.64 [R1+0x58], R12 ;  /* 0x0000580c01007387 */ /* 0x000fe20000100a00 */
[----:B------:R-:W-:-:S02]  /*9660*/  IADD3 R0, R9, -0x1, RZ ;  /* 0xffffffff09007810 */ /* 0x000fc40007ffe0ff */
[-C--:B------:R-:W-:Y:S01]  /*9670*/  IADD3 R250, P0, R250, R246.reuse, RZ ;  /* 0x000000f6fafa7210 */ /* 0x080fe20007f1e0ff */
[----:B------:R-:W1:Y:S01]  /*9680*/  S2R R8, SR_TID.X ;  /* 0x0000000000087919 */ /* 0x000e620000002100 */
[----:B------:R-:W-:Y:S01]  /*9690*/  ISETP.GE.U32.AND P5, PT, R0, 0x7fffffc0, PT ;  /* 0x7fffffc00000780c */ /* 0x000fe20003fa6070 */
[C---:B------:R-:W-:Y:S01]  /*96a0*/  IMAD.SHL.U32 R0, R252.reuse, 0x4, RZ ;  /* 0x00000004fc007824 */ /* 0x040fe200078e00ff */
[----:B------:R-:W-:Y:S01]  /*96b0*/  LEA.HI.X.SX32 R251, R251, R247, 0x2, P0 ;  /* 0x000000f7fbfb7211 */ /* 0x000fe200000f16ff */
[----:B------:R-:W-:Y:S01]  /*96c0*/  STL.64 [R1+0x50], R106 ;  /* 0x0000506a01007387 */ /* 0x000fe20000100a00 */
[----:B------:R-:W-:-:S03]  /*96d0*/  LEA R130, P0, R252, R246, 0x4 ;  /* 0x000000f6fc827211 */ /* 0x000fc600078020ff */
[----:B------:R-:W-:Y:S01]  /*96e0*/  STL.64 [R1+0x48], R74 ;  /* 0x0000484a01007387 */ /* 0x000fe20000100a00 */
[CC--:B------:R-:W-:Y:S02]  /*96f0*/  LEA.HI.X.SX32 R131, R0.reuse, R247.reuse, 0x2, P0 ;  /* 0x000000f700837211 */ /* 0x0c0fe400000f16ff */
[----:B------:R-:W-:Y:S01]  /*9700*/  IADD3 R100, P0, R0, R246, RZ ;  /* 0x000000f600647210 */ /* 0x000fe20007f1e0ff */
[----:B------:R-:W-:Y:S01]  /*9710*/  STL.64 [R1+0x40], R40 ;  /* 0x0000402801007387 */ /* 0x000fe20000100a00 */
[C---:B------:R-:W-:Y:S02]  /*9720*/  IADD3 R0, R9.reuse, -0x5, RZ ;  /* 0xfffffffb09007810 */ /* 0x040fe40007ffe0ff */
[----:B------:R-:W-:Y:S01]  /*9730*/  LEA.HI.X.SX32 R101, R252, R247, 0x2, P0 ;  /* 0x000000f7fc657211 */ /* 0x000fe200000f16ff */
[----:B------:R-:W-:Y:S01]  /*9740*/  STL.64 [R1+0x38], R10 ;  /* 0x0000380a01007387 */ /* 0x000fe20000100a00 */
[----:B------:R-:W-:Y:S02]  /*9750*/  ISETP.GE.U32.AND P3, PT, R0, 0x7fffffbc, PT ;  /* 0x7fffffbc0000780c */ /* 0x000fe40003f66070 */
[----:B------:R-:W-:Y:S01]  /*9760*/  IADD3 R0, R9, -0x9, RZ ;  /* 0xfffffff709007810 */ /* 0x000fe20007ffe0ff */
[----:B------:R-:W-:Y:S03]  /*9770*/  STL.64 [R1+0x30], R104 ;  /* 0x0000306801007387 */ /* 0x000fe60000100a00 */
[----:B------:R-:W-:Y:S01]  /*9780*/  ISETP.GE.U32.AND P0, PT, R0, 0x7fffffb8, PT ;  /* 0x7fffffb80000780c */ /* 0x000fe20003f06070 */
[----:B------:R-:W-:Y:S01]  /*9790*/  STL.64 [R1+0x28], R72 ;  /* 0x0000284801007387 */ /* 0x000fe20000100a00 */
[----:B-1----:R-:W-:-:S02]  /*97a0*/  LOP3.LUT R8, R8, 0x7f, RZ, 0xc0, !PT ;  /* 0x0000007f08087812 */ /* 0x002fc400078ec0ff */
[----:B------:R-:W-:Y:S01]  /*97b0*/  IADD3 R0, R9, -0xd, RZ ;  /* 0xfffffff309007810 */ /* 0x000fe20007ffe0ff */
[----:B------:R-:W-:Y:S02]  /*97c0*/  STL.64 [R1+0x20], R38 ;  /* 0x0000202601007387 */ /* 0x000fe40000100a00 */
[----:B------:R-:W-:Y:S02]  /*97d0*/  IMAD.SHL.U32 R8, R8, 0x4, RZ ;  /* 0x0000000408087824 */ /* 0x000fe400078e00ff */
[----:B------:R-:W-:Y:S04]  /*97e0*/  STL.64 [R1+0x18], R6 ;  /* 0x0000180601007387 */ /* 0x000fe80000100a00 */
[----:B------:R1:W-:Y:S01]  /*97f0*/  LDGSTS.E [R8+0x40000], [R246.64], !P5 ;  /* 0x40000000f6087fae */ /* 0x0003e2000e921844 */
[----:B------:R-:W-:-:S02]  /*9800*/  ISETP.GE.U32.AND P5, PT, R0, 0x7fffffb4, PT ;  /* 0x7fffffb40000780c */ /* 0x000fc40003fa6070 */
[C---:B------:R-:W-:Y:S01]  /*9810*/  IADD3 R0, R9.reuse, -0x11, RZ ;  /* 0xffffffef09007810 */ /* 0x040fe20007ffe0ff */
[----:B------:R2:W-:Y:S03]  /*9820*/  LDGSTS.E [R8+0x40800], [R130.64], !P3 ;  /* 0x4080000082087fae */ /* 0x0005e6000d921844 */
[----:B------:R-:W-:Y:S01]  /*9830*/  ISETP.GE.U32.AND P3, PT, R0, 0x7fffffb0, PT ;  /* 0x7fffffb00000780c */ /* 0x000fe20003f66070 */
[----:B------:R3:W-:Y:S01]  /*9840*/  LDGSTS.E [R8+0x41000], [R128.64], !P0 ;  /* 0x4100000080087fae */ /* 0x0007e2000c121844 */
[----:B------:R-:W-:Y:S02]  /*9850*/  IADD3 R0, R9, -0x15, RZ ;  /* 0xffffffeb09007810 */ /* 0x000fe40007ffe0ff */
[----:B------:R-:W-:Y:S01]  /*9860*/  LOP3.LUT R252, R8, 0x20, RZ, 0x3c, !PT ;  /* 0x0000002008fc7812 */ /* 0x000fe200078e3cff */
[----:B------:R-:W-:Y:S01]  /*9870*/  STL.64 [R1+0x10], R102 ;  /* 0x0000106601007387 */ /* 0x000fe20000100a00 */
[----:B------:R-:W-:-:S02]  /*9880*/  ISETP.GE.U32.AND P0, PT, R0, 0x7fffffac, PT ;  /* 0x7fffffac0000780c */ /* 0x000fc40003f06070 */
[C---:B------:R-:W-:Y:S01]  /*9890*/  IADD3 R0, R9.reuse, -0x19, RZ ;  /* 0xffffffe709007810 */ /* 0x040fe20007ffe0ff */
[----:B------:R4:W-:Y:S03]  /*98a0*/  LDGSTS.E [R8+0x41800], [R126.64], !P5 ;  /* 0x418000007e087fae */ /* 0x0009e6000e921844 */
[----:B------:R-:W-:Y:S01]  /*98b0*/  ISETP.GE.U32.AND P5, PT, R0, 0x7fffffa8, PT ;  /* 0x7fffffa80000780c */ /* 0x000fe20003fa6070 */
[----:B------:R1:W-:Y:S01]  /*98c0*/  LDGSTS.E [R8+0x42000], [R124.64], !P3 ;  /* 0x420000007c087fae */ /* 0x0003e2000d921844 */
[----:B------:R-:W-:-:S03]  /*98d0*/  IADD3 R0, R9, -0x1d, RZ ;  /* 0xffffffe309007810 */ /* 0x000fc60007ffe0ff */
[----:B------:R-:W-:Y:S01]  /*98e0*/  STL.64 [R1+0x8], R70 ;  /* 0x0000084601007387 */ /* 0x000fe20000100a00 */
[----:B------:R-:W-:Y:S02]  /*98f0*/  ISETP.GE.U32.AND P3, PT, R0, 0x7fffffa4, PT ;  /* 0x7fffffa40000780c */ /* 0x000fe40003f66070 */
[C---:B------:R-:W-:Y:S01]  /*9900*/  IADD3 R0, R9.reuse, -0x21, RZ ;  /* 0xffffffdf09007810 */ /* 0x040fe20007ffe0ff */
[----:B------:R1:W-:Y:S03]  /*9910*/  LDGSTS.E [R8+0x42800], [R122.64], !P0 ;  /* 0x428000007a087fae */ /* 0x0003e6000c121844 */
[----:B------:R-:W-:Y:S01]  /*9920*/  ISETP.GE.U32.AND P0, PT, R0, 0x7fffffa0, PT ;  /* 0x7fffffa00000780c */ /* 0x000fe20003f06070 */
[----:B------:R1:W-:Y:S01]  /*9930*/  LDGSTS.E [R8+0x43000], [R120.64], !P5 ;  /* 0x4300000078087fae */ /* 0x0003e2000e921844 */
[----:B------:R-:W-:-:S03]  /*9940*/  IADD3 R0, R9, -0x25, RZ ;  /* 0xffffffdb09007810 */ /* 0x000fc60007ffe0ff */
[----:B------:R-:W-:Y:S01]  /*9950*/  STL.64 [R1], R36 ;  /* 0x0000002401007387 */ /* 0x000fe20000100a00 */
[----:B------:R-:W-:Y:S02]  /*9960*/  ISETP.GE.U32.AND P5, PT, R0, 0x7fffff9c, PT ;  /* 0x7fffff9c0000780c */ /* 0x000fe40003fa6070 */
[C---:B------:R-:W-:Y:S01]  /*9970*/  IADD3 R0, R9.reuse, -0x29, RZ ;  /* 0xffffffd709007810 */ /* 0x040fe20007ffe0ff */
[----:B------:R1:W-:Y:S03]  /*9980*/  LDGSTS.E [R8+0x43800], [R118.64], !P3 ;  /* 0x4380000076087fae */ /* 0x0003e6000d921844 */
[----:B------:R-:W-:Y:S01]  /*9990*/  ISETP.GE.U32.AND P3, PT, R0, 0x7fffff98, PT ;  /* 0x7fffff980000780c */ /* 0x000fe20003f66070 */
[----:B------:R1:W-:Y:S01]  /*99a0*/  LDGSTS.E [R8+0x44000], [R116.64], !P0 ;  /* 0x4400000074087fae */ /* 0x0003e2000c121844 */
[----:B------:R-:W-:-:S03]  /*99b0*/  IADD3 R0, R9, -0x2d, RZ ;  /* 0xffffffd309007810 */ /* 0x000fc60007ffe0ff */
[----:B------:R2:W-:Y:S01]  /*99c0*/  STL.64 [R1+0x1d0], R130 ;  /* 0x0001d08201007387 */ /* 0x0005e20000100a00 */
        /* <DEDUP_REMOVED lines=13> */
[----:B--2---:R-:W2:Y:S01]  /*9aa0*/  LDL.LU.64 R130, [R1+0xc70] ;  /* 0x000c700001827983 */ /* 0x004ea20000300a00 */
[----:B------:R-:W-:Y:S02]  /*9ab0*/  ISETP.GE.U32.AND P5, PT, R0, 0x7fffff84, PT ;  /* 0x7fffff840000780c */ /* 0x000fe40003fa6070 */
[C---:B------:R-:W-:Y:S01]  /*9ac0*/  IADD3 R0, R9.reuse, -0x2, RZ ;  /* 0xfffffffe09007810 */ /* 0x040fe20007ffe0ff */
[----:B------:R1:W-:Y:S03]  /*9ad0*/  LDGSTS.E [R8+0x46800], [R106.64], !P3 ;  /* 0x468000006a087fae */ /* 0x0003e6000d921844 */
[----:B------:R-:W-:Y:S01]  /*9ae0*/  ISETP.GE.U32.AND P3, PT, R0, 0x7fffffbf, PT ;  /* 0x7fffffbf0000780c */ /* 0x000fe20003f66070 */
[----:B------:R1:W-:Y:S01]  /*9af0*/  LDGSTS.E [R8+0x47000], [R104.64], !P0 ;  /* 0x4700000068087fae */ /* 0x0003e2000c121844 */
[----:B------:R-:W-:-:S03]  /*9b00*/  IADD3 R0, R9, -0x6, RZ ;  /* 0xfffffffa09007810 */ /* 0x000fc60007ffe0ff */
[----:B---3--:R-:W3:Y:S01]  /*9b10*/  LDL.LU.64 R128, [R1+0xc68] ;  /* 0x000c680001807983 */ /* 0x008ee20000300a00 */
[----:B------:R-:W-:Y:S02]  /*9b20*/  ISETP.GE.U32.AND P0, PT, R0, 0x7fffffbb, PT ;  /* 0x7fffffbb0000780c */ /* 0x000fe40003f06070 */
[C---:B------:R-:W-:Y:S01]  /*9b30*/  IADD3 R0, R9.reuse, -0xa, RZ ;  /* 0xfffffff609007810 */ /* 0x040fe20007ffe0ff */
[----:B------:R1:W-:Y:S03]  /*9b40*/  LDGSTS.E [R8+0x47800], [R102.64], !P5 ;  /* 0x4780000066087fae */ /* 0x0003e6000e921844 */
[----:B------:R-:W-:Y:S01]  /*9b50*/  ISETP.GE.U32.AND P5, PT, R0, 0x7fffffb7, PT ;  /* 0x7fffffb70000780c */ /* 0x000fe20003fa6070 */
[----:B------:R1:W-:Y:S01]  /*9b60*/  LDGSTS.E [R252+0x40200], [R100.64], !P3 ;  /* 0x4020000064fc7fae */ /* 0x0003e2000d921844 */
[----:B------:R-:W-:-:S03]  /*9b70*/  IADD3 R0, R9, -0xe, RZ ;  /* 0xfffffff209007810 */ /* 0x000fc60007ffe0ff */
[----:B----4-:R-:W4:Y:S01]  /*9b80*/  LDL.LU.64 R126, [R1+0xc60] ;  /* 0x000c6000017e7983 */ /* 0x010f220000300a00 */
[----:B------:R-:W-:Y:S02]  /*9b90*/  ISETP.GE.U32.AND P3, PT, R0, 0x7fffffb3, PT ;  /* 0x7fffffb30000780c */ /* 0x000fe40003f66070 */
[C---:B------:R-:W-:Y:S01]  /*9ba0*/  IADD3 R0, R9.reuse, -0x12, RZ ;  /* 0xffffffee09007810 */ /* 0x040fe20007ffe0ff */
[----:B------:R1:W-:Y:S03]  /*9bb0*/  LDGSTS.E [R252+0x40a00], [R98.64], !P0 ;  /* 0x40a0000062fc7fae */ /* 0x0003e6000c121844 */
[----:B------:R-:W-:Y:S01]  /*9bc0*/  ISETP.GE.U32.AND P0, PT, R0, 0x7fffffaf, PT ;  /* 0x7fffffaf0000780c */ /* 0x000fe20003f06070 */
[----:B------:R1:W-:Y:S01]  /*9bd0*/  LDGSTS.E [R252+0x41200], [R96.64], !P5 ;  /* 0x4120000060fc7fae */ /* 0x0003e2000e921844 */
[----:B------:R-:W-:-:S03]  /*9be0*/  IADD3 R0, R9, -0x16, RZ ;  /* 0xffffffea09007810 */ /* 0x000fc60007ffe0ff */
[----:B-1----:R-:W2:Y:S01]  /*9bf0*/  LDL.LU.64 R124, [R1+0xc58] ;  /* 0x000c5800017c7983 */ /* 0x002ea20000300a00 */
[----:B------:R-:W-:Y:S02]  /*9c00*/  ISETP.GE.U32.AND P5, PT, R0, 0x7fffffab, PT ;  /* 0x7fffffab0000780c */ /* 0x000fe40003fa6070 */
[C---:B------:R-:W-:Y:S01]  /*9c10*/  IADD3 R0, R9.reuse, -0x1a, RZ ;  /* 0xffffffe609007810 */ /* 0x040fe20007ffe0ff */
[----:B------:R1:W-:Y:S03]  /*9c20*/  LDGSTS.E [R252+0x41a00], [R94.64], !P3 ;  /* 0x41a000005efc7fae */ /* 0x0003e6000d921844 */
[----:B------:R-:W-:Y:S01]  /*9c30*/  ISETP.GE.U32.AND P3, PT, R0, 0x7fffffa7, PT ;  /* 0x7fffffa70000780c */ /* 0x000fe20003f66070 */
[----:B------:R1:W-:Y:S01]  /*9c40*/  LDGSTS.E [R252+0x42200], [R92.64], !P0 ;  /* 0x422000005cfc7fae */ /* 0x0003e2000c121844 */
[----:B------:R-:W-:-:S03]  /*9c50*/  IADD3 R0, R9, -0x1e, RZ ;  /* 0xffffffe209007810 */ /* 0x000fc60007ffe0ff */
[----:B------:R-:W2:Y:S01]  /*9c60*/  LDL.LU.64 R122, [R1+0xc50] ;  /* 0x000c5000017a7983 */ /* 0x000ea20000300a00 */
        /* <DEDUP_REMOVED lines=39> */
[----:B------:R-:W2:Y:S01]  /*9ee0*/  LDL.LU.64 R110, [R1+0xc20] ;  /* 0x000c2000016e7983 */ /* 0x000ea20000300a00 */
[----:B------:R-:W-:-:S03]  /*9ef0*/  IADD3 R0, R9, -0xf, RZ ;  /* 0xfffffff109007810 */ /* 0x000fc60007ffe0ff */
[----:B------:R-:W2:Y:S01]  /*9f00*/  LDL.LU.64 R108, [R1+0xc18] ;  /* 0x000c1800016c7983 */ /* 0x000ea20000300a00 */
[----:B-1----:R-:W-:-:S03]  /*9f10*/  LOP3.LUT R252, R8, 0x40, RZ, 0x3c, !PT ;  /* 0x0000004008fc7812 */ /* 0x002fc600078e3cff */
[----:B------:R-:W2:Y:S04]  /*9f20*/  LDL.LU.64 R106, [R1+0xc10] ;  /* 0x000c1000016a7983 */ /* 0x000ea80000300a00 */
[----:B------:R1:W-:Y:S01]  /*9f30*/  LDGSTS.E [R252+0x40400], [R68.64], !P0 ;  /* 0x4040000044fc7fae */ /* 0x0003e2000c121844 */
        /* <DEDUP_REMOVED lines=86> */
[----:B------:R-:W2:Y:S04]  /*a4a0*/  LDL.LU.64 R78, [R1+0xba0] ;  /* 0x000ba000014e7983 */ /* 0x000ea80000300a00 */
[----:B------:R1:W-:Y:S04]  /*a4b0*/  LDGSTS.E [R252+0x44e00], [R16.64], !P5 ;  /* 0x44e0000010fc7fae */ /* 0x0003e8000e921844 */
[----:B------:R1:W-:Y:S01]  /*a4c0*/  LDGSTS.E [R252+0x45600], [R248.64], !P3 ;  /* 0x45600000f8fc7fae */ /* 0x0003e2000d921844 */
[----:B------:R-:W-:Y:S02]  /*a4d0*/  ISETP.GE.U32.AND P0, PT, R0, 0x7fffff91, PT ;  /* 0x7fffff910000780c */ /* 0x000fe40003f06070 */
[----:B------:R-:W-:Y:S01]  /*a4e0*/  IADD3 R0, R9, -0x34, RZ ;  /* 0xffffffcc09007810 */ /* 0x000fe20007ffe0ff */
[----:B------:R-:W2:Y:S04]  /*a4f0*/  LDL.LU.64 R76, [R1+0xb98] ;  /* 0x000b9800014c7983 */ /* 0x000ea80000300a00 */
[----:B-1----:R-:W1:Y:S01]  /*a500*/  S2R R249, SR_TID.X ;  /* 0x0000000000f97919 */ /* 0x002e620000002100 */
[----:B------:R-:W-:-:S02]  /*a510*/  ISETP.GE.U32.AND P5, PT, R0, 0x7fffff8d, PT ;  /* 0x7fffff8d0000780c */ /* 0x000fc40003fa6070 */
[----:B------:R-:W-:Y:S01]  /*a520*/  IADD3 R0, R9, -0x38, RZ ;  /* 0xffffffc809007810 */ /* 0x000fe20007ffe0ff */
[----:B------:R-:W2:Y:S03]  /*a530*/  LDL.LU.64 R74, [R1+0xb90] ;  /* 0x000b9000014a7983 */ /* 0x000ea60000300a00 */
[----:B------:R-:W-:Y:S01]  /*a540*/  ISETP.GE.U32.AND P3, PT, R0, 0x7fffff89, PT ;  /* 0x7fffff890000780c */ /* 0x000fe20003f66070 */
[----:B------:R-:W-:Y:S01]  /*a550*/  IMAD.MOV.U32 R0, RZ, RZ, 0x3f ;  /* 0x0000003fff007424 */ /* 0x000fe200078e00ff */
[----:B------:R-:W2:Y:S04]  /*a560*/  LDL.LU.64 R72, [R1+0xb88] ;  /* 0x000b880001487983 */ /* 0x000ea80000300a00 */
[----:B------:R-:W2:Y:S01]  /*a570*/  LDL.LU.64 R70, [R1+0xb80] ;  /* 0x000b800001467983 */ /* 0x000ea20000300a00 */
[----:B------:R-:W-:-:S03]  /*a580*/  IADD3 R8, R0, c[0x0][0x180], RZ ;  /* 0x0000600000087a10 */ /* 0x000fc60007ffe0ff */
[----:B------:R-:W2:Y:S04]  /*a590*/  LDL.LU.64 R68, [R1+0xb78] ;  /* 0x000b780001447983 */ /* 0x000ea80000300a00 */
[----:B------:R-:W2:Y:S01]  /*a5a0*/  LDL.LU.64 R66, [R1+0xb70] ;  /* 0x000b700001427983 */ /* 0x000ea20000300a00 */
[----:B-1----:R-:W-:-:S03]  /*a5b0*/  LOP3.LUT R0, R249, 0x3f, RZ, 0xc0, !PT ;  /* 0x0000003ff9007812 */ /* 0x002fc600078ec0ff */
[----:B------:R-:W2:Y:S04]  /*a5c0*/  LDL.LU.64 R64, [R1+0xb68] ;  /* 0x000b680001407983 */ /* 0x000ea80000300a00 */
[----:B------:R-:W2:Y:S04]  /*a5d0*/  LDL.LU.64 R62, [R1+0xb60] ;  /* 0x000b6000013e7983 */ /* 0x000ea80000300a00 */
[----:B------:R-:W2:Y:S04]  /*a5e0*/  LDL.LU.64 R60, [R1+0xb58] ;  /* 0x000b5800013c7983 */ /* 0x000ea80000300a00 */
[----:B------:R-:W2:Y:S04]  /*a5f0*/  LDL.LU.64 R58, [R1+0xb50] ;  /* 0x000b5000013a7983 */ /* 0x000ea80000300a00 */
[----:B------:R1:W-:Y:S01]  /*a600*/  LDGSTS.E [R252+0x45e00], [R14.64], !P0 ;  /* 0x45e000000efc7fae */ /* 0x0003e2000c121844 */
[----:B------:R-:W-:-:S03]  /*a610*/  ISETP.GT.AND P0, PT, R8, 0x3f, PT ;  /* 0x0000003f0800780c */ /* 0x000fc60003f04270 */
[----:B------:R-:W2:Y:S04]  /*a620*/  LDL.LU.64 R56, [R1+0xb48] ;  /* 0x000b480001387983 */ /* 0x000ea80000300a00 */
[----:B------:R1:W-:Y:S01]  /*a630*/  LDGSTS.E [R252+0x46600], [R12.64], !P5 ;  /* 0x466000000cfc7fae */ /* 0x0003e2000e921844 */
[----:B------:R-:W-:Y:S02]  /*a640*/  ISETP.GE.AND P5, PT, R0, c[0x0][0x180], PT ;  /* 0x0000600000007a0c */ /* 0x000fe40003fa6270 */
[----:B------:R-:W-:Y:S01]  /*a650*/  SEL R0, RZ, 0x4, P1 ;  /* 0x00000004ff007807 */ /* 0x000fe20000800000 */
[----:B------:R-:W2:Y:S01]  /*a660*/  LDL.LU.64 R54, [R1+0xb40] ;  /* 0x000b400001367983 */ /* 0x000ea20000300a00 */
[----:B------:R-:W-:-:S03]  /*a670*/  ISETP.GT.AND P1, PT, R8, 0x7f, PT ;  /* 0x0000007f0800780c */ /* 0x000fc60003f24270 */
[----:B------:R-:W2:Y:S01]  /*a680*/  LDL.LU.64 R52, [R1+0xb38] ;  /* 0x000b380001347983 */ /* 0x000ea20000300a00 */
[----:B------:R-:W-:-:S03]  /*a690*/  SEL R8, RZ, 0x4, !P0 ;  /* 0x00000004ff087807 */ /* 0x000fc60004000000 */
[----:B------:R-:W2:Y:S01]  /*a6a0*/  LDL.LU.64 R50, [R1+0xb30] ;  /* 0x000b300001327983 */ /* 0x000ea20000300a00 */
[----:B------:R-:W-:-:S03]  /*a6b0*/  IADD3 R9, R9, -0x3c, RZ ;  /* 0xffffffc409097810 */ /* 0x000fc60007ffe0ff */
[----:B------:R-:W2:Y:S01]  /*a6c0*/  LDL.LU.64 R48, [R1+0xb28] ;  /* 0x000b280001307983 */ /* 0x000ea20000300a00 */
[----:B------:R-:W-:-:S03]  /*a6d0*/  SEL R8, R8, RZ, !P5 ;  /* 0x000000ff08087207 */ /* 0x000fc60006800000 */
[----:B------:R-:W2:Y:S01]  /*a6e0*/  LDL.LU.64 R46, [R1+0xb20] ;  /* 0x000b2000012e7983 */ /* 0x000ea20000300a00 */
[----:B------:R-:W-:-:S03]  /*a6f0*/  ISETP.GE.U32.AND P5, PT, R9, 0x7fffff85, PT ;  /* 0x7fffff850900780c */ /* 0x000fc60003fa6070 */
[----:B------:R-:W2:Y:S01]  /*a700*/  LDL.LU.64 R42, [R1+0xb18] ;  /* 0x000b1800012a7983 */ /* 0x000ea20000300a00 */
[----:B------:R-:W-:-:S03]  /*a710*/  SEL R9, R0, RZ, P1 ;  /* 0x000000ff00097207 */ /* 0x000fc60000800000 */
[----:B------:R-:W2:Y:S01]  /*a720*/  LDL.LU.64 R40, [R1+0xb10] ;  /* 0x000b100001287983 */ /* 0x000ea20000300a00 */
[----:B------:R-:W-:-:S03]  /*a730*/  IMAD.MOV.U32 R0, RZ, RZ, 0x3f ;  /* 0x0000003fff007424 */ /* 0x000fc600078e00ff */
[----:B------:R-:W2:Y:S04]  /*a740*/  LDL.LU.64 R38, [R1+0xb08] ;  /* 0x000b080001267983 */ /* 0x000ea80000300a00 */
[----:B------:R-:W2:Y:S04]  /*a750*/  LDL.LU.64 R36, [R1+0xb00] ;  /* 0x000b000001247983 */ /* 0x000ea80000300a00 */
[----:B------:R-:W2:Y:S04]  /*a760*/  LDL.LU.64 R34, [R1+0xaf8] ;  /* 0x000af80001227983 */ /* 0x000ea80000300a00 */
[----:B------:R-:W2:Y:S04]  /*a770*/  LDL.LU.64 R32, [R1+0xaf0] ;  /* 0x000af00001207983 */ /* 0x000ea80000300a00 */
[----:B------:R-:W2:Y:S01]  /*a780*/  LDL.LU.64 R30, [R1+0xae8] ;  /* 0x000ae800011e7983 */ /* 0x000ea20000300a00 */
[----:B------:R-:W-:-:S03]  /*a790*/  IADD3 R0, R0, c[0x0][0x180], RZ ;  /* 0x0000600000007a10 */ /* 0x000fc60007ffe0ff */
[----:B------:R-:W2:Y:S04]  /*a7a0*/  LDL.LU.64 R28, [R1+0xae0] ;  /* 0x000ae000011c7983 */ /* 0x000ea80000300a00 */
[----:B------:R-:W2:Y:S04]  /*a7b0*/  LDL.LU.64 R26, [R1+0xad8] ;  /* 0x000ad800011a7983 */ /* 0x000ea80000300a00 */
[----:B------:R-:W2:Y:S04]  /*a7c0*/  LDL.LU.64 R24, [R1+0xad0] ;  /* 0x000ad00001187983 */ /* 0x000ea80000300a00 */
[----:B------:R-:W2:Y:S01]  /*a7d0*/  LDL.LU.64 R22, [R1+0xac8] ;  /* 0x000ac80001167983 */ /* 0x000ea20000300a00 */
[----:B------:R-:W-:-:S03]  /*a7e0*/  ISETP.GT.AND P1, PT, R0, 0xbf, PT ;  /* 0x000000bf0000780c */ /* 0x000fc60003f24270 */
[----:B------:R-:W2:Y:S01]  /*a7f0*/  LDL.LU.64 R20, [R1+0xac0] ;  /* 0x000ac00001147983 */ /* 0x000ea20000300a00 */
[----:B------:R-:W-:-:S03]  /*a800*/  SEL R0, RZ, 0x4, P4 ;  /* 0x00000004ff007807 */ /* 0x000fc60002000000 */
[----:B------:R-:W2:Y:S01]  /*a810*/  LDL.LU.64 R18, [R1+0xab8] ;  /* 0x000ab80001127983 */ /* 0x000ea20000300a00 */
[----:B------:R-:W-:-:S03]  /*a820*/  ISETP.NE.U32.AND P4, PT, R8, RZ, PT ;  /* 0x000000ff0800720c */ /* 0x000fc60003f85070 */
[----:B------:R-:W2:Y:S04]  /*a830*/  LDL.LU.64 R16, [R1+0xab0] ;  /* 0x000ab00001107983 */ /* 0x000ea80000300a00 */
[----:B-1----:R-:W2:Y:S04]  /*a840*/  LDL.LU.64 R14, [R1+0xaa8] ;  /* 0x000aa800010e7983 */ /* 0x002ea80000300a00 */
[----:B------:R-:W2:Y:S04]  /*a850*/  LDL.64 R248, [R1+0x1f0] ;  /* 0x0001f00001f87983 */ /* 0x000ea80000100a00 */
[----:B------:R-:W3:Y:S04]  /*a860*/  LDL.LU.64 R12, [R1+0xaa0] ;  /* 0x000aa000010c7983 */ /* 0x000ee80000300a00 */
[----:B------:R-:W3:Y:S01]  /*a870*/  LDL.LU R8, [R1+0xa98] ;  /* 0x000a980001087983 */ /* 0x000ee20000300800 */
[----:B------:R-:W-:-:S03]  /*a880*/  SEL R0, R0, RZ, P1 ;  /* 0x000000ff00007207 */ /* 0x000fc60000800000 */
[----:B------:R1:W-:Y:S01]  /*a890*/  LDGSTS.E [R252+0x46e00], [R10.64], !P3 ;  /* 0x46e000000afc7fae */ /* 0x0003e2000d921844 */
[----:B------:R-:W-:-:S03]  /*a8a0*/  ISETP.NE.U32.AND P3, PT, R9, RZ, PT ;  /* 0x000000ff0900720c */ /* 0x000fc60003f65070 */
[----:B------:R4:W-:Y:S04]  /*a8b0*/  LDGSTS.E [R252+0x47600], [R6.64], !P5 ;  /* 0x4760000006fc7fae */ /* 0x0009e8000e921844 */
[----:B------:R4:W-:Y:S04]  /*a8c0*/  LDGSTS.E [R252+0x47e00], [R250.64], !P2 ;  /* 0x47e00000fafc7fae */ /* 0x0009e8000d121844 */
[----:B-1----:R-:W3:Y:S04]  /*a8d0*/  LDL.LU.64 R10, [R1+0xa90] ;  /* 0x000a9000010a7983 */ /* 0x002ee80000300a00 */
[----:B------:R-:W3:Y:S01]  /*a8e0*/  LDL.LU R9, [R1+0xa88] ;  /* 0x000a880001097983 */ /* 0x000ee20000300800 */
[----:B------:R-:W-:Y:S01]  /*a8f0*/  ISETP.NE.U32.AND P1, PT, R0, RZ, PT ;  /* 0x000000ff0000720c */ /* 0x000fe20003f25070 */
[----:B------:R-:W-:-:S02]  /*a900*/  IMAD.MOV.U32 R0, RZ, RZ, c[0x0][0x180] ;  /* 0x00006000ff007624 */ /* 0x000fc400078e00ff */
[----:B----4-:R-:W4:Y:S03]  /*a910*/  LDL.LU.64 R6, [R1+0xa80] ;  /* 0x000a800001067983 */ /* 0x010f260000300a00 */
[----:B------:R-:W-:Y:S01]  /*a920*/  IADD3 R0, R0, -0x41, RZ ;  /* 0xffffffbf00007810 */ /* 0x000fe20007ffe0ff */
[----:B------:R1:W-:Y:S04]  /*a930*/  STL.64 [R1+0xa18], R250 ;  /* 0x000a18fa01007387 */ /* 0x0003e80000100a00 */
[----:B------:R-:W0:Y:S04]  /*a940*/  LDGDEPBAR ;  /* 0x00000000000079af */ /* 0x000e280000000000 */
[----:B-1----:R-:W1:Y:S01]  /*a950*/  S2R R250, SR_TID.X ;  /* 0x0000000000fa7919 */ /* 0x002e620000002100 */
[----:B------:R-:W-:Y:S01]  /*a960*/  ISETP.GE.U32.AND P5, PT, R0, 0x7fffff80, PT ;  /* 0x7fffff800000780c */ /* 0x000fe20003fa6070 */
[----:B------:R-:W-:-:S05]  /*a970*/  IMAD.MOV.U32 R0, RZ, RZ, c[0x0][0x180] ;  /* 0x00006000ff007624 */ /* 0x000fca00078e00ff */
[----:B------:R-:W-:-:S04]  /*a980*/  IADD3 R0, R0, -0x45, RZ ;  /* 0xffffffbb00007810 */ /* 0x000fc80007ffe0ff */
[----:B------:R-:W-:Y:S02]  /*a990*/  ISETP.GE.U32.AND P2, PT, R0, 0x7fffff7c, PT ;  /* 0x7fffff7c0000780c */ /* 0x000fe40003f46070 */
[----:B-1----:R-:W-:Y:S02]  /*a9a0*/  LOP3.LUT R251, R250, 0x3f, RZ, 0xc0, !PT ;  /* 0x0000003ffafb7812 */ /* 0x002fe400078ec0ff */
[----:B------:R-:W-:-:S04]  /*a9b0*/  SHF.R.S32.HI R0, RZ, 0x6, R250 ;  /* 0x00000006ff007819 */ /* 0x000fc800000114fa */
[----:B------:R-:W-:Y:S01]  /*a9c0*/  SGXT R250, R0, 0x1 ;  /* 0x0000000100fa781a */ /* 0x000fe20000000200 */
[----:B------:R-:W-:-:S05]  /*a9d0*/  IMAD.SHL.U32 R0, R251, 0x4, RZ ;  /* 0x00000004fb007824 */ /* 0x000fca00078e00ff */
[----:B------:R-:W-:-:S05]  /*a9e0*/  LOP3.LUT R250, R0, 0x110, R250, 0x78, !PT ;  /* 0x0000011000fa7812 */ /* 0x000fca00078e78fa */
[----:B--2---:R1:W-:Y:S04]  /*a9f0*/  LDGSTS.E [R250], [R248.64], P4 ;  /* 0x00000000f8fa7fae */ /* 0x0043e8000a121844 */
[----:B-1----:R-:W2:Y:S04]  /*aa00*/  LDL.LU.64 R248, [R1+0xa78] ;  /* 0x000a780001f87983 */ /* 0x002ea80000300a00 */
[----:B----4-:R1:W-:Y:S04]  /*aa10*/  LDGSTS.E [R250+0x800], [R6.64], P4 ;  /* 0x0080000006fa7fae */ /* 0x0103e8000a121844 */
[----:B------:R4:W-:Y:S04]  /*aa20*/  LDGSTS.E [R250+0x1000], [R14.64], P4 ;  /* 0x010000000efa7fae */ /* 0x0009e8000a121844 */
        /* <DEDUP_REMOVED lines=20> */
[----:B------:R1:W-:Y:S04]  /*ab70*/  STL.64 [R1+0xa10], R6 ;  /* 0x000a100601007387 */ /* 0x0003e80000100a00 */
[----:B------:R4:W-:Y:S04]  /*ab80*/  LDGSTS.E [R250+0xb800], [R182.64], P4 ;  /* 0x0b800000b6fa7fae */ /* 0x0009e8000a121844 */
[----:B------:R-:W-:Y:S04]  /*ab90*/  STL.64 [R1+0xa20], R14 ;  /* 0x000a200e01007387 */ /* 0x000fe80000100a00 */
[----:B------:R4:W-:Y:S04]  /*aba0*/  LDGSTS.E [R250+0xc000], [R190.64], P4 ;  /* 0x0c000000befa7fae */ /* 0x0009e8000a121844 */
[----:B------:R-:W-:Y:S04]  /*abb0*/  STL.64 [R1+0xa28], R22 ;  /* 0x000a281601007387 */ /* 0x000fe80000100a00 */
[----:B------:R4:W-:Y:S04]  /*abc0*/  LDGSTS.E [R250+0xc800], [R198.64], P4 ;  /* 0x0c800000c6fa7fae */ /* 0x0009e8000a121844 */
[----:B------:R-:W-:Y:S04]  /*abd0*/  STL.64 [R1+0xa30], R30 ;  /* 0x000a301e01007387 */ /* 0x000fe80000100a00 */
        /* <DEDUP_REMOVED lines=11> */
[----:B-1----:R-:W4:Y:S01]  /*ac90*/  LDL.LU.64 R2, [R1+0xa70] ;  /* 0x000a700001027983 */ /* 0x002f220000300a00 */
[----:B------:R-:W-:-:S02]  /*aca0*/  LOP3.LUT R251, R250, 0x20, RZ, 0x3c, !PT ;  /* 0x00000020fafb7812 */ /* 0x000fc400078e3cff */
[C---:B------:R-:W-:Y:S02]  /*acb0*/  LOP3.LUT R0, R250.reuse, 0x40, RZ, 0x3c, !PT ;  /* 0x00000040fa007812 */ /* 0x040fe400078e3cff */
[----:B------:R-:W-:Y:S01]  /*acc0*/  LOP3.LUT R6, R250, 0x60, RZ, 0x3c, !PT ;  /* 0x00000060fa067812 */ /* 0x000fe200078e3cff */
[----:B--2---:R1:W-:Y:S04]  /*acd0*/  LDGSTS.E [R251+0x200], [R248.64], P4 ;  /* 0x00200000f8fb7fae */ /* 0x0043e8000a121844 */
[----:B---3--:R1:W-:Y:S04]  /*ace0*/  LDGSTS.E [R251+0xa00], [R8.64], P4 ;  /* 0x00a0000008fb7fae */ /* 0x0083e8000a121844 */
        /* <DEDUP_REMOVED lines=30> */
[----:B--2---:R-:W2:Y:S04]  /*aed0*/  LDL.LU.64 R4, [R1+0xa68] ;  /* 0x000a680001047983 */ /* 0x004ea80000300a00 */
        /* <DEDUP_REMOVED lines=32> */
[----:B----4-:R-:W4:Y:S04]  /*b0e0*/  LDL.LU.64 R44, [R1+0xa60] ;  /* 0x000a6000012c7983 */ /* 0x010f280000300a00 */
[----:B-1----:R-:W3:Y:S04]  /*b0f0*/  LDL.64 R250, [R1+0x210] ;  /* 0x0002100001fa7983 */ /* 0x002ee80000100a00 */
[----:B------:R-:W3:Y:S04]  /*b100*/  LDL.LU.64 R38, [R1+0x1d0] ;  /* 0x0001d00001267983 */ /* 0x000ee80000300a00 */
[----:B------:R-:W1:Y:S04]  /*b110*/  S2R R7, SR_TID.X ;  /* 0x0000000000077919 */ /* 0x000e680000002100 */
[----:B------:R-:W3:Y:S04]  /*b120*/  LDL.LU.64 R70, [R1+0x1b0] ;  /* 0x0001b00001467983 */ /* 0x000ee80000300a00 */
[----:B------:R-:W3:Y:S04]  /*b130*/  LDL.LU.64 R54, [R1+0x190] ;  /* 0x0001900001367983 */ /* 0x000ee80000300a00 */
[----:B------:R-:W3:Y:S01]  /*b140*/  LDL.LU.64 R30, [R1+0x170] ;  /* 0x00017000011e7983 */ /* 0x000ee20000300a00 */
[----:B------:R-:W-:-:S03]  /*b150*/  IMAD.MOV.U32 R252, RZ, RZ, c[0x0][0x188] ;  /* 0x00006200fffc7624 */ /* 0x000fc600078e00ff */
[----:B------:R-:W3:Y:S01]  /*b160*/  LDL.LU.64 R62, [R1+0x150] ;  /* 0x00015000013e7983 */ /* 0x000ee20000300a00 */
[----:B------:R-:W-:-:S03]  /*b170*/  IMAD.SHL.U32 R252, R252, 0x40, RZ ;  /* 0x00000040fcfc7824 */ /* 0x000fc600078e00ff */
[----:B------:R-:W3:Y:S01]  /*b180*/  LDL.LU.64 R14, [R1+0x130] ;  /* 0x00013000010e7983 */ /* 0x000ee20000300a00 */
[----:B-1----:R-:W-:-:S05]  /*b190*/  LOP3.LUT R23, R7, 0x7f, RZ, 0xc0, !PT ;  /* 0x0000007f07177812 */ /* 0x002fca00078ec0ff */
[----:B------:R-:W-:Y:S01]  /*b1a0*/  IMAD.SHL.U32 R47, R23, 0x4, RZ ;  /* 0x00000004172f7824 */ /* 0x000fe200078e00ff */
[----:B--2---:R1:W-:Y:S04]  /*b1b0*/  LDGSTS.E [R6+0x600], [R4.64], P4 ;  /* 0x0060000004067fae */ /* 0x0043e8000a121844 */
[----:B------:R1:W-:Y:S04]  /*b1c0*/  LDGSTS.E [R6+0xe00], [R12.64], P4 ;  /* 0x00e000000c067fae */ /* 0x0003e8000a121844 */
[----:B------:R1:W-:Y:S04]  /*b1d0*/  LDGSTS.E [R6+0x1600], [R20.64], P4 ;  /* 0x0160000014067fae */ /* 0x0003e8000a121844 */
[----:B------:R1:W-:Y:S04]  /*b1e0*/  LDGSTS.E [R6+0x1e00], [R28.64], P4 ;  /* 0x01e000001c067fae */ /* 0x0003e8000a121844 */
[----:B------:R1:W-:Y:S04]  /*b1f0*/  LDGSTS.E [R6+0x2600], [R36.64], P4 ;  /* 0x0260000024067fae */ /* 0x0003e8000a121844 */
        /* <DEDUP_REMOVED lines=26> */
[----:B---3--:R2:W-:Y:S04]  /*b3a0*/  LDGSTS.E [R6+0xfe00], [R250.64], P4 ;  /* 0x0fe00000fa067fae */ /* 0x0085e8000a121844 */
[----:B------:R-:W0:Y:S01]  /*b3b0*/  LDGDEPBAR ;  /* 0x00000000000079af */ /* 0x000e220000000000 */
[----:B--2---:R-:W-:-:S03]  /*b3c0*/  IMAD.WIDE R250, R252, 0x4, R246 ;  /* 0x00000004fcfa7825 */ /* 0x004fc600078e02f6 */
[----:B------:R-:W-:Y:S06]  /*b3d0*/  BAR.SYNC.DEFER_BLOCKING 0x0 ;  /* 0x0000000000007b1d */ /* 0x000fec0000010000 */
[----:B------:R2:W-:Y:S04]  /*b3e0*/  STL.64 [R1+0x390], R250 ;  /* 0x000390fa01007387 */ /* 0x0005e80000100a00 */
[----:B------:R-:W-:Y:S01]  /*b3f0*/  @!PT LDS RZ, [RZ] ;  /* 0x00000000fffff984 */ /* 0x000fe20000000800 */
[----:B------:R-:W-:Y:S01]  /*b400*/  @!PT LDS RZ, [RZ] ;  /* 0x00000000fffff984 */ /* 0x000fe20000000800 */
[----:B------:R-:W-:Y:S01]  /*b410*/  @!PT LDS RZ, [RZ] ;  /* 0x00000000fffff984 */ /* 0x000fe20000000800 */
[----:B------:R2:W-:Y:S04]  /*b420*/  LDGSTS.E [R47+0x48000], [R250.64], !P5 ;  /* 0x48000000fa2f7fae */ /* 0x0005e8000e921844 */
[----:B--2---:R-:W2:Y:S01]  /*b430*/  LDL.LU.64 R250, [R1+0x110] ;  /* 0x0001100001fa7983 */ /* 0x004ea20000300a00 */
[----:B------:R-:W-:-:S02]  /*b440*/  IMAD.MOV.U32 R0, RZ, RZ, c[0x0][0x180] ;  /* 0x00006000ff007624 */ /* 0x000fc400078e00ff */
[----:B------:R-:W-:-:S03]  /*b450*/  IMAD.MOV.U32 R247, RZ, RZ, c[0x0][0x180] ;  /* 0x00006000fff77624 */ /* 0x000fc600078e00ff */
[----:B------:R-:W-:Y:S01]  /*b460*/  IADD3 R0, R0, -0x49, RZ ;  /* 0xffffffb700007810 */ /* 0x000fe20007ffe0ff */
[----:B------:R-:W-:-:S03]  /*b470*/  IMAD.WIDE R38, R252, 0x4, R38 ;  /* 0x00000004fc267825 */ /* 0x000fc600078e0226 */
[----:B------:R-:W-:Y:S02]  /*b480*/  ISETP.GE.U32.AND P4, PT, R0, 0x7fffff78, PT ;  /* 0x7fffff780000780c */ /* 0x000fe40003f86070 */
[C---:B------:R-:W-:Y:S01]  /*b490*/  IADD3 R0, R247.reuse, -0x4d, RZ ;  /* 0xffffffb3f7007810 */ /* 0x040fe20007ffe0ff */
[----:B------:R3:W-:Y:S01]  /*b4a0*/  STL.64 [R1+0x370], R38 ;  /* 0x0003702601007387 */ /* 0x0007e20000100a00 */
[----:B------:R-:W-:Y:S02]  /*b4b0*/  IMAD.WIDE R70, R252, 0x4, R70 ;  /* 0x00000004fc467825 */ /* 0x000fe400078e0246 */
[----:B------:R-:W-:Y:S01]  /*b4c0*/  ISETP.GE.U32.AND P5, PT, R0, 0x7fffff74, PT ;  /* 0x7fffff740000780c */ /* 0x000fe20003fa6070 */
[----:B------:R3:W-:Y:S01]  /*b4d0*/  LDGSTS.E [R47+0x48800], [R38.64], !P2 ;  /* 0x48800000262f7fae */ /* 0x0007e2000d121844 */
[----:B------:R-:W-:Y:S01]  /*b4e0*/  IADD3 R0, R247, -0x51, RZ ;  /* 0xffffffaff7007810 */ /* 0x000fe20007ffe0ff */
[----:B------:R-:W-:-:S03]  /*b4f0*/  IMAD.WIDE R54, R252, 0x4, R54 ;  /* 0x00000004fc367825 */ /* 0x000fc600078e0236 */
[----:B------:R-:W-:Y:S01]  /*b500*/  ISETP.GE.U32.AND P2, PT, R0, 0x7fffff70, PT ;  /* 0x7fffff700000780c */ /* 0x000fe20003f46070 */
[----:B------:R4:W-:Y:S04]  /*b510*/  LDGSTS.E [R47+0x49000], [R70.64], !P4 ;  /* 0x49000000462f7fae */ /* 0x0009e8000e121844 */
[----:B---3--:R-:W3:Y:S01]  /*b520*/  LDL.LU.64 R38, [R1+0xf0] ;  /* 0x0000f00001267983 */ /* 0x008ee20000300a00 */
[----:B------:R-:W-:-:S03]  /*b530*/  IADD3 R0, R247, -0x55, RZ ;  /* 0xffffffabf7007810 */ /* 0x000fc60007ffe0ff */
[----:B------:R4:W-:Y:S01]  /*b540*/  STL.64 [R1+0x350], R70 ;  /* 0x0003504601007387 */ /* 0x0009e20000100a00 */
[----:B------:R-:W-:Y:S01]  /*b550*/  ISETP.GE.U32.AND P4, PT, R0, 0x7fffff6c, PT ;  /* 0x7fffff6c0000780c */ /* 0x000fe20003f86070 */
[C---:B------:R-:W-:Y:S02]  /*b560*/  IMAD.WIDE R30, R252.reuse, 0x4, R30 ;  /* 0x00000004fc1e7825 */ /* 0x040fe400078e021e */
[----:B------:R1:W-:Y:S01]  /*b570*/  LDGSTS.E [R47+0x49800], [R54.64], !P5 ;  /* 0x49800000362f7fae */ /* 0x0003e2000e921844 */
[----:B------:R-:W-:Y:S01]  /*b580*/  IADD3 R0, R247, -0x59, RZ ;  /* 0xffffffa7f7007810 */ /* 0x000fe20007ffe0ff */
[----:B------:R-:W-:Y:S02]  /*b590*/  IMAD.WIDE R62, R252, 0x4, R62 ;  /* 0x00000004fc3e7825 */ /* 0x000fe400078e023e */
[----:B------:R1:W-:Y:S04]  /*b5a0*/  LDGSTS.E [R47+0x4a000], [R30.64], !P2 ;  /* 0x4a0000001e2f7fae */ /* 0x0003e8000d121844 */
[----:B----4-:R-:W4:Y:S04]  /*b5b0*/  LDL.LU.64 R70, [R1+0xd0] ;  /* 0x0000d00001467983 */ /* 0x010f280000300a00 */
[----:B------:R1:W-:Y:S01]  /*b5c0*/  STL.64 [R1+0x330], R54 ;  /* 0x0003303601007387 */ /* 0x0003e20000100a00 */
[----:B------:R-:W-:-:S02]  /*b5d0*/  ISETP.GE.U32.AND P5, PT, R0, 0x7fffff68, PT ;  /* 0x7fffff680000780c */ /* 0x000fc40003fa6070 */
[----:B------:R-:W-:Y:S01]  /*b5e0*/  IADD3 R0, R247, -0x5d, RZ ;  /* 0xffffffa3f7007810 */ /* 0x000fe20007ffe0ff */
[----:B------:R1:W-:Y:S04]  /*b5f0*/  LDGSTS.E [R47+0x4a800], [R62.64], !P4 ;  /* 0x4a8000003e2f7fae */ /* 0x0003e8000e121844 */
[----:B-1----:R-:W4:Y:S04]  /*b600*/  LDL.LU.64 R54, [R1+0xb0] ;  /* 0x0000b00001367983 */ /* 0x002f280000300a00 */
[----:B------:R1:W-:Y:S01]  /*b610*/  STL.64 [R1+0x310], R30 ;  /* 0x0003101e01007387 */ /* 0x0003e20000100a00 */
[----:B------:R-:W-:Y:S01]  /*b620*/  ISETP.GE.U32.AND P2, PT, R0, 0x7fffff64, PT ;  /* 0x7fffff640000780c */ /* 0x000fe20003f46070 */
[----:B------:R-:W-:-:S05]  /*b630*/  IMAD.WIDE R14, R252, 0x4, R14 ;  /* 0x00000004fc0e7825 */ /* 0x000fca00078e020e */
[----:B------:R1:W-:Y:S04]  /*b640*/  LDGSTS.E [R47+0x4b000], [R14.64], !P5 ;  /* 0x4b0000000e2f7fae */ /* 0x0003e8000e921844 */
[----:B-1----:R-:W4:Y:S04]  /*b650*/  LDL.LU.64 R30, [R1+0x90] ;  /* 0x00009000011e7983 */ /* 0x002f280000300a00 */
[----:B------:R1:W-:Y:S04]  /*b660*/  STL.64 [R1+0x2f0], R62 ;  /* 0x0002f03e01007387 */ /* 0x0003e80000100a00 */
[----:B-1----:R-:W4:Y:S04]  /*b670*/  LDL.LU.64 R62, [R1+0x70] ;  /* 0x00007000013e7983 */ /* 0x002f280000300a00 */
[----:B------:R1:W-:Y:S04]  /*b680*/  STL.64 [R1+0x2d8], R14 ;  /* 0x0002d80e01007387 */ /* 0x0003e80000100a00 */
[----:B-1----:R-:W4:Y:S01]  /*b690*/  LDL.LU.64 R14, [R1+0x50] ;  /* 0x00005000010e7983 */ /* 0x002f220000300a00 */
[----:B--2---:R-:W-:-:S05]  /*b6a0*/  IMAD.WIDE R250, R252, 0x4, R250 ;  /* 0x00000004fcfa7825 */ /* 0x004fca00078e02fa */
[----:B------:R1:W-:Y:S04]  /*b6b0*/  STL.64 [R1+0x2b8], R250 ;  /* 0x0002b8fa01007387 */ /* 0x0003e80000100a00 */
[----:B------:R1:W-:Y:S04]  /*b6c0*/  LDGSTS.E [R47+0x4b800], [R250.64], !P2 ;  /* 0x4b800000fa2f7fae */ /* 0x0003e8000d121844 */
[----:B-1----:R-:W2:Y:S01]  /*b6d0*/  LDL.LU.64 R250, [R1+0x30] ;  /* 0x0000300001fa7983 */ /* 0x002ea20000300a00 */
[----:B------:R-:W-:-:S04]  /*b6e0*/  IADD3 R0, R247, -0x61, RZ ;  /* 0xffffff9ff7007810 */ /* 0x000fc80007ffe0ff */
[----:B------:R-:W-:Y:S02]  /*b6f0*/  ISETP.GE.U32.AND P4, PT, R0, 0x7fffff60, PT ;  /* 0x7fffff600000780c */ /* 0x000fe40003f86070 */
[----:B------:R-:W-:Y:S01]  /*b700*/  IADD3 R0, R247, -0x65, RZ ;  /* 0xffffff9bf7007810 */ /* 0x000fe20007ffe0ff */
[----:B---3--:R-:W-:-:S03]  /*b710*/  IMAD.WIDE R38, R252, 0x4, R38 ;  /* 0x00000004fc267825 */ /* 0x008fc600078e0226 */
[----:B------:R-:W-:Y:S02]  /*b720*/  ISETP.GE.U32.AND P5, PT, R0, 0x7fffff5c, PT ;  /* 0x7fffff5c0000780c */ /* 0x000fe40003fa6070 */
[C---:B------:R-:W-:Y:S01]  /*b730*/  IADD3 R0, R247.reuse, -0x69, RZ ;  /* 0xffffff97f7007810 */ /* 0x040fe20007ffe0ff */
[----:B------:R1:W-:Y:S03]  /*b740*/  STL.64 [R1+0x298], R38 ;  /* 0x0002982601007387 */ /* 0x0003e60000100a00 */
[----:B------:R-:W-:Y:S01]  /*b750*/  ISETP.GE.U32.AND P2, PT, R0, 0x7fffff58, PT ;  /* 0x7fffff580000780c */ /* 0x000fe20003f46070 */
[----:B------:R1:W-:Y:S01]  /*b760*/  LDGSTS.E [R47+0x4c000], [R38.64], !P4 ;  /* 0x4c000000262f7fae */ /* 0x0003e2000e121844 */
[----:B------:R-:W-:Y:S01]  /*b770*/  IADD3 R0, R247, -0x6d, RZ ;  /* 0xffffff93f7007810 */ /* 0x000fe20007ffe0ff */
[----:B----4-:R-:W-:-:S03]  /*b780*/  IMAD.WIDE R70, R252, 0x4, R70 ;  /* 0x00000004fc467825 */ /* 0x010fc600078e0246 */
[----:B------:R-:W-:Y:S01]  /*b790*/  ISETP.GE.U32.AND P4, PT, R0, 0x7fffff54, PT ;  /* 0x7fffff540000780c */ /* 0x000fe20003f86070 */
[----:B-1----:R-:W3:Y:S01]  /*b7a0*/  LDL.LU.64 R38, [R1+0x10] ;  /* 0x0000100001267983 */ /* 0x002ee20000300a00 */
[----:B------:R-:W-:-:S03]  /*b7b0*/  IADD3 R0, R247, -0x71, RZ ;  /* 0xffffff8ff7007810 */ /* 0x000fc60007ffe0ff */
[----:B------:R1:W-:Y:S04]  /*b7c0*/  STL.64 [R1+0x278], R70 ;  /* 0x0002784601007387 */ /* 0x0003e80000100a00 */
[----:B------:R1:W-:Y:S01]  /*b7d0*/  LDGSTS.E [R47+0x4c800], [R70.64], !P5 ;  /* 0x4c800000462f7fae */ /* 0x0003e2000e921844 */
[----:B------:R-:W-:Y:S02]  /*b7e0*/  ISETP.GE.U32.AND P5, PT, R0, 0x7fffff50, PT ;  /* 0x7fffff500000780c */ /* 0x000fe40003fa6070 */
[----:B------:R-:W-:Y:S01]  /*b7f0*/  IADD3 R0, R247, -0x75, RZ ;  /* 0xffffff8bf7007810 */ /* 0x000fe20007ffe0ff */
[----:B-1----:R-:W-:Y:S02]  /*b800*/  IMAD.WIDE R70, R252, 0x4, R54 ;  /* 0x00000004fc467825 */ /* 0x002fe400078e0236 */
[----:B------:R-:W4:Y:S04]  /*b810*/  LDL.LU.64 R54, [R1+0x1e8] ;  /* 0x0001e80001367983 */ /* 0x000f280000300a00 */
[----:B------:R1:W-:Y:S04]  /*b820*/  STL.64 [R1+0x248], R70 ;  /* 0x0002484601007387 */ /* 0x0003e80000100a00 */
[----:B------:R1:W-:Y:S01]  /*b830*/  LDGSTS.E [R47+0x4d000], [R70.64], !P2 ;  /* 0x4d000000462f7fae */ /* 0x0003e2000d121844 */
[----:B------:R-:W-:Y:S01]  /*b840*/  ISETP.GE.U32.AND P2, PT, R0, 0x7fffff4c, PT ;  /* 0x7fffff4c0000780c */ /* 0x000fe20003f46070 */
[----:B-1----:R-:W-:-:S02]  /*b850*/  IMAD.WIDE R70, R252, 0x4, R30 ;  /* 0x00000004fc467825 */ /* 0x002fc400078e021e */
[----:B------:R-:W4:Y:S04]  /*b860*/  LDL.LU.64 R30, [R1+0x1c8] ;  /* 0x0001c800011e7983 */ /* 0x000f280000300a00 */
[----:B------:R1:W-:Y:S04]  /*b870*/  STL.64 [R1+0x228], R70 ;  /* 0x0002284601007387 */ /* 0x0003e80000100a00 */
[----:B------:R1:W-:Y:S02]  /*b880*/  LDGSTS.E [R47+0x4d800], [R70.64], !P4 ;  /* 0x4d800000462f7fae */ /* 0x0003e4000e121844 */
        /* <DEDUP_REMOVED lines=8> */
[----:B--2---:R-:W-:-:S02]  /*b910*/  IMAD.WIDE R70, R252, 0x4, R250 ;  /* 0x00000004fc467825 */ /* 0x004fc400078e02fa */
[----:B------:R-:W2:Y:S01]  /*b920*/  LDL.LU.64 R250, [R1+0x168] ;  /* 0x0001680001fa7983 */ /* 0x000ea20000300a00 */
[----:B------:R-:W-:-:S04]  /*b930*/  IADD3 R0, R247, -0x79, RZ ;  /* 0xffffff87f7007810 */ /* 0x000fc80007ffe0ff */
[----:B------:R-:W-:Y:S02]  /*b940*/  ISETP.GE.U32.AND P4, PT, R0, 0x7fffff48, PT ;  /* 0x7fffff480000780c */ /* 0x000fe40003f86070 */
[----:B------:R-:W-:Y:S02]  /*b950*/  IADD3 R0, R247, -0x7d, RZ ;  /* 0xffffff83f7007810 */ /* 0x000fe40007ffe0ff */
[----:B------:R-:W-:Y:S02]  /*b960*/  LOP3.LUT R7, R7, 0x7f, RZ, 0xc0, !PT ;  /* 0x0000007f07077812 */ /* 0x000fe400078ec0ff */
[----:B------:R-:W-:Y:S02]  /*b970*/  ISETP.GE.U32.AND P5, PT, R0, 0x7fffff44, PT ;  /* 0x7fffff440000780c */ /* 0x000fe40003fa6070 */
[----:B------:R-:W-:Y:S01]  /*b980*/  IADD3 R0, R247, -0x42, RZ ;  /* 0xffffffbef7007810 */ /* 0x000fe20007ffe0ff */
[----:B------:R1:W-:Y:S01]  /*b990*/  STL.64 [R1+0xf0], R70 ;  /* 0x0000f04601007387 */ /* 0x0003e20000100a00 */
[----:B------:R-:W-:-:S02]  /*b9a0*/  IMAD.SHL.U32 R22, R7, 0x4, RZ ;  /* 0x0000000407167824 */ /* 0x000fc400078e00ff */
[----:B------:R-:W-:Y:S01]  /*b9b0*/  ISETP.GE.U32.AND P2, PT, R0, 0x7fffff7f, PT ;  /* 0x7fffff7f0000780c */ /* 0x000fe20003f46070 */
[----:B------:R1:W-:Y:S01]  /*b9c0*/  LDGSTS.E [R47+0x4f000], [R70.64], !P4 ;  /* 0x4f000000462f7fae */ /* 0x0003e2000e121844 */
[C---:B------:R-:W-:Y:S02]  /*b9d0*/  IADD3 R0, R247.reuse, -0x46, RZ ;  /* 0xffffffbaf7007810 */ /* 0x040fe40007ffe0ff */
[----:B------:R-:W-:Y:S02]  /*b9e0*/  LOP3.LUT R22, R22, 0x20, RZ, 0x3c, !PT ;  /* 0x0000002016167812 */ /* 0x000fe400078e3cff */
[----:B------:R-:W-:Y:S01]  /*b9f0*/  ISETP.GE.U32.AND P4, PT, R0, 0x7fffff7b, PT ;  /* 0x7fffff7b0000780c */ /* 0x000fe20003f86070 */
[----:B---3--:R-:W-:Y:S01]  /*ba00*/  IMAD.WIDE R38, R252, 0x4, R38 ;  /* 0x00000004fc267825 */ /* 0x008fe200078e0226 */
[----:B-1----:R-:W3:Y:S04]  /*ba10*/  LDL.LU.64 R70, [R1+0xa58] ;  /* 0x000a580001467983 */ /* 0x002ee80000300a00 */
[----:B------:R-:W3:Y:S01]  /*ba20*/  LDL.LU.64 R6, [R1+0x148] ;  /* 0x0001480001067983 */ /* 0x000ee20000300a00 */
[----:B------:R-:W-:-:S03]  /*ba30*/  IADD3 R0, R247, -0x4a, RZ ;  /* 0xffffffb6f7007810 */ /* 0x000fc60007ffe0ff */
[----:B------:R1:W-:Y:S04]  /*ba40*/  STL.64 [R1+0x90], R38 ;  /* 0x0000902601007387 */ /* 0x0003e80000100a00 */
[----:B------:R1:W-:Y:S01]  /*ba50*/  LDGSTS.E [R47+0x4f800], [R38.64], !P5 ;  /* 0x4f800000262f7fae */ /* 0x0003e2000e921844 */
[----:B------:R-:W-:Y:S01]  /*ba60*/  ISETP.GE.U32.AND P5, PT, R0, 0x7fffff77, PT ;  /* 0x7fffff770000780c */ /* 0x000fe20003fa6070 */
[----:B----4-:R-:W-:Y:S02]  /*ba70*/  IMAD.WIDE R54, R252, 0x4, R54 ;  /* 0x00000004fc367825 */ /* 0x010fe400078e0236 */
[----:B-1----:R-:W4:Y:S01]  /*ba80*/  LDL.LU.64 R38, [R1+0x128] ;  /* 0x0001280001267983 */ /* 0x002f220000300a00 */
[----:B------:R-:W-:-:S03]  /*ba90*/  IADD3 R0, R247, -0x4e, RZ ;  /* 0xffffffb2f7007810 */ /* 0x000fc60007ffe0ff */
[----:B------:R1:W-:Y:S04]  /*baa0*/  STL.64 [R1+0x388], R54 ;  /* 0x0003883601007387 */ /* 0x0003e80000100a00 */
[----:B------:R1:W-:Y:S01]  /*bab0*/  LDGSTS.E [R22+0x48200], [R54.64], !P2 ;  /* 0x4820000036167fae */ /* 0x0003e2000d121844 */
[----:B------:R-:W-:Y:S02]  /*bac0*/  ISETP.GE.U32.AND P2, PT, R0, 0x7fffff73, PT ;  /* 0x7fffff730000780c */ /* 0x000fe40003f46070 */
[----:B------:R-:W-:Y:S01]  /*bad0*/  IADD3 R0, R247, -0x52, RZ ;  /* 0xffffffaef7007810 */ /* 0x000fe20007ffe0ff */
[----:B------:R-:W-:Y:S01]  /*bae0*/  IMAD.WIDE R30, R252, 0x4, R30 ;  /* 0x00000004fc1e7825 */ /* 0x000fe200078e021e */
[----:B-1----:R-:W4:Y:S04]  /*baf0*/  LDL.LU.64 R54, [R1+0x108] ;  /* 0x0001080001367983 */ /* 0x002f280000300a00 */
[----:B------:R1:W-:Y:S04]  /*bb00*/  STL.64 [R1+0x368], R30 ;  /* 0x0003681e01007387 */ /* 0x0003e80000100a00 */
[----:B------:R1:W-:Y:S01]  /*bb10*/  LDGSTS.E [R22+0x48a00], [R30.64], !P4 ;  /* 0x48a000001e167fae */ /* 0x0003e2000e121844 */
[----:B------:R-:W-:-:S03]  /*bb20*/  ISETP.GE.U32.AND P4, PT, R0, 0x7fffff6f, PT ;  /* 0x7fffff6f0000780c */ /* 0x000fc60003f86070 */
[----:B-1----:R-:W4:Y:S01]  /*bb30*/  LDL.LU.64 R30, [R1+0xe8] ;  /* 0x0000e800011e7983 */ /* 0x002f220000300a00 */
[----:B------:R-:W-:-:S05]  /*bb40*/  IMAD.WIDE R62, R252, 0x4, R62 ;  /* 0x00000004fc3e7825 */ /* 0x000fca00078e023e */
[----:B------:R1:W-:Y:S04]  /*bb50*/  STL.64 [R1+0x348], R62 ;  /* 0x0003483e01007387 */ /* 0x0003e80000100a00 */
[----:B------:R1:W-:Y:S04]  /*bb60*/  LDGSTS.E [R22+0x49200], [R62.64], !P5 ;  /* 0x492000003e167fae */ /* 0x0003e8000e921844 */
[----:B-1----:R-:W4:Y:S01]  /*bb70*/  LDL.LU.64 R62, [R1+0xc8] ;  /* 0x0000c800013e7983 */ /* 0x002f220000300a00 */
[----:B------:R-:W-:-:S05]  /*bb80*/  IMAD.WIDE R14, R252, 0x4, R14 ;  /* 0x00000004fc0e7825 */ /* 0x000fca00078e020e */
[----:B------:R1:W-:Y:S04]  /*bb90*/  STL.64 [R1+0x328], R14 ;  /* 0x0003280e01007387 */ /* 0x0003e80000100a00 */
[----:B------:R1:W-:Y:S04]  /*bba0*/  LDGSTS.E [R22+0x49a00], [R14.64], !P2 ;  /* 0x49a000000e167fae */ /* 0x0003e8000d121844 */
[----:B-1----:R-:W4:Y:S01]  /*bbb0*/  LDL.LU.64 R14, [R1+0xa8] ;  /* 0x0000a800010e7983 */ /* 0x002f220000300a00 */
[----:B--2---:R-:W-:-:S05]  /*bbc0*/  IMAD.WIDE R250, R252, 0x4, R250 ;  /* 0x00000004fcfa7825 */ /* 0x004fca00078e02fa */
[----:B------:R1:W-:Y:S04]  /*bbd0*/  STL.64 [R1+0x308], R250 ;  /* 0x000308fa01007387 */ /* 0x0003e80000100a00 */
[----:B------:R1:W-:Y:S04]  /*bbe0*/  LDGSTS.E [R22+0x4a200], [R250.64], !P4 ;  /* 0x4a200000fa167fae */ /* 0x0003e8000e121844 */
[----:B-1----:R-:W2:Y:S01]  /*bbf0*/  LDL.LU.64 R250, [R1+0x88] ;  /* 0x0000880001fa7983 */ /* 0x002ea20000300a00 */
[----:B------:R-:W-:-:S04]  /*bc00*/  IADD3 R0, R247, -0x56, RZ ;  /* 0xffffffaaf7007810 */ /* 0x000fc80007ffe0ff */
[----:B------:R-:W-:Y:S02]  /*bc10*/  ISETP.GE.U32.AND P5, PT, R0, 0x7fffff6b, PT ;  /* 0x7fffff6b0000780c */ /* 0x000fe40003fa6070 */
[----:B------:R-:W-:-:S04]  /*bc20*/  IADD3 R0, R247, -0x5a, RZ ;  /* 0xffffffa6f7007810 */ /* 0x000fc80007ffe0ff */
[----:B------:R-:W-:Y:S02]  /*bc30*/  ISETP.GE.U32.AND P2, PT, R0, 0x7fffff67, PT ;  /* 0x7fffff670000780c */ /* 0x000fe40003f46070 */
[----:B------:R-:W-:Y:S01]  /*bc40*/  IADD3 R0, R247, -0x5e, RZ ;  /* 0xffffffa2f7007810 */ /* 0x000fe20007ffe0ff */
[----:B---3--:R-:W-:-:S03]  /*bc50*/  IMAD.WIDE R6, R252, 0x4, R6 ;  /* 0x00000004fc067825 */ /* 0x008fc600078e0206 */
[----:B------:R-:W-:Y:S02]  /*bc60*/  ISETP.GE.U32.AND P4, PT, R0, 0x7fffff63, PT ;  /* 0x7fffff630000780c */ /* 0x000fe40003f86070 */
[----:B------:R1:W-:Y:S01]  /*bc70*/  STL.64 [R1+0x2e8], R6 ;  /* 0x0002e80601007387 */ /* 0x0003e20000100a00 */
[----:B------:R-:W-:-:S03]  /*bc80*/  IADD3 R0, R247, -0x62, RZ ;  /* 0xffffff9ef7007810 */ /* 0x000fc60007ffe0ff */
[----:B------:R1:W-:Y:S01]  /*bc90*/  LDGSTS.E [R22+0x4aa00], [R6.64], !P5 ;  /* 0x4aa0000006167fae */ /* 0x0003e2000e921844 */
[----:B------:R-:W-:Y:S02]  /*bca0*/  ISETP.GE.U32.AND P5, PT, R0, 0x7fffff5f, PT ;  /* 0x7fffff5f0000780c */ /* 0x000fe40003fa6070 */
[----:B------:R-:W-:Y:S01]  /*bcb0*/  IADD3 R0, R247, -0x66, RZ ;  /* 0xffffff9af7007810 */ /* 0x000fe20007ffe0ff */
[----:B----4-:R-:W-:Y:S01]  /*bcc0*/  IMAD.WIDE R38, R252, 0x4, R38 ;  /* 0x00000004fc267825 */ /* 0x010fe200078e0226 */
[----:B-1----:R-:W3:Y:S04]  /*bcd0*/  LDL.LU.64 R6, [R1+0x68] ;  /* 0x0000680001067983 */ /* 0x002ee80000300a00 */
[----:B------:R1:W-:Y:S04]  /*bce0*/  STL.64 [R1+0x2d0], R38 ;  /* 0x0002d02601007387 */ /* 0x0003e80000100a00 */
[----:B------:R1:W-:Y:S01]  /*bcf0*/  LDGSTS.E [R22+0x4b200], [R38.64], !P2 ;  /* 0x4b20000026167fae */ /* 0x0003e2000d121844 */
[----:B------:R-:W-:-:S02]  /*bd00*/  ISETP.GE.U32.AND P2, PT, R0, 0x7fffff5b, PT ;  /* 0x7fffff5b0000780c */ /* 0x000fc40003f46070 */
[----:B------:R-:W-:Y:S01]  /*bd10*/  IADD3 R0, R247, -0x6a, RZ ;  /* 0xffffff96f7007810 */ /* 0x000fe20007ffe0ff */
[----:B------:R-:W-:Y:S01]  /*bd20*/  IMAD.WIDE R54, R252, 0x4, R54 ;  /* 0x00000004fc367825 */ /* 0x000fe200078e0236 */
[----:B-1----:R-:W4:Y:S04]  /*bd30*/  LDL.LU.64 R38, [R1+0x48] ;  /* 0x0000480001267983 */ /* 0x002f280000300a00 */
[----:B------:R1:W-:Y:S04]  /*bd40*/  STL.64 [R1+0x2b0], R54 ;  /* 0x0002b03601007387 */ /* 0x0003e80000100a00 */
[----:B------:R1:W-:Y:S01]  /*bd50*/  LDGSTS.E [R22+0x4ba00], [R54.64], !P4 ;  /* 0x4ba0000036167fae */ /* 0x0003e2000e121844 */
[----:B------:R-:W-:Y:S01]  /*bd60*/  ISETP.GE.U32.AND P4, PT, R0, 0x7fffff57, PT ;  /* 0x7fffff570000780c */ /* 0x000fe20003f86070 */
[----:B------:R-:W-:-:S02]  /*bd70*/  IMAD.WIDE R30, R252, 0x4, R30 ;  /* 0x00000004fc1e7825 */ /* 0x000fc400078e021e */
[----:B-1----:R-:W4:Y:S04]  /*bd80*/  LDL.LU.64 R54, [R1+0x28] ;  /* 0x0000280001367983 */ /* 0x002f280000300a00 */
[----:B------:R1:W-:Y:S04]  /*bd90*/  STL.64 [R1+0x290], R30 ;  /* 0x0002901e01007387 */ /* 0x0003e80000100a00 */
[----:B------:R1:W-:Y:S04]  /*bda0*/  LDGSTS.E [R22+0x4c200], [R30.64], !P5 ;  /* 0x4c2000001e167fae */ /* 0x0003e8000e921844 */
[----:B-1----:R-:W4:Y:S01]  /*bdb0*/  LDL.LU.64 R30, [R1+0x8] ;  /* 0x00000800011e7983 */ /* 0x002f220000300a00 */
[----:B------:R-:W-:-:S05]  /*bdc0*/  IMAD.WIDE R62, R252, 0x4, R62 ;  /* 0x00000004fc3e7825 */ /* 0x000fca00078e023e */
[----:B------:R1:W-:Y:S04]  /*bdd0*/  STL.64 [R1+0x270], R62 ;  /* 0x0002703e01007387 */ /* 0x0003e80000100a00 */
[----:B------:R1:W-:Y:S02]  /*bde0*/  LDGSTS.E [R22+0x4ca00], [R62.64], !P2 ;  /* 0x4ca000003e167fae */ /* 0x0003e4000d121844 */
[C---:B-1----:R-:W-:Y:S02]  /*bdf0*/  IMAD.WIDE R62, R252.reuse, 0x4, R14 ;  /* 0x00000004fc3e7825 */ /* 0x042fe400078e020e */
[----:B------:R-:W4:Y:S04]  /*be00*/  LDL.LU.64 R14, [R1+0x1e0] ;  /* 0x0001e000010e7983 */ /* 0x000f280000300a00 */
[----:B------:R2:W-:Y:S04]  /*be10*/  STL.64 [R1+0x240], R62 ;  /* 0x0002403e01007387 */ /* 0x0005e80000100a00 */
[----:B------:R2:W-:Y:S02]  /*be20*/  LDGSTS.E [R22+0x4d200], [R62.64], !P4 ;  /* 0x4d2000003e167fae */ /* 0x0005e4000e121844 */
[----:B--2---:R-:W-:-:S02]  /*be30*/  IMAD.WIDE R62, R252, 0x4, R250 ;  /* 0x00000004fc3e7825 */ /* 0x004fc400078e02fa */
[----:B------:R-:W2:Y:S01]  /*be40*/  LDL.LU.64 R250, [R1+0x1c0] ;  /* 0x0001c00001fa7983 */ /* 0x000ea20000300a00 */
[----:B------:R-:W-:-:S04]  /*be50*/  IADD3 R0, R247, -0x6e, RZ ;  /* 0xffffff92f7007810 */ /* 0x000fc80007ffe0ff */
[----:B------:R-:W-:Y:S02]  /*be60*/  ISETP.GE.U32.AND P5, PT, R0, 0x7fffff53, PT ;  /* 0x7fffff530000780c */ /* 0x000fe40003fa6070 */
[----:B------:R-:W-:-:S04]  /*be70*/  IADD3 R0, R247, -0x72, RZ ;  /* 0xffffff8ef7007810 */ /* 0x000fc80007ffe0ff */
[----:B------:R-:W-:Y:S02]  /*be80*/  ISETP.GE.U32.AND P2, PT, R0, 0x7fffff4f, PT ;  /* 0x7fffff4f0000780c */ /* 0x000fe40003f46070 */
[C---:B------:R-:W-:Y:S01]  /*be90*/  IADD3 R0, R247.reuse, -0x76, RZ ;  /* 0xffffff8af7007810 */ /* 0x040fe20007ffe0ff */
[----:B------:R3:W-:Y:S03]  /*bea0*/  STL.64 [R1+0x1e8], R62 ;  /* 0x0001e83e01007387 */ /* 0x0007e60000100a00 */
[----:B------:R-:W-:Y:S01]  /*beb0*/  ISETP.GE.U32.AND P4, PT, R0, 0x7fffff4b, PT ;  /* 0x7fffff4b0000780c */ /* 0x000fe20003f86070 */
[----:B------:R3:W-:Y:S01]  /*bec0*/  LDGSTS.E [R22+0x4da00], [R62.64], !P5 ;  /* 0x4da000003e167fae */ /* 0x0007e2000e921844 */
[----:B------:R-:W-:-:S04]  /*bed0*/  IADD3 R0, R247, -0x7a, RZ ;  /* 0xffffff86f7007810 */ /* 0x000fc80007ffe0ff */
[----:B------:R-:W-:Y:S02]  /*bee0*/  ISETP.GE.U32.AND P5, PT, R0, 0x7fffff47, PT ;  /* 0x7fffff470000780c */ /* 0x000fe40003fa6070 */
[----:B------:R-:W-:Y:S01]  /*bef0*/  IADD3 R0, R247, -0x7e, RZ ;  /* 0xffffff82f7007810 */ /* 0x000fe20007ffe0ff */
[----:B---3--:R-:W-:Y:S02]  /*bf00*/  IMAD.WIDE R62, R252, 0x4, R6 ;  /* 0x00000004fc3e7825 */ /* 0x008fe400078e0206 */
[----:B------:R-:W3:Y:S04]  /*bf10*/  LDL.LU.64 R6, [R1+0x1a0] ;  /* 0x0001a00001067983 */ /* 0x000ee80000300a00 */
[----:B------:R4:W-:Y:S04]  /*bf20*/  STL.64 [R1+0x168], R62 ;  /* 0x0001683e01007387 */ /* 0x0009e80000100a00 */
[----:B------:R4:W-:Y:S01]  /*bf30*/  LDGSTS.E [R22+0x4e200], [R62.64], !P2 ;  /* 0x4e2000003e167fae */ /* 0x0009e2000d121844 */
[----:B------:R-:W-:-:S02]  /*bf40*/  ISETP.GE.U32.AND P2, PT, R0, 0x7fffff43, PT ;  /* 0x7fffff430000780c */ /* 0x000fc40003f46070 */
[----:B------:R-:W-:Y:S01]  /*bf50*/  IADD3 R0, R247, -0x43, RZ ;  /* 0xffffffbdf7007810 */ /* 0x000fe20007ffe0ff */
[----:B----4-:R-:W-:Y:S02]  /*bf60*/  IMAD.WIDE R62, R252, 0x4, R38 ;  /* 0x00000004fc3e7825 */ /* 0x010fe400078e0226 */
[----:B------:R-:W4:Y:S04]  /*bf70*/  LDL.LU.64 R38, [R1+0x180] ;  /* 0x0001800001267983 */ /* 0x000f280000300a00 */
[----:B------:R1:W-:Y:S04]  /*bf80*/  STL.64 [R1+0x150], R62 ;  /* 0x0001503e01007387 */ /* 0x0003e80000100a00 */
[----:B------:R1:W-:Y:S01]  /*bf90*/  LDGSTS.E [R22+0x4ea00], [R62.64], !P4 ;  /* 0x4ea000003e167fae */ /* 0x0003e2000e121844 */
[----:B------:R-:W-:Y:S01]  /*bfa0*/  ISETP.GE.U32.AND P4, PT, R0, 0x7fffff7e, PT ;  /* 0x7fffff7e0000780c */ /* 0x000fe20003f86070 */
[----:B------:R-:W-:-:S02]  /*bfb0*/  IMAD.SHL.U32 R23, R23, 0x4, RZ ;  /* 0x0000000417177824 */ /* 0x000fc400078e00ff */
[C---:B-1----:R-:W-:Y:S02]  /*bfc0*/  IMAD.WIDE R62, R252.reuse, 0x4, R54 ;  /* 0x00000004fc3e7825 */ /* 0x042fe400078e0236 */
[----:B------:R-:W4:Y:S04]  /*bfd0*/  LDL.LU.64 R54, [R1+0x160] ;  /* 0x0001600001367983 */ /* 0x000f280000300a00 */
[----:B------:R1:W-:Y:S04]  /*bfe0*/  STL.64 [R1+0x48], R62 ;  /* 0x0000483e01007387 */ /* 0x0003e80000100a00 */
[----:B------:R1:W-:Y:S01]  /*bff0*/  LDGSTS.E [R22+0x4f200], [R62.64], !P5 ;  /* 0x4f2000003e167fae */ /* 0x0003e2000e921844 */
[----:B------:R-:W-:Y:S01]  /*c000*/  LOP3.LUT R46, R23, 0x40, RZ, 0x3c, !PT ;  /* 0x00000040172e7812 */ /* 0x000fe200078e3cff */
[----:B-1----:R-:W-:-:S02]  /*c010*/  IMAD.WIDE R62, R252, 0x4, R30 ;  /* 0x00000004fc3e7825 */ /* 0x002fc400078e021e */
[----:B------:R-:W4:Y:S04]  /*c020*/  LDL.LU.64 R30, [R1+0x140] ;  /* 0x00014000011e7983 */ /* 0x000f280000300a00 */
[----:B------:R-:W-:Y:S04]  /*c030*/  STL.64 [R1+0x30], R62 ;  /* 0x0000303e01007387 */ /* 0x000fe80000100a00 */
[----:B------:R1:W-:Y:S01]  /*c040*/  LDGSTS.E [R22+0x4fa00], [R62.64], !P2 ;  /* 0x4fa000003e167fae */ /* 0x0003e2000d121844 */
[----:B------:R-:W-:-:S03]  /*c050*/  IMAD.WIDE R14, R252, 0x4, R14 ;  /* 0x00000004fc0e7825 */ /* 0x000fc600078e020e */
[----:B-1----:R-:W4:Y:S04]  /*c060*/  LDL.LU.64 R22, [R1+0x120] ;  /* 0x0001200001167983 */ /* 0x002f280000300a00 */
[----:B------:R1:W-:Y:S04]  /*c070*/  STL.64 [R1+0x380], R14 ;  /* 0x0003800e01007387 */ /* 0x0003e80000100a00 */
[----:B------:R1:W-:Y:S04]  /*c080*/  LDGSTS.E [R46+0x48400], [R14.64], !P4 ;  /* 0x484000000e2e7fae */ /* 0x0003e8000e121844 */
[----:B-1----:R-:W4:Y:S01]  /*c090*/  LDL.LU.64 R14, [R1+0x100] ;  /* 0x00010000010e7983 */ /* 0x002f220000300a00 */
[----:B--2---:R-:W-:-:S05]  /*c0a0*/  IMAD.WIDE R62, R252, 0x4, R250 ;  /* 0x00000004fc3e7825 */ /* 0x004fca00078e02fa */
[----:B------:R-:W-:Y:S04]  /*c0b0*/  STL.64 [R1+0x360], R62 ;  /* 0x0003603e01007387 */ /* 0x000fe80000100a00 */
[----:B------:R-:W2:Y:S01]  /*c0c0*/  LDL.LU.64 R250, [R1+0xe0] ;  /* 0x0000e00001fa7983 */ /* 0x000ea20000300a00 */
[----:B------:R-:W-:-:S04]  /*c0d0*/  IADD3 R0, R247, -0x47, RZ ;  /* 0xffffffb9f7007810 */ /* 0x000fc80007ffe0ff */
[----:B------:R-:W-:Y:S02]  /*c0e0*/  ISETP.GE.U32.AND P5, PT, R0, 0x7fffff7a, PT ;  /* 0x7fffff7a0000780c */ /* 0x000fe40003fa6070 */
[----:B------:R-:W-:-:S04]  /*c0f0*/  IADD3 R0, R247, -0x4b, RZ ;  /* 0xffffffb5f7007810 */ /* 0x000fc80007ffe0ff */
[----:B------:R-:W-:Y:S02]  /*c100*/  ISETP.GE.U32.AND P2, PT, R0, 0x7fffff76, PT ;  /* 0x7fffff760000780c */ /* 0x000fe40003f46070 */
[----:B------:R-:W-:-:S04]  /*c110*/  IADD3 R0, R247, -0x4f, RZ ;  /* 0xffffffb1f7007810 */ /* 0x000fc80007ffe0ff */
[----:B------:R-:W-:Y:S01]  /*c120*/  ISETP.GE.U32.AND P4, PT, R0, 0x7fffff72, PT ;  /* 0x7fffff720000780c */ /* 0x000fe20003f86070 */
[----:B------:R2:W-:Y:S01]  /*c130*/  LDGSTS.E [R46+0x48c00], [R62.64], !P5 ;  /* 0x48c000003e2e7fae */ /* 0x0005e2000e921844 */
[----:B------:R-:W-:-:S04]  /*c140*/  IADD3 R0, R247, -0x53, RZ ;  /* 0xffffffadf7007810 */ /* 0x000fc80007ffe0ff */
[----:B------:R-:W-:Y:S01]  /*c150*/  ISETP.GE.U32.AND P5, PT, R0, 0x7fffff6e, PT ;  /* 0x7fffff6e0000780c */ /* 0x000fe20003fa6070 */
[----:B---3--:R-:W-:Y:S01]  /*c160*/  IMAD.WIDE R6, R252, 0x4, R6 ;  /* 0x00000004fc067825 */ /* 0x008fe200078e0206 */
[----:B------:R-:W-:-:S04]  /*c170*/  IADD3 R0, R247, -0x57, RZ ;  /* 0xffffffa9f7007810 */ /* 0x000fc80007ffe0ff */
[----:B------:R1:W-:Y:S04]  /*c180*/  STL.64 [R1+0x340], R6 ;  /* 0x0003400601007387 */ /* 0x0003e80000100a00 */
[----:B------:R1:W-:Y:S01]  /*c190*/  LDGSTS.E [R46+0x49400], [R6.64], !P2 ;  /* 0x49400000062e7fae */ /* 0x0003e2000d121844 */
[----:B------:R-:W-:Y:S02]  /*c1a0*/  ISETP.GE.U32.AND P2, PT, R0, 0x7fffff6a, PT ;  /* 0x7fffff6a0000780c */ /* 0x000fe40003f46070 */
[----:B------:R-:W-:Y:S01]  /*c1b0*/  IADD3 R0, R247, -0x5b, RZ ;  /* 0xffffffa5f7007810 */ /* 0x000fe20007ffe0ff */
[----:B-1----:R-:W3:Y:S01]  /*c1c0*/  LDL.LU.64 R6, [R1+0xc0] ;  /* 0x0000c00001067983 */ /* 0x002ee20000300a00 */
[----:B----4-:R-:W-:-:S05]  /*c1d0*/  IMAD.WIDE R38, R252, 0x4, R38 ;  /* 0x00000004fc267825 */ /* 0x010fca00078e0226 */
[----:B------:R1:W-:Y:S04]  /*c1e0*/  STL.64 [R1+0x320], R38 ;  /* 0x0003202601007387 */ /* 0x0003e80000100a00 */
[----:B------:R1:W-:Y:S01]  /*c1f0*/  LDGSTS.E [R46+0x49c00], [R38.64], !P4 ;  /* 0x49c00000262e7fae */ /* 0x0003e2000e121844 */
[----:B------:R-:W-:Y:S02]  /*c200*/  ISETP.GE.U32.AND P4, PT, R0, 0x7fffff66, PT ;  /* 0x7fffff660000780c */ /* 0x000fe40003f86070 */
[----:B------:R-:W-:Y:S01]  /*c210*/  IADD3 R0, R247, -0x5f, RZ ;  /* 0xffffffa1f7007810 */ /* 0x000fe20007ffe0ff */
[----:B-1----:R-:W4:Y:S01]  /*c220*/  LDL.LU.64 R38, [R1+0xa0] ;  /* 0x0000a00001267983 */ /* 0x002f220000300a00 */
[----:B------:R-:W-:-:S05]  /*c230*/  IMAD.WIDE R54, R252, 0x4, R54 ;  /* 0x00000004fc367825 */ /* 0x000fca00078e0236 */
[----:B------:R1:W-:Y:S04]  /*c240*/  STL.64 [R1+0x300], R54 ;  /* 0x0003003601007387 */ /* 0x0003e80000100a00 */
[----:B------:R1:W-:Y:S01]  /*c250*/  LDGSTS.E [R46+0x4a400], [R54.64], !P5 ;  /* 0x4a400000362e7fae */ /* 0x0003e2000e921844 */
[----:B------:R-:W-:-:S03]  /*c260*/  ISETP.GE.U32.AND P5, PT, R0, 0x7fffff62, PT ;  /* 0x7fffff620000780c */ /* 0x000fc60003fa6070 */
[----:B-1----:R-:W4:Y:S01]  /*c270*/  LDL.LU.64 R54, [R1+0x80] ;  /* 0x0000800001367983 */ /* 0x002f220000300a00 */
[----:B------:R-:W-:-:S05]  /*c280*/  IMAD.WIDE R30, R252, 0x4, R30 ;  /* 0x00000004fc1e7825 */ /* 0x000fca00078e021e */
[----:B------:R1:W-:Y:S04]  /*c290*/  STL.64 [R1+0x2e0], R30 ;  /* 0x0002e01e01007387 */ /* 0x0003e80000100a00 */
[----:B------:R1:W-:Y:S01]  /*c2a0*/  LDGSTS.E [R46+0x4ac00], [R30.64], !P2 ;  /* 0x4ac000001e2e7fae */ /* 0x0003e2000d121844 */
[----:B------:R-:W-:-:S03]  /*c2b0*/  IMAD.WIDE R22, R252, 0x4, R22 ;  /* 0x00000004fc167825 */ /* 0x000fc600078e0216 */
[----:B-1----:R-:W4:Y:S04]  /*c2c0*/  LDL.LU.64 R30, [R1+0x60] ;  /* 0x00006000011e7983 */ /* 0x002f280000300a00 */
[----:B------:R1:W-:Y:S04]  /*c2d0*/  STL.64 [R1+0x2c8], R22 ;  /* 0x0002c81601007387 */ /* 0x0003e80000100a00 */
        /* <DEDUP_REMOVED lines=8> */
[----:B------:R-:W3:Y:S01]  /*c360*/  LDL.LU.64 R250, [R1] ;  /* 0x0000000001fa7983 */ /* 0x000ee20000300a00 */
        /* <DEDUP_REMOVED lines=8> */
[----:B------:R-:W-:Y:S02]  /*c3f0*/  ISETP.GE.U32.AND P2, PT, R0, 0x7fffff52, PT ;  /* 0x7fffff520000780c */ /* 0x000fe40003f46070 */
[----:B------:R-:W-:Y:S01]  /*c400*/  IADD3 R0, R247, -0x73, RZ ;  /* 0xffffff8df7007810 */ /* 0x000fe20007ffe0ff */
[----:B---3--:R-:W-:-:S05]  /*c410*/  IMAD.WIDE R6, R252, 0x4, R6 ;  /* 0x00000004fc067825 */ /* 0x008fca00078e0206 */
[----:B------:R3:W-:Y:S04]  /*c420*/  STL.64 [R1+0x258], R6 ;  /* 0x0002580601007387 */ /* 0x0007e80000100a00 */
[----:B------:R3:W-:Y:S01]  /*c430*/  LDGSTS.E [R46+0x4cc00], [R6.64], !P4 ;  /* 0x4cc00000062e7fae */ /* 0x0007e2000e121844 */
[----:B------:R-:W-:Y:S02]  /*c440*/  ISETP.GE.U32.AND P4, PT, R0, 0x7fffff4e, PT ;  /* 0x7fffff4e0000780c */ /* 0x000fe40003f86070 */
[----:B------:R-:W-:Y:S01]  /*c450*/  IADD3 R0, R247, -0x77, RZ ;  /* 0xffffff89f7007810 */ /* 0x000fe20007ffe0ff */
[----:B---3--:R-:W3:Y:S01]  /*c460*/  LDL.LU.64 R6, [R1+0x1d8] ;  /* 0x0001d80001067983 */ /* 0x008ee20000300a00 */
[----:B----4-:R-:W-:-:S05]  /*c470*/  IMAD.WIDE R38, R252, 0x4, R38 ;  /* 0x00000004fc267825 */ /* 0x010fca00078e0226 */
[----:B------:R3:W-:Y:S04]  /*c480*/  STL.64 [R1+0x238], R38 ;  /* 0x0002382601007387 */ /* 0x0007e80000100a00 */
[----:B------:R3:W-:Y:S01]  /*c490*/  LDGSTS.E [R46+0x4d400], [R38.64], !P5 ;  /* 0x4d400000262e7fae */ /* 0x0007e2000e921844 */
[----:B------:R-:W-:Y:S02]  /*c4a0*/  ISETP.GE.U32.AND P5, PT, R0, 0x7fffff4a, PT ;  /* 0x7fffff4a0000780c */ /* 0x000fe40003fa6070 */
[----:B------:R-:W-:Y:S01]  /*c4b0*/  IADD3 R0, R247, -0x7b, RZ ;  /* 0xffffff85f7007810 */ /* 0x000fe20007ffe0ff */
[----:B---3--:R-:W3:Y:S01]  /*c4c0*/  LDL.LU.64 R38, [R1+0x1b8] ;  /* 0x0001b80001267983 */ /* 0x008ee20000300a00 */
[----:B------:R-:W-:-:S05]  /*c4d0*/  IMAD.WIDE R54, R252, 0x4, R54 ;  /* 0x00000004fc367825 */ /* 0x000fca00078e0236 */
[----:B------:R4:W-:Y:S04]  /*c4e0*/  STL.64 [R1+0x120], R54 ;  /* 0x0001203601007387 */ /* 0x0009e80000100a00 */
[----:B------:R4:W-:Y:S01]  /*c4f0*/  LDGSTS.E [R46+0x4dc00], [R54.64], !P2 ;  /* 0x4dc00000362e7fae */ /* 0x0009e2000d121844 */
[----:B------:R-:W-:Y:S01]  /*c500*/  ISETP.GE.U32.AND P2, PT, R0, 0x7fffff46, PT ;  /* 0x7fffff460000780c */ /* 0x000fe20003f46070 */
[C---:B----4-:R-:W-:Y:S02]  /*c510*/  IMAD.WIDE R54, R252.reuse, 0x4, R30 ;  /* 0x00000004fc367825 */ /* 0x050fe400078e021e */
[----:B------:R-:W4:Y:S04]  /*c520*/  LDL.LU.64 R30, [R1+0x198] ;  /* 0x00019800011e7983 */ /* 0x000f280000300a00 */
[----:B------:R2:W-:Y:S04]  /*c530*/  STL.64 [R1+0x60], R54 ;  /* 0x0000603601007387 */ /* 0x0005e80000100a00 */
[----:B------:R2:W-:Y:S02]  /*c540*/  LDGSTS.E [R46+0x4e400], [R54.64], !P4 ;  /* 0x4e400000362e7fae */ /* 0x0005e4000e121844 */
[----:B--2---:R-:W-:-:S02]  /*c550*/  IMAD.WIDE R54, R252, 0x4, R22 ;  /* 0x00000004fc367825 */ /* 0x004fc400078e0216 */
[----:B------:R-:W2:Y:S04]  /*c560*/  LDL.LU.64 R22, [R1+0x178] ;  /* 0x0001780001167983 */ /* 0x000ea80000300a00 */
[----:B------:R1:W-:Y:S04]  /*c570*/  STL.64 [R1+0x108], R54 ;  /* 0x0001083601007387 */ /* 0x0003e80000100a00 */
[----:B------:R1:W-:Y:S02]  /*c580*/  LDGSTS.E [R46+0x4ec00], [R54.64], !P5 ;  /* 0x4ec00000362e7fae */ /* 0x0003e4000e921844 */
[----:B-1----:R-:W-:-:S02]  /*c590*/  IMAD.WIDE R54, R252, 0x4, R14 ;  /* 0x00000004fc367825 */ /* 0x002fc400078e020e */
[----:B------:R-:W2:Y:S04]  /*c5a0*/  LDL.LU.64 R14, [R1+0x158] ;  /* 0x00015800010e7983 */ /* 0x000ea80000300a00 */
[----:B------:R3:W-:Y:S04]  /*c5b0*/  STL.64 [R1+0xc0], R54 ;  /* 0x0000c03601007387 */ /* 0x0007e80000100a00 */
[----:B------:R3:W-:Y:S02]  /*c5c0*/  LDGSTS.E [R46+0x4f400], [R54.64], !P2 ;  /* 0x4f400000362e7fae */ /* 0x0007e4000d121844 */
[----:B---3--:R-:W-:-:S02]  /*c5d0*/  IMAD.WIDE R54, R252, 0x4, R250 ;  /* 0x00000004fc367825 */ /* 0x008fc400078e02fa */
[----:B------:R-:W3:Y:S01]  /*c5e0*/  LDL.LU.64 R250, [R1+0x138] ;  /* 0x0001380001fa7983 */ /* 0x000ee20000300a00 */
[----:B------:R-:W-:-:S04]  /*c5f0*/  IADD3 R0, R247, -0x7f, RZ ;  /* 0xffffff81f7007810 */ /* 0x000fc80007ffe0ff */
[----:B------:R-:W-:Y:S02]  /*c600*/  ISETP.GE.U32.AND P4, PT, R0, 0x7fffff42, PT ;  /* 0x7fffff420000780c */ /* 0x000fe40003f86070 */
[----:B------:R-:W-:Y:S01]  /*c610*/  IADD3 R0, R247, -0x44, RZ ;  /* 0xffffffbcf7007810 */ /* 0x000fe20007ffe0ff */
[----:B------:R1:W-:Y:S01]  /*c620*/  STL.64 [R1+0xa8], R54 ;  /* 0x0000a83601007387 */ /* 0x0003e20000100a00 */
[----:B------:R-:W-:Y:S02]  /*c630*/  LOP3.LUT R246, R47, 0x60, RZ, 0x3c, !PT ;  /* 0x000000602ff67812 */ /* 0x000fe400078e3cff */
[----:B------:R-:W-:Y:S02]  /*c640*/  ISETP.GE.U32.AND P5, PT, R0, 0x7fffff7d, PT ;  /* 0x7fffff7d0000780c */ /* 0x000fe40003fa6070 */
[----:B------:R-:W-:-:S05]  /*c650*/  IADD3 R0, R247, -0x48, RZ ;  /* 0xffffffb8f7007810 */ /* 0x000fca0007ffe0ff */
[----:B------:R1:W-:Y:S01]  /*c660*/  LDGSTS.E [R46+0x4fc00], [R54.64], !P4 ;  /* 0x4fc00000362e7fae */ /* 0x0003e2000e121844 */
[----:B------:R-:W-:Y:S02]  /*c670*/  ISETP.GE.U32.AND P2, PT, R0, 0x7fffff79, PT ;  /* 0x7fffff790000780c */ /* 0x000fe40003f46070 */
[----:B------:R-:W-:-:S04]  /*c680*/  IADD3 R0, R247, -0x4c, RZ ;  /* 0xffffffb4f7007810 */ /* 0x000fc80007ffe0ff */
[----:B------:R-:W-:Y:S02]  /*c690*/  ISETP.GE.U32.AND P4, PT, R0, 0x7fffff75, PT ;  /* 0x7fffff750000780c */ /* 0x000fe40003f86070 */
[----:B------:R-:W-:Y:S01]  /*c6a0*/  IADD3 R0, R247, -0x50, RZ ;  /* 0xffffffb0f7007810 */ /* 0x000fe20007ffe0ff */
[C---:B-1----:R-:W-:Y:S02]  /*c6b0*/  IMAD.WIDE R46, R252.reuse, 0x4, R6 ;  /* 0x00000004fc2e7825 */ /* 0x042fe400078e0206 */
[----:B------:R-:W3:Y:S04]  /*c6c0*/  LDL.LU.64 R6, [R1+0x118] ;  /* 0x0001180001067983 */ /* 0x000ee80000300a00 */
[----:B------:R1:W-:Y:S04]  /*c6d0*/  STL.64 [R1+0x378], R46 ;  /* 0x0003782e01007387 */ /* 0x0003e80000100a00 */
[----:B------:R-:W3:Y:S04]  /*c6e0*/  LDL.LU.64 R54, [R1+0xf8] ;  /* 0x0000f80001367983 */ /* 0x000ee80000300a00 */
[----:B------:R1:W-:Y:S01]  /*c6f0*/  LDGSTS.E [R246+0x48600], [R46.64], !P5 ;  /* 0x486000002ef67fae */ /* 0x0003e2000e921844 */
[----:B------:R-:W-:Y:S01]  /*c700*/  IMAD.WIDE R38, R252, 0x4, R38 ;  /* 0x00000004fc267825 */ /* 0x000fe200078e0226 */
[----:B------:R-:W-:-:S04]  /*c710*/  ISETP.GE.U32.AND P5, PT, R0, 0x7fffff71, PT ;  /* 0x7fffff710000780c */ /* 0x000fc80003fa6070 */
[----:B------:R4:W-:Y:S04]  /*c720*/  STL.64 [R1+0x358], R38 ;  /* 0x0003582601007387 */ /* 0x0009e80000100a00 */
[----:B-1----:R-:W3:Y:S01]  /*c730*/  LDL.LU.64 R46, [R1+0xd8] ;  /* 0x0000d800012e7983 */ /* 0x002ee20000300a00 */
[----:B------:R-:W-:-:S03]  /*c740*/  IADD3 R0, R247, -0x54, RZ ;  /* 0xffffffacf7007810 */ /* 0x000fc60007ffe0ff */
[----:B------:R1:W-:Y:S01]  /*c750*/  LDGSTS.E [R246+0x48e00], [R38.64], !P2 ;  /* 0x48e0000026f67fae */ /* 0x0003e2000d121844 */
[----:B------:R-:W-:Y:S01]  /*c760*/  ISETP.GE.U32.AND P2, PT, R0, 0x7fffff6d, PT ;  /* 0x7fffff6d0000780c */ /* 0x000fe20003f46070 */
[----:B----4-:R-:W-:-:S05]  /*c770*/  IMAD.WIDE R30, R252, 0x4, R30 ;  /* 0x00000004fc1e7825 */ /* 0x010fca00078e021e */
[----:B------:R4:W-:Y:S04]  /*c780*/  STL.64 [R1+0x338], R30 ;  /* 0x0003381e01007387 */ /* 0x0009e80000100a00 */
[----:B-1----:R-:W3:Y:S04]  /*c790*/  LDL.LU.64 R38, [R1+0xb8] ;  /* 0x0000b80001267983 */ /* 0x002ee80000300a00 */
[----:B------:R4:W-:Y:S04]  /*c7a0*/  LDGSTS.E [R246+0x49600], [R30.64], !P4 ;  /* 0x496000001ef67fae */ /* 0x0009e8000e121844 */
[----:B----4-:R-:W4:Y:S01]  /*c7b0*/  LDL.LU.64 R30, [R1+0x98] ;  /* 0x00009800011e7983 */ /* 0x010f220000300a00 */
[----:B--2---:R-:W-:-:S05]  /*c7c0*/  IMAD.WIDE R22, R252, 0x4, R22 ;  /* 0x00000004fc167825 */ /* 0x004fca00078e0216 */
[----:B------:R1:W-:Y:S04]  /*c7d0*/  STL.64 [R1+0x318], R22 ;  /* 0x0003181601007387 */ /* 0x0003e80000100a00 */
[----:B------:R1:W-:Y:S01]  /*c7e0*/  LDGSTS.E [R246+0x49e00], [R22.64], !P5 ;  /* 0x49e0000016f67fae */ /* 0x0003e2000e921844 */
[----:B------:R-:W-:-:S03]  /*c7f0*/  IMAD.WIDE R14, R252, 0x4, R14 ;  /* 0x00000004fc0e7825 */ /* 0x000fc600078e020e */
[----:B-1----:R-:W2:Y:S04]  /*c800*/  LDL.LU.64 R22, [R1+0x78] ;  /* 0x0000780001167983 */ /* 0x002ea80000300a00 */
[----:B------:R1:W-:Y:S04]  /*c810*/  STL.64 [R1+0x2f8], R14 ;  /* 0x0002f80e01007387 */ /* 0x0003e80000100a00 */
[----:B------:R1:W-:Y:S04]  /*c820*/  LDGSTS.E [R246+0x4a600], [R14.64], !P2 ;  /* 0x4a6000000ef67fae */ /* 0x0003e8000d121844 */
[----:B-1----:R-:W2:Y:S01]  /*c830*/  LDL.LU.64 R14, [R1+0x58] ;  /* 0x00005800010e7983 */ /* 0x002ea20000300a00 */
[----:B---3--:R-:W-:-:S05]  /*c840*/  IMAD.WIDE R62, R252, 0x4, R250 ;  /* 0x00000004fc3e7825 */ /* 0x008fca00078e02fa */
[----:B------:R1:W-:Y:S04]  /*c850*/  STL.64 [R1+0x138], R62 ;  /* 0x0001383e01007387 */ /* 0x0003e80000100a00 */
[----:B------:R-:W3:Y:S01]  /*c860*/  LDL.LU.64 R250, [R1+0x38] ;  /* 0x0000380001fa7983 */ /* 0x000ee20000300a00 */
        /* <DEDUP_REMOVED lines=9> */
[C---:B------:R-:W-:Y:S01]  /*c900*/  IADD3 R0, R247.reuse, -0x68, RZ ;  /* 0xffffff98f7007810 */ /* 0x040fe20007ffe0ff */
[----:B-1----:R-:W-:Y:S02]  /*c910*/  IMAD.WIDE R62, R252, 0x4, R6 ;  /* 0x00000004fc3e7825 */ /* 0x002fe400078e0206 */
[----:B------:R-:W3:Y:S04]  /*c920*/  LDL.LU.64 R6, [R1+0x18] ;  /* 0x0000180001067983 */ /* 0x000ee80000300a00 */
[----:B------:R1:W-:Y:S01]  /*c930*/  LDGSTS.E [R246+0x4b600], [R62.64], !P5 ;  /* 0x4b6000003ef67fae */ /* 0x0003e2000e921844 */
[----:B------:R-:W-:Y:S01]  /*c940*/  ISETP.GE.U32.AND P5, PT, R0, 0x7fffff59, PT ;  /* 0x7fffff590000780c */ /* 0x000fe20003fa6070 */
[----:B------:R-:W-:Y:S01]  /*c950*/  IMAD.WIDE R54, R252, 0x4, R54 ;  /* 0x00000004fc367825 */ /* 0x000fe200078e0236 */
[----:B------:R-:W-:-:S04]  /*c960*/  IADD3 R0, R247, -0x6c, RZ ;  /* 0xffffff94f7007810 */ /* 0x000fc80007ffe0ff */
[----:B------:R1:W-:Y:S01]  /*c970*/  LDGSTS.E [R246+0x4be00], [R54.64], !P2 ;  /* 0x4be0000036f67fae */ /* 0x0003e2000d121844 */
[----:B------:R-:W-:Y:S02]  /*c980*/  ISETP.GE.U32.AND P2, PT, R0, 0x7fffff55, PT ;  /* 0x7fffff550000780c */ /* 0x000fe40003f46070 */
[----:B------:R-:W-:Y:S01]  /*c990*/  IADD3 R0, R247, -0x70, RZ ;  /* 0xffffff90f7007810 */ /* 0x000fe20007ffe0ff */
[----:B------:R-:W-:-:S05]  /*c9a0*/  IMAD.WIDE R46, R252, 0x4, R46 ;  /* 0x00000004fc2e7825 */ /* 0x000fca00078e022e */
[----:B------:R1:W-:Y:S01]  /*c9b0*/  LDGSTS.E [R246+0x4c600], [R46.64], !P4 ;  /* 0x4c6000002ef67fae */ /* 0x0003e2000e121844 */
[----:B------:R-:W-:Y:S02]  /*c9c0*/  ISETP.GE.U32.AND P4, PT, R0, 0x7fffff51, PT ;  /* 0x7fffff510000780c */ /* 0x000fe40003f86070 */
[----:B------:R-:W-:Y:S01]  /*c9d0*/  IADD3 R0, R247, -0x74, RZ ;  /* 0xffffff8cf7007810 */ /* 0x000fe20007ffe0ff */
[----:B------:R1:W-:Y:S04]  /*c9e0*/  STL.64 [R1+0x2c0], R62 ;  /* 0x0002c03e01007387 */ /* 0x0003e80000100a00 */
[----:B-1----:R-:W3:Y:S01]  /*c9f0*/  LDL.LU.64 R62, [R1+0xa50] ;  /* 0x000a5000013e7983 */ /* 0x002ee20000300a00 */
[----:B------:R-:W-:-:S05]  /*ca00*/  IMAD.WIDE R38, R252, 0x4, R38 ;  /* 0x00000004fc267825 */ /* 0x000fca00078e0226 */
[----:B------:R1:W-:Y:S01]  /*ca10*/  LDGSTS.E [R246+0x4ce00], [R38.64], !P5 ;  /* 0x4ce0000026f67fae */ /* 0x0003e2000e921844 */
[----:B------:R-:W-:Y:S02]  /*ca20*/  ISETP.GE.U32.AND P5, PT, R0, 0x7fffff4d, PT ;  /* 0x7fffff4d0000780c */ /* 0x000fe40003fa6070 */
[----:B------:R-:W-:Y:S01]  /*ca30*/  IADD3 R0, R247, -0x78, RZ ;  /* 0xffffff88f7007810 */ /* 0x000fe20007ffe0ff */
[----:B------:R1:W-:Y:S01]  /*ca40*/  STL.64 [R1+0x2a0], R54 ;  /* 0x0002a03601007387 */ /* 0x0003e20000100a00 */
[----:B----4-:R-:W-:-:S05]  /*ca50*/  IMAD.WIDE R30, R252, 0x4, R30 ;  /* 0x00000004fc1e7825 */ /* 0x010fca00078e021e */
[----:B------:R4:W-:Y:S01]  /*ca60*/  LDGSTS.E [R246+0x4d600], [R30.64], !P2 ;  /* 0x4d6000001ef67fae */ /* 0x0009e2000d121844 */
[----:B------:R-:W-:-:S03]  /*ca70*/  ISETP.GE.U32.AND P2, PT, R0, 0x7fffff49, PT ;  /* 0x7fffff490000780c */ /* 0x000fc60003f46070 */
[----:B-1----:R-:W3:Y:S04]  /*ca80*/  LDL.LU.64 R54, [R1+0xa48] ;  /* 0x000a480001367983 */ /* 0x002ee80000300a00 */
[----:B------:R1:W-:Y:S01]  /*ca90*/  STL.64 [R1+0x280], R46 ;  /* 0x0002802e01007387 */ /* 0x0003e20000100a00 */
[----:B--2---:R-:W-:-:S03]  /*caa0*/  IMAD.WIDE R22, R252, 0x4, R22 ;  /* 0x00000004fc167825 */ /* 0x004fc600078e0216 */
[----:B-1----:R-:W2:Y:S04]  /*cab0*/  LDL.LU.64 R46, [R1+0xa40] ;  /* 0x000a4000012e7983 */ /* 0x002ea80000300a00 */
[----:B------:R1:W-:Y:S04]  /*cac0*/  STL.64 [R1+0x250], R38 ;  /* 0x0002502601007387 */ /* 0x0003e80000100a00 */
[----:B------:R4:W-:Y:S04]  /*cad0*/  LDGSTS.E [R246+0x4de00], [R22.64], !P4 ;  /* 0x4de0000016f67fae */ /* 0x0009e8000e121844 */
[----:B-1----:R-:W2:Y:S01]  /*cae0*/  LDL.LU.64 R38, [R1+0xa38] ;  /* 0x000a380001267983 */ /* 0x002ea20000300a00 */
[----:B------:R-:W-:-:S03]  /*caf0*/  IMAD.WIDE R14, R252, 0x4, R14 ;  /* 0x00000004fc0e7825 */ /* 0x000fc600078e020e */
[----:B------:R4:W-:Y:S04]  /*cb00*/  STL.64 [R1+0x230], R30 ;  /* 0x0002301e01007387 */ /* 0x0009e80000100a00 */
[----:B------:R1:W-:Y:S04]  /*cb10*/  LDGSTS.E [R246+0x4e600], [R14.64], !P5 ;  /* 0x4e6000000ef67fae */ /* 0x0003e8000e921844 */
[----:B----4-:R-:W4:Y:S04]  /*cb20*/  LDL.LU.64 R30, [R1+0xa30] ;  /* 0x000a3000011e7983 */ /* 0x010f280000300a00 */
[----:B------:R1:W-:Y:S04]  /*cb30*/  STL.64 [R1+0x1e0], R22 ;  /* 0x0001e01601007387 */ /* 0x0003e80000100a00 */
[----:B-1----:R-:W2:Y:S04]  /*cb40*/  LDL.LU.64 R22, [R1+0xa28] ;  /* 0x000a280001167983 */ /* 0x002ea80000300a00 */
[----:B------:R1:W-:Y:S04]  /*cb50*/  STL.64 [R1+0x3b0], R14 ;  /* 0x0003b00e01007387 */ /* 0x0003e80000100a00 */
[----:B-1----:R-:W2:Y:S01]  /*cb60*/  LDL.LU.64 R14, [R1+0xa20] ;  /* 0x000a2000010e7983 */ /* 0x002ea20000300a00 */
[----:B---3--:R-:W-:-:S05]  /*cb70*/  IMAD.WIDE R250, R252, 0x4, R250 ;  /* 0x00000004fcfa7825 */ /* 0x008fca00078e02fa */
[----:B------:R1:W-:Y:S04]  /*cb80*/  STL.64 [R1+0x3a8], R250 ;  /* 0x0003a8fa01007387 */ /* 0x0003e80000100a00 */
[----:B------:R1:W-:Y:S04]  /*cb90*/  LDGSTS.E [R246+0x4ee00], [R250.64], !P2 ;  /* 0x4ee00000faf67fae */ /* 0x0003e8000d121844 */
[----:B-1----:R-:W3:Y:S01]  /*cba0*/  LDL.LU.64 R250, [R1+0xa18] ;  /* 0x000a180001fa7983 */ /* 0x002ee20000300a00 */
[----:B------:R-:W-:-:S04]  /*cbb0*/  IADD3 R0, R247, -0x7c, RZ ;  /* 0xffffff84f7007810 */ /* 0x000fc80007ffe0ff */
[----:B------:R-:W-:Y:S01]  /*cbc0*/  ISETP.GE.U32.AND P4, PT, R0, 0x7fffff45, PT ;  /* 0x7fffff450000780c */ /* 0x000fe20003f86070 */
[----:B------:R-:W-:-:S05]  /*cbd0*/  IMAD.WIDE R6, R252, 0x4, R6 ;  /* 0x00000004fc067825 */ /* 0x000fca00078e0206 */
[----:B------:R3:W-:Y:S07]  /*cbe0*/  STL.64 [R1+0x3a0], R6 ;  /* 0x0003a00601007387 */ /* 0x0007ee0000100a00 */
[----:B------:R3:W-:Y:S02]  /*cbf0*/  LDGSTS.E [R246+0x4f600], [R6.64], !P4 ;  /* 0x4f60000006f67fae */ /* 0x0007e4000e121844 */
[----:B---3--:R-:W-:Y:S02]  /*cc00*/  IMAD.WIDE R6, R252, 0x4, R250 ;  /* 0x00000004fc067825 */ /* 0x008fe400078e02fa */
[----:B------:R-:W3:Y:S04]  /*cc10*/  LDL.LU.64 R250, [R1+0x1f0] ;  /* 0x0001f00001fa7983 */ /* 0x000ee80000300a00 */
[----:B------:R1:W-:Y:S04]  /*cc20*/  STL.64 [R1+0x398], R6 ;  /* 0x0003980601007387 */ /* 0x0003e80000100a00 */
[----:B------:R1:W-:Y:S01]  /*cc30*/  LDGSTS.E [R246+0x4fe00], [R6.64], !P6 ;  /* 0x4fe0000006f67fae */ /* 0x0003e2000f121844 */
[----:B------:R-:W-:-:S03]  /*cc40*/  IADD3 R0, R247, -0x81, RZ ;  /* 0xffffff7ff7007810 */ /* 0x000fc60007ffe0ff */
[----:B------:R-:W0:Y:S04]  /*cc50*/  LDGDEPBAR ;  /* 0x00000000000079af */ /* 0x000e280000000000 */
[----:B-1----:R-:W2:Y:S01]  /*cc60*/  LDL.LU.64 R6, [R1+0xa10] ;  /* 0x000a100001067983 */ /* 0x002ea20000300a00 */
[----:B------:R-:W-:Y:S02]  /*cc70*/  ISETP.GE.U32.AND P5, PT, R0, 0x7fffff40, PT ;  /* 0x7fffff400000780c */ /* 0x000fe40003fa6070 */
[----:B------:R-:W-:-:S04]  /*cc80*/  IADD3 R0, R247, -0x85, RZ ;  /* 0xffffff7bf7007810 */ /* 0x000fc80007ffe0ff */
[----:B------:R-:W-:Y:S02]  /*cc90*/  ISETP.GE.U32.AND P2, PT, R0, 0x7fffff3c, PT ;  /* 0x7fffff3c0000780c */ /* 0x000fe40003f46070 */
[----:B------:R-:W-:Y:S01]  /*cca0*/  IADD3 R0, R247, -0x89, RZ ;  /* 0xffffff77f7007810 */ /* 0x000fe20007ffe0ff */
[----:B------:R-:W-:-:S04]  /*ccb0*/  IMAD.MOV.U32 R247, RZ, RZ, c[0x0][0x18c] ;  /* 0x00006300fff77624 */ /* 0x000fc800078e00ff */
[----:B------:R-:W-:-:S04]  /*ccc0*/  IMAD.SHL.U32 R247, R247, 0x40, RZ ;  /* 0x00000040f7f77824 */ /* 0x000fc800078e00ff */
[----:B------:R-:W-:-:S04]  /*ccd0*/  IMAD.WIDE R4, R247, 0x4, R4 ;  /* 0x00000004f7047825 */ /* 0x000fc800078e0204 */
[----:B------:R-:W-:-:S04]  /*cce0*/  IMAD.WIDE R8, R247, 0x4, R8 ;  /* 0x00000004f7087825 */ /* 0x000fc800078e0208 */
[----:B---3--:R-:W-:-:S05]  /*ccf0*/  IMAD.WIDE R250, R247, 0x4, R250 ;  /* 0x00000004f7fa7825 */ /* 0x008fca00078e02fa */
[----:B------:R1:W-:Y:S02]  /*cd00*/  STL.64 [R1+0x1d8], R250 ;  /* 0x0001d8fa01007387 */ /* 0x0003e40000100a00 */
[----:B-1----:R-:W-:-:S04]  /*cd10*/  IMAD.WIDE R250, R247, 0x4, R248 ;  /* 0x00000004f7fa7825 */ /* 0x002fc800078e02f8 */
[C---:B------:R-:W-:Y:S01]  /*cd20*/  IMAD.WIDE R248, R247.reuse, 0x4, R2 ;  /* 0x00000004f7f87825 */ /* 0x040fe200078e0202 */
[----:B------:R-:W-:Y:S03]  /*cd30*/  STL.64 [R1+0x1d0], R250 ;  /* 0x0001d0fa01007387 */ /* 0x000fe60000100a00 */
[C---:B--2---:R-:W-:Y:S01]  /*cd40*/  IMAD.WIDE R2, R247.reuse, 0x4, R6 ;  /* 0x00000004f7027825 */ /* 0x044fe200078e0206 */
[----:B------:R-:W-:Y:S03]  /*cd50*/  STL.64 [R1+0x1c8], R248 ;  /* 0x0001c8f801007387 */ /* 0x000fe60000100a00 */
[C---:B------:R-:W-:Y:S01]  /*cd60*/  IMAD.WIDE R6, R247.reuse, 0x4, R10 ;  /* 0x00000004f7067825 */ /* 0x040fe200078e020a */
[----:B------:R1:W-:Y:S04]  /*cd70*/  STL.64 [R1+0x1c0], R4 ;  /* 0x0001c00401007387 */ /* 0x0003e80000100a00 */
[----:B------:R2:W-:Y:S04]  /*cd80*/  STL.64 [R1+0x1b8], R2 ;  /* 0x0001b80201007387 */ /* 0x0005e80000100a00 */
[----:B------:R3:W-:Y:S01]  /*cd90*/  STL.64 [R1+0x1a8], R6 ;  /* 0x0001a80601007387 */ /* 0x0007e20000100a00 */
[----:B-1----:R-:W-:-:S03]  /*cda0*/  IMAD.WIDE R4, R247, 0x4, R12 ;  /* 0x00000004f7047825 */ /* 0x002fc600078e020c */
[----:B------:R-:W-:Y:S01]  /*cdb0*/  STL.64 [R1+0x1b0], R8 ;  /* 0x0001b00801007387 */ /* 0x000fe20000100a00 */
[----:B--2---:R-:W-:-:S03]  /*cdc0*/  IMAD.WIDE R2, R247, 0x4, R14 ;  /* 0x00000004f7027825 */ /* 0x004fc600078e020e */
[----:B------:R1:W-:Y:S01]  /*cdd0*/  STL.64 [R1+0x1a0], R4 ;  /* 0x0001a00401007387 */ /* 0x0003e20000100a00 */
[----:B---3--:R-:W-:-:S03]  /*cde0*/  IMAD.WIDE R6, R247, 0x4, R16 ;  /* 0x00000004f7067825 */ /* 0x008fc600078e0210 */
[----:B------:R-:W-:Y:S04]  /*cdf0*/  STL.64 [R1+0xa08], R8 ;  /* 0x000a080801007387 */ /* 0x000fe80000100a00 */
[----:B------:R2:W-:Y:S01]  /*ce00*/  STL.64 [R1+0x198], R2 ;  /* 0x0001980201007387 */ /* 0x0005e20000100a00 */
[----:B-1----:R-:W-:-:S05]  /*ce10*/  IMAD.WIDE R4, R247, 0x4, R18 ;  /* 0x00000004f7047825 */ /* 0x002fca00078e0212 */
[----:B------:R1:W-:Y:S01]  /*ce20*/  STL.64 [R1+0x188], R4 ;  /* 0x0001880401007387 */ /* 0x0003e20000100a00 */
[----:B--2---:R-:W-:-:S03]  /*ce30*/  IMAD.WIDE R2, R247, 0x4, R20 ;  /* 0x00000004f7027825 */ /* 0x004fc600078e0214 */
[----:B------:R-:W-:Y:S01]  /*ce40*/  STL.64 [R1+0x190], R6 ;  /* 0x0001900601007387 */ /* 0x000fe20000100a00 */
[----:B------:R-:W-:-:S03]  /*ce50*/  IMAD.WIDE R8, R247, 0x4, R22 ;  /* 0x00000004f7087825 */ /* 0x000fc600078e0216 */
[----:B------:R2:W-:Y:S04]  /*ce60*/  STL.64 [R1+0x180], R2 ;  /* 0x0001800201007387 */ /* 0x0005e80000100a00 */
[----:B------:R-:W-:Y:S01]  /*ce70*/  STL.64 [R1+0x178], R8 ;  /* 0x0001780801007387 */ /* 0x000fe20000100a00 */
[----:B-1----:R-:W-:-:S04]  /*ce80*/  IMAD.WIDE R4, R247, 0x4, R26 ;  /* 0x00000004f7047825 */ /* 0x002fc800078e021a */
[----:B--2---:R-:W-:-:S05]  /*ce90*/  IMAD.WIDE R2, R247, 0x4, R24 ;  /* 0x00000004f7027825 */ /* 0x004fca00078e0218 */
[----:B------:R1:W-:Y:S01]  /*cea0*/  STL.64 [R1+0x170], R2 ;  /* 0x0001700201007387 */ /* 0x0003e20000100a00 */
[----:B----4-:R-:W-:-:S03]  /*ceb0*/  IMAD.WIDE R24, R247, 0x4, R30 ;  /* 0x00000004f7187825 */ /* 0x010fc600078e021e */
[----:B------:R2:W-:Y:S01]  /*cec0*/  STL.64 [R1+0x160], R4 ;  /* 0x0001600401007387 */ /* 0x0005e20000100a00 */
[----:B------:R-:W-:-:S04]  /*ced0*/  IMAD.WIDE R10, R247, 0x4, R34 ;  /* 0x00000004f70a7825 */ /* 0x000fc800078e0222 */
[----:B-1----:R-:W-:-:S05]  /*cee0*/  IMAD.WIDE R2, R247, 0x4, R28 ;  /* 0x00000004f7027825 */ /* 0x002fca00078e021c */
[----:B------:R1:W-:Y:S01]  /*cef0*/  STL.64 [R1+0x158], R2 ;  /* 0x0001580201007387 */ /* 0x0003e20000100a00 */
[----:B--2---:R-:W-:-:S03]  /*cf00*/  IMAD.WIDE R4, R247, 0x4, R32 ;  /* 0x00000004f7047825 */ /* 0x004fc600078e0220 */
[----:B------:R-:W-:Y:S01]  /*cf10*/  STL.64 [R1+0x148], R24 ;  /* 0x0001481801007387 */ /* 0x000fe20000100a00 */
[----:B------:R-:W-:-:S03]  /*cf20*/  IMAD.WIDE R22, R247, 0x4, R38 ;  /* 0x00000004f7167825 */ /* 0x000fc600078e0226 */
[----:B------:R2:W-:Y:S01]  /*cf30*/  STL.64 [R1+0x130], R10 ;  /* 0x0001300a01007387 */ /* 0x0005e20000100a00 */
[----:B-1----:R-:W-:-:S04]  /*cf40*/  IMAD.WIDE R2, R247, 0x4, R36 ;  /* 0x00000004f7027825 */ /* 0x002fc800078e0224 */
[C---:B------:R-:W-:Y:S01]  /*cf50*/  IMAD.WIDE R12, R247.reuse, 0x4, R42 ;  /* 0x00000004f70c7825 */ /* 0x040fe200078e022a */
[----:B------:R1:W-:Y:S03]  /*cf60*/  STL.64 [R1+0x128], R2 ;  /* 0x0001280201007387 */ /* 0x0003e60000100a00 */
[C---:B--2---:R-:W-:Y:S01]  /*cf70*/  IMAD.WIDE R10, R247.reuse, 0x4, R44 ;  /* 0x00000004f70a7825 */ /* 0x044fe200078e022c */
[----:B------:R-:W-:Y:S04]  /*cf80*/  STL.64 [R1+0x140], R4 ;  /* 0x0001400401007387 */ /* 0x000fe80000100a00 */
[----:B------:R-:W-:Y:S01]  /*cf90*/  STL.64 [R1+0x118], R22 ;  /* 0x0001181601007387 */ /* 0x000fe20000100a00 */
[----:B-1----:R-:W-:-:S03]  /*cfa0*/  IMAD.WIDE R2, R247, 0x4, R40 ;  /* 0x00000004f7027825 */ /* 0x002fc600078e0228 */
[----:B------:R1:W-:Y:S01]  /*cfb0*/  STL.64 [R1+0x100], R12 ;  /* 0x0001000c01007387 */ /* 0x0003e20000100a00 */
[----:B------:R-:W-:-:S03]  /*cfc0*/  IMAD.WIDE R20, R247, 0x4, R46 ;  /* 0x00000004f7147825 */ /* 0x000fc600078e022e */
[----:B------:R-:W-:Y:S04]  /*cfd0*/  STL.64 [R1+0x110], R2 ;  /* 0x0001100201007387 */ /* 0x000fe80000100a00 */
[----:B------:R2:W-:Y:S04]  /*cfe0*/  STL.64 [R1+0xf8], R10 ;  /* 0x0000f80a01007387 */ /* 0x0005e80000100a00 */
[----:B------:R-:W-:Y:S01]  /*cff0*/  STL.64 [R1+0xe8], R20 ;  /* 0x0000e81401007387 */ /* 0x000fe20000100a00 */
[----:B-1----:R-:W-:-:S04]  /*d000*/  IMAD.WIDE R12, R247, 0x4, R50 ;  /* 0x00000004f70c7825 */ /* 0x002fc800078e0232 */
[----:B--2---:R-:W-:-:S05]  /*d010*/  IMAD.WIDE R10, R247, 0x4, R48 ;  /* 0x00000004f70a7825 */ /* 0x004fca00078e0230 */
[----:B------:R1:W-:Y:S01]  /*d020*/  STL.64 [R1+0xe0], R10 ;  /* 0x0000e00a01007387 */ /* 0x0003e20000100a00 */
[----:B------:R-:W-:-:S03]  /*d030*/  IMAD.WIDE R14, R247, 0x4, R56 ;  /* 0x00000004f70e7825 */ /* 0x000fc600078e0238 */
[----:B------:R2:W-:Y:S01]  /*d040*/  STL.64 [R1+0xd0], R12 ;  /* 0x0000d00c01007387 */ /* 0x0005e20000100a00 */
[----:B------:R-:W-:-:S04]  /*d050*/  IMAD.WIDE R18, R247, 0x4, R54 ;  /* 0x00000004f7127825 */ /* 0x000fc800078e0236 */
[----:B-1----:R-:W-:-:S04]  /*d060*/  IMAD.WIDE R10, R247, 0x4, R52 ;  /* 0x00000004f70a7825 */ /* 0x002fc800078e0234 */
[C---:B--2---:R-:W-:Y:S01]  /*d070*/  IMAD.WIDE R12, R247.reuse, 0x4, R58 ;  /* 0x00000004f70c7825 */ /* 0x044fe200078e023a */
[----:B------:R1:W-:Y:S04]  /*d080*/  STL.64 [R1+0xc8], R10 ;  /* 0x0000c80a01007387 */ /* 0x0003e80000100a00 */
[----:B------:R2:W-:Y:S01]  /*d090*/  STL.64 [R1+0xb0], R14 ;  /* 0x0000b00e01007387 */ /* 0x0005e20000100a00 */
[----:B------:R-:W-:-:S03]  /*d0a0*/  IMAD.WIDE R16, R247, 0x4, R62 ;  /* 0x00000004f7107825 */ /* 0x000fc600078e023e */
[----:B------:R-:W-:Y:S01]  /*d0b0*/  STL.64 [R1+0xb8], R18 ;  /* 0x0000b81201007387 */ /* 0x000fe20000100a00 */
[----:B-1----:R-:W-:-:S03]  /*d0c0*/  IMAD.WIDE R10, R247, 0x4, R60 ;  /* 0x00000004f70a7825 */ /* 0x002fc600078e023c */
[----:B------:R1:W-:Y:S01]  /*d0d0*/  STL.64 [R1+0xa0], R12 ;  /* 0x0000a00c01007387 */ /* 0x0003e20000100a00 */
[----:B--2---:R-:W-:-:S03]  /*d0e0*/  IMAD.WIDE R14, R247, 0x4, R64 ;  /* 0x00000004f70e7825 */ /* 0x004fc600078e0240 */
[----:B------:R2:W-:Y:S01]  /*d0f0*/  STL.64 [R1+0x98], R10 ;  /* 0x0000980a01007387 */ /* 0x0005e20000100a00 */
[----:B------:R-:W-:-:S03]  /*d100*/  IMAD.WIDE R26, R247, 0x4, R72 ;  /* 0x00000004f71a7825 */ /* 0x000fc600078e0248 */
[----:B------:R3:W-:Y:S01]  /*d110*/  STL.64 [R1+0x80], R14 ;  /* 0x0000800e01007387 */ /* 0x0007e20000100a00 */
[----:B-1----:R-:W-:-:S03]  /*d120*/  IMAD.WIDE R12, R247, 0x4, R66 ;  /* 0x00000004f70c7825 */ /* 0x002fc600078e0242 */
[----:B------:R-:W-:Y:S01]  /*d130*/  STL.64 [R1+0x88], R16 ;  /* 0x0000881001007387 */ /* 0x000fe20000100a00 */
[----:B--2---:R-:W-:-:S03]  /*d140*/  IMAD.WIDE R10, R247, 0x4, R68 ;  /* 0x00000004f70a7825 */ /* 0x004fc600078e0244 */
[----:B------:R1:W-:Y:S01]  /*d150*/  STL.64 [R1+0x70], R12 ;  /* 0x0000700c01007387 */ /* 0x0003e20000100a00 */
[----:B---3--:R-:W-:-:S03]  /*d160*/  IMAD.WIDE R14, R247, 0x4, R70 ;  /* 0x00000004f70e7825 */ /* 0x008fc600078e0246 */
[----:B------:R2:W-:Y:S01]  /*d170*/  STL.64 [R1+0x68], R10 ;  /* 0x0000680a01007387 */ /* 0x0005e20000100a00 */
[----:B------:R-:W-:-:S03]  /*d180*/  IMAD.WIDE R28, R247, 0x4, R80 ;  /* 0x00000004f71c7825 */ /* 0x000fc600078e0250 */
[----:B------:R3:W-:Y:S01]  /*d190*/  STL.64 [R1+0x50], R26 ;  /* 0x0000501a01007387 */ /* 0x0007e20000100a00 */
[----:B-1----:R-:W-:-:S03]  /*d1a0*/  IMAD.WIDE R12, R247, 0x4, R74 ;  /* 0x00000004f70c7825 */ /* 0x002fc600078e024a */
[----:B------:R-:W-:Y:S01]  /*d1b0*/  STL.64 [R1+0x58], R14 ;  /* 0x0000580e01007387 */ /* 0x000fe20000100a00 */
[----:B--2---:R-:W-:-:S03]  /*d1c0*/  IMAD.WIDE R10, R247, 0x4, R76 ;  /* 0x00000004f70a7825 */ /* 0x004fc600078e024c */
[----:B------:R-:W-:Y:S01]  /*d1d0*/  STL.64 [R1+0x40], R12 ;  /* 0x0000400c01007387 */ /* 0x000fe20000100a00 */
[----:B---3--:R-:W-:-:S03]  /*d1e0*/  IMAD.WIDE R26, R247, 0x4, R82 ;  /* 0x00000004f71a7825 */ /* 0x008fc600078e0252 */
[----:B------:R1:W-:Y:S04]  /*d1f0*/  STL.64 [R1+0x38], R10 ;  /* 0x0000380a01007387 */ /* 0x0003e80000100a00 */
[----:B------:R2:W-:Y:S04]  /*d200*/  STL.64 [R1+0x20], R28 ;  /* 0x0000201c01007387 */ /* 0x0005e80000100a00 */
[----:B------:R-:W3:Y:S01]  /*d210*/  LDL.LU.64 R38, [R1+0x1f8] ;  /* 0x0001f80001267983 */ /* 0x000ee20000300a00 */
[----:B-1----:R-:W-:-:S03]  /*d220*/  IMAD.WIDE R10, R247, 0x4, R84 ;  /* 0x00000004f70a7825 */ /* 0x002fc600078e0254 */
[----:B------:R1:W-:Y:S04]  /*d230*/  STL.64 [R1+0x10], R26 ;  /* 0x0000101a01007387 */ /* 0x0003e80000100a00 */
[----:B------:R-:W4:Y:S04]  /*d240*/  LDL.LU.64 R36, [R1+0x208] ;  /* 0x0002080001247983 */ /* 0x000f280000300a00 */
[----:B------:R1:W-:Y:S04]  /*d250*/  STL.64 [R1+0x8], R10 ;  /* 0x0000080a01007387 */ /* 0x0003e80000100a00 */
[----:B------:R-:W3:Y:S04]  /*d260*/  LDL.LU.64 R34, [R1+0x200] ;  /* 0x0002000001227983 */ /* 0x000ee80000300a00 */
[----:B------:R-:W3:Y:S04]  /*d270*/  LDL.LU.64 R32, [R1+0x210] ;  /* 0x0002100001207983 */ /* 0x000ee80000300a00 */
[----:B------:R-:W3:Y:S04]  /*d280*/  LDL.64 R30, [R1+0x1d8] ;  /* 0x0001d800011e7983 */ /* 0x000ee80000100a00 */
[----:B--2---:R-:W2:Y:S04]  /*d290*/  LDL.64 R28, [R1+0x1b8] ;  /* 0x0001b800011c7983 */ /* 0x004ea80000100a00 */
[----:B-1----:R-:W4:Y:S01]  /*d2a0*/  LDL.64 R26, [R1+0x198] ;  /* 0x00019800011a7983 */ /* 0x002f220000100a00 */
[----:B------:R-:W-:Y:S01]  /*d2b0*/  ISETP.GE.U32.AND P4, PT, R0, 0x7fffff38, PT ;  /* 0x7fffff380000780c */ /* 0x000fe20003f86070 */
[----:B------:R-:W-:-:S05]  /*d2c0*/  IMAD.MOV.U32 R0, RZ, RZ, c[0x0][0x180] ;  /* 0x00006000ff007624 */ /* 0x000fca00078e00ff */
[----:B------:R-:W-:-:S04]  /*d2d0*/  IADD3 R0, R0, -0x8d, RZ ;  /* 0xffffff7300007810 */ /* 0x000fc80007ffe0ff */
[----:B------:R-:W-:Y:S02]  /*d2e0*/  ISETP.GE.U32.AND P6, PT, R0, 0x7fffff34, PT ;  /* 0x7fffff340000780c */ /* 0x000fe40003fc6070 */
[----:B------:R-:W1:Y:S01]  /*d2f0*/  S2R R0, SR_TID.X ;  /* 0x0000000000007919 */ /* 0x000e620000002100 */
[----:B------:R-:W-:Y:S01]  /*d300*/  IMAD.WIDE R12, R247, 0x4, R78 ;  /* 0x00000004f70c7825 */ /* 0x000fe200078e024e */
[----:B-1----:R-:W-:Y:S02]  /*d310*/  SHF.R.S32.HI R246, RZ, 0x6, R0 ;  /* 0x00000006fff67819 */ /* 0x002fe40000011400 */
[----:B------:R-:W-:Y:S02]  /*d320*/  LOP3.LUT R0, R0, 0x3f, RZ, 0xc0, !PT ;  /* 0x0000003f00007812 */ /* 0x000fe400078ec0ff */
[----:B------:R-:W-:-:S03]  /*d330*/  SGXT R246, R246, 0x1 ;  /* 0x00000001f6f6781a */ /* 0x000fc60000000200 */
[----:B------:R-:W-:-:S05]  /*d340*/  IMAD.SHL.U32 R0, R0, 0x4, RZ ;  /* 0x0000000400007824 */ /* 0x000fca00078e00ff */
[----:B------:R-:W-:Y:S01]  /*d350*/  LOP3.LUT R0, R0, 0x110, R246, 0x78, !PT ;  /* 0x0000011000007812 */ /* 0x000fe200078e78f6 */
[C---:B------:R-:W-:Y:S01]  /*d360*/  IMAD.WIDE R10, R247.reuse, 0x4, R86 ;  /* 0x00000004f70a7825 */ /* 0x040fe200078e0256 */
[----:B------:R-:W-:Y:S03]  /*d370*/  STL.64 [R1+0x28], R12 ;  /* 0x0000280c01007387 */ /* 0x000fe60000100a00 */
[C---:B------:R-:W-:Y:S01]  /*d380*/  IMAD.WIDE R94, R247.reuse, 0x4, R94 ;  /* 0x00000004f75e7825 */ /* 0x040fe200078e025e */
[----:B------:R1:W-:Y:S03]  /*d390*/  STL.64 [R1], R10 ;  /* 0x0000000a01007387 */ /* 0x0003e60000100a00 */
[----:B------:R-:W-:-:S04]  /*d3a0*/  IMAD.WIDE R102, R247, 0x4, R102 ;  /* 0x00000004f7667825 */ /* 0x000fc800078e0266 */
        /* <DEDUP_REMOVED lines=16> */
[C---:B------:R-:W-:Y:S01]  /*d4b0*/  IMAD.WIDE R238, R247.reuse, 0x4, R238 ;  /* 0x00000004f7ee7825 */ /* 0x040fe200078e02ee */
[----:B---3--:R3:W-:Y:S04]  /*d4c0*/  LDGSTS.E [R0+0x10000], [R30.64], P3 ;  /* 0x100000001e007fae */ /* 0x0087e80009921844 */
[----:B--2---:R3:W-:Y:S04]  /*d4d0*/  LDGSTS.E [R0+0x10800], [R28.64], P3 ;  /* 0x108000001c007fae */ /* 0x0047e80009921844 */
        /* <DEDUP_REMOVED lines=10> */
[----:B------:R1:W-:Y:S04]  /*d580*/  LDGSTS.E [R0+0x15800], [R10.64], P3 ;  /* 0x158000000a007fae */ /* 0x0003e80009921844 */
[----:B------:R4:W-:Y:S04]  /*d590*/  LDGSTS.E [R0+0x16000], [R94.64], P3 ;  /* 0x160000005e007fae */ /* 0x0009e80009921844 */
[----:B------:R3:W-:Y:S04]  /*d5a0*/  LDGSTS.E [R0+0x16800], [R102.64], P3 ;  /* 0x1680000066007fae */ /* 0x0007e80009921844 */
[----:B-1----:R-:W2:Y:S04]  /*d5b0*/  LDL.64 R10, [R1+0x1d0] ;  /* 0x0001d000010a7983 */ /* 0x002ea80000100a00 */
[----:B------:R4:W-:Y:S04]  /*d5c0*/  STL.64 [R1+0x8c8], R94 ;  /* 0x0008c85e01007387 */ /* 0x0009e80000100a00 */
[----:B------:R1:W-:Y:S04]  /*d5d0*/  LDGSTS.E [R0+0x17000], [R110.64], P3 ;  /* 0x170000006e007fae */ /* 0x0003e80009921844 */
[----:B------:R1:W-:Y:S04]  /*d5e0*/  LDGSTS.E [R0+0x17800], [R118.64], P3 ;  /* 0x1780000076007fae */ /* 0x0003e80009921844 */
[----:B----4-:R-:W4:Y:S04]  /*d5f0*/  LDL.LU.64 R94, [R1+0x170] ;  /* 0x00017000015e7983 */ /* 0x010f280000300a00 */
[----:B------:R-:W-:Y:S04]  /*d600*/  STL.64 [R1+0x8d0], R102 ;  /* 0x0008d06601007387 */ /* 0x000fe80000100a00 */
[----:B------:R-:W-:Y:S04]  /*d610*/  STL.64 [R1+0x8d8], R110 ;  /* 0x0008d86e01007387 */ /* 0x000fe80000100a00 */
[----:B------:R1:W-:Y:S04]  /*d620*/  STL.64 [R1+0x8e0], R118 ;  /* 0x0008e07601007387 */ /* 0x0003e80000100a00 */
[----:B------:R3:W-:Y:S04]  /*d630*/  LDGSTS.E [R0+0x18000], [R126.64], P3 ;  /* 0x180000007e007fae */ /* 0x0007e80009921844 */
[----:B------:R3:W-:Y:S04]  /*d640*/  LDGSTS.E [R0+0x18800], [R134.64], P3 ;  /* 0x1880000086007fae */ /* 0x0007e80009921844 */
[----:B-1----:R-:W4:Y:S04]  /*d650*/  LDL.LU.64 R118, [R1+0x20] ;  /* 0x0000200001767983 */ /* 0x002f280000300a00 */
[----:B------:R-:W-:Y:S04]  /*d660*/  STL.64 [R1+0x8e8], R126 ;  /* 0x0008e87e01007387 */ /* 0x000fe80000100a00 */
[----:B------:R-:W-:Y:S04]  /*d670*/  STL.64 [R1+0x8f0], R134 ;  /* 0x0008f08601007387 */ /* 0x000fe80000100a00 */
[----:B------:R1:W-:Y:S04]  /*d680*/  LDGSTS.E [R0+0x19000], [R142.64], P3 ;  /* 0x190000008e007fae */ /* 0x0003e80009921844 */
[----:B------:R-:W-:Y:S04]  /*d690*/  STL.64 [R1+0x8f8], R142 ;  /* 0x0008f88e01007387 */ /* 0x000fe80000100a00 */
[----:B------:R1:W-:Y:S04]  /*d6a0*/  LDGSTS.E [R0+0x19800], [R150.64], P3 ;  /* 0x1980000096007fae */ /* 0x0003e80009921844 */
        /* <DEDUP_REMOVED lines=9> */
[----:B------:R1:W-:Y:S01]  /*d740*/  STL.64 [R1+0x920], R182 ;  /* 0x000920b601007387 */ /* 0x0003e20000100a00 */
[----:B------:R-:W-:-:S03]  /*d750*/  IMAD.WIDE R82, R247, 0x4, R38 ;  /* 0x00000004f7527825 */ /* 0x000fc600078e0226 */
        /* <DEDUP_REMOVED lines=18> */
[----:B-1----:R-:W4:Y:S04]  /*d880*/  LDL.LU.64 R82, [R1+0xe0] ;  /* 0x0000e00001527983 */ /* 0x002f280000300a00 */
[----:B------:R-:W3:Y:S01]  /*d890*/  S2R R246, SR_TID.X ;  /* 0x0000000000f67919 */ /* 0x000ee20000002100 */
[----:B------:R-:W-:-:S03]  /*d8a0*/  IMAD.WIDE R250, R247, 0x4, R88 ;  /* 0x00000004f7fa7825 */ /* 0x000fc600078e0258 */
[----:B------:R-:W4:Y:S01]  /*d8b0*/  LDL.LU.64 R238, [R1+0xd0] ;  /* 0x0000d00001ee7983 */ /* 0x000f220000300a00 */
        /* <DEDUP_REMOVED lines=8> */
[----:B---3--:R-:W-:Y:S02]  /*d940*/  SHF.R.S32.HI R0, RZ, 0x6, R246 ;  /* 0x00000006ff007819 */ /* 0x008fe400000114f6 */
[----:B------:R-:W-:Y:S02]  /*d950*/  LOP3.LUT R246, R246, 0x3f, RZ, 0xc0, !PT ;  /* 0x0000003ff6f67812 */ /* 0x000fe400078ec0ff */
[----:B------:R-:W-:-:S03]  /*d960*/  SGXT R0, R0, 0x1 ;  /* 0x000000010000781a */ /* 0x000fc60000000200 */
[----:B------:R-:W-:-:S05]  /*d970*/  IMAD.SHL.U32 R246, R246, 0x4, RZ ;  /* 0x00000004f6f67824 */ /* 0x000fca00078e00ff */
[----:B------:R-:W-:-:S04]  /*d980*/  LOP3.LUT R246, R246, 0x110, R0, 0x78, !PT ;  /* 0x00000110f6f67812 */ /* 0x000fc800078e7800 */
[----:B------:R-:W-:Y:S01]  /*d990*/  LOP3.LUT R246, R246, 0x20, RZ, 0x3c, !PT ;  /* 0x00000020f6f67812 */ /* 0x000fe200078e3cff */
        /* <DEDUP_REMOVED lines=13> */
[----:B--2---:R1:W-:Y:S04]  /*da70*/  LDGSTS.E [R246+0x10200], [R10.64], P3 ;  /* 0x102000000af67fae */ /* 0x0043e80009921844 */
[----:B------:R1:W-:Y:S04]  /*da80*/  LDGSTS.E [R246+0x10a00], [R8.64], P3 ;  /* 0x10a0000008f67fae */ /* 0x0003e80009921844 */
[----:B------:R1:W-:Y:S04]  /*da90*/  LDGSTS.E [R246+0x11200], [R6.64], P3 ;  /* 0x1120000006f67fae */ /* 0x0003e80009921844 */
[----:B----4-:R1:W-:Y:S04]  /*daa0*/  LDGSTS.E [R246+0x11a00], [R94.64], P3 ;  /* 0x11a000005ef67fae */ /* 0x0103e80009921844 */
[----:B------:R1:W-:Y:S04]  /*dab0*/  LDGSTS.E [R246+0x12200], [R4.64], P3 ;  /* 0x1220000004f67fae */ /* 0x0003e80009921844 */
[----:B------:R1:W-:Y:S01]  /*dac0*/  LDGSTS.E [R246+0x12a00], [R2.64], P3 ;  /* 0x12a0000002f67fae */ /* 0x0003e20009921844 */
[----:B------:R-:W-:-:S04]  /*dad0*/  IMAD.WIDE R232, R247, 0x4, R232 ;  /* 0x00000004f7e87825 */ /* 0x000fc800078e02e8 */
[----:B------:R-:W-:-:S04]  /*dae0*/  IMAD.WIDE R240, R247, 0x4, R240 ;  /* 0x00000004f7f07825 */ /* 0x000fc800078e02f0 */
[----:B------:R-:W-:Y:S01]  /*daf0*/  IMAD.WIDE R84, R247, 0x4, R36 ;  /* 0x00000004f7547825 */ /* 0x000fe200078e0224 */
[----:B------:R-:W-:Y:S04]  /*db00*/  STL.64 [R1+0x9c0], R94 ;  /* 0x0009c05e01007387 */ /* 0x000fe80000100a00 */
[----:B------:R-:W2:Y:S04]  /*db10*/  LDL.LU.64 R222, [R1+0x1c8] ;  /* 0x0001c80001de7983 */ /* 0x000ea80000300a00 */
[----:B------:R-:W3:Y:S04]  /*db20*/  LDL.LU.64 R126, [R1+0x188] ;  /* 0x00018800017e7983 */ /* 0x000ee80000300a00 */
        /* <DEDUP_REMOVED lines=26> */
[----:B------:R-:W-:Y:S04]  /*dcd0*/  STL.64 [R1+0x968], R82 ;  /* 0x0009685201007387 */ /* 0x000fe80000100a00 */
[----:B------:R-:W-:Y:S04]  /*dce0*/  STL.64 [R1+0x970], R214 ;  /* 0x000970d601007387 */ /* 0x000fe80000100a00 */
[----:B-1----:R-:W1:Y:S04]  /*dcf0*/  S2R R246, SR_TID.X ;  /* 0x0000000000f67919 */ /* 0x002e680000002100 */
[----:B------:R4:W-:Y:S04]  /*dd00*/  STL.64 [R1+0x978], R182 ;  /* 0x000978b601007387 */ /* 0x0009e80000100a00 */
[----:B----4-:R-:W4:Y:S04]  /*dd10*/  LDL.LU.64 R182, [R1+0x100] ;  /* 0x0001000001b67983 */ /* 0x010f280000300a00 */
[----:B------:R-:W-:Y:S04]  /*dd20*/  STL.64 [R1+0x980], R150 ;  /* 0x0009809601007387 */ /* 0x000fe80000100a00 */
[----:B------:R-:W-:Y:S04]  /*dd30*/  STL.64 [R1+0x988], R118 ;  /* 0x0009887601007387 */ /* 0x000fe80000100a00 */
[----:B------:R-:W-:Y:S04]  /*dd40*/  STL.64 [R1+0x990], R250 ;  /* 0x000990fa01007387 */ /* 0x000fe80000100a00 */
[----:B------:R1:W-:Y:S04]  /*dd50*/  STL.64 [R1+0x998], R96 ;  /* 0x0009986001007387 */ /* 0x0003e80000100a00 */
[----:B-1----:R-:W2:Y:S04]  /*dd60*/  LDL.LU.64 R96, [R1+0x130] ;  /* 0x0001300001607983 */ /* 0x002ea80000300a00 */
[----:B------:R-:W-:Y:S04]  /*dd70*/  STL.64 [R1+0x9a0], R104 ;  /* 0x0009a06801007387 */ /* 0x000fe80000100a00 */
[----:B------:R-:W-:Y:S04]  /*dd80*/  STL.64 [R1+0x9a8], R112 ;  /* 0x0009a87001007387 */ /* 0x000fe80000100a00 */
[----:B------:R-:W-:Y:S04]  /*dd90*/  STL.64 [R1+0x9b0], R120 ;  /* 0x0009b07801007387 */ /* 0x000fe80000100a00 */
[----:B------:R1:W-:Y:S01]  /*dda0*/  STL.64 [R1+0x9b8], R128 ;  /* 0x0009b88001007387 */ /* 0x0003e20000100a00 */
[----:B------:R-:W-:-:S03]  /*ddb0*/  SHF.R.S32.HI R3, RZ, 0x6, R246 ;  /* 0x00000006ff037819 */ /* 0x000fc600000114f6 */
[----:B-1----:R-:W2:Y:S04]  /*ddc0*/  LDL.LU.64 R128, [R1+0x160] ;  /* 0x0001600001807983 */ /* 0x002ea80000300a00 */
[----:B------:R-:W-:Y:S04]  /*ddd0*/  STL.64 [R1+0x9c8], R136 ;  /* 0x0009c88801007387 */ /* 0x000fe80000100a00 */
[----:B------:R-:W-:Y:S04]  /*dde0*/  STL.64 [R1+0x9d0], R144 ;  /* 0x0009d09001007387 */ /* 0x000fe80000100a00 */
[----:B------:R-:W-:Y:S04]  /*ddf0*/  STL.64 [R1+0x9d8], R152 ;  /* 0x0009d89801007387 */ /* 0x000fe80000100a00 */
[----:B------:R1:W-:Y:S01]  /*de00*/  STL.64 [R1+0x9e0], R160 ;  /* 0x0009e0a001007387 */ /* 0x0003e20000100a00 */
[----:B------:R-:W-:-:S03]  /*de10*/  LOP3.LUT R246, R246, 0x3f, RZ, 0xc0, !PT ;  /* 0x0000003ff6f67812 */ /* 0x000fc600078ec0ff */
[----:B-1----:R-:W2:Y:S04]  /*de20*/  LDL.LU.64 R160, [R1+0x1a8] ;  /* 0x0001a80001a07983 */ /* 0x002ea80000300a00 */
[----:B------:R-:W-:Y:S04]  /*de30*/  STL.64 [R1+0x9e8], R168 ;  /* 0x0009e8a801007387 */ /* 0x000fe80000100a00 */
[----:B------:R1:W-:Y:S04]  /*de40*/  STL.64 [R1+0x9f0], R176 ;  /* 0x0009f0b001007387 */ /* 0x0003e80000100a00 */
[----:B------:R-:W-:Y:S04]  /*de50*/  STL.64 [R1+0x9f8], R184 ;  /* 0x0009f8b801007387 */ /* 0x000fe80000100a00 */
[----:B------:R-:W-:Y:S04]  /*de60*/  STL.64 [R1+0xa00], R192 ;  /* 0x000a00c001007387 */ /* 0x000fe80000100a00 */
[----:B-1----:R-:W2:Y:S04]  /*de70*/  LDL.LU.64 R176, [R1+0x1c0] ;  /* 0x0001c00001b07983 */ /* 0x002ea80000300a00 */
[----:B------:R-:W2:Y:S01]  /*de80*/  LDL.LU.64 R158, [R1+0x1a0] ;  /* 0x0001a000019e7983 */ /* 0x000ea20000300a00 */
[----:B------:R-:W-:-:S03]  /*de90*/  IMAD.SHL.U32 R0, R246, 0x4, RZ ;  /* 0x00000004f6007824 */ /* 0x000fc600078e00ff */
[----:B------:R-:W2:Y:S01]  /*dea0*/  LDL.LU.64 R136, [R1+0x180] ;  /* 0x0001800001887983 */ /* 0x000ea20000300a00 */
[----:B------:R-:W-:-:S03]  /*deb0*/  SGXT R3, R3, 0x1 ;  /* 0x000000010303781a */ /* 0x000fc60000000200 */
[----:B------:R-:W2:Y:S01]  /*dec0*/  LDL.LU.64 R120, [R1+0x158] ;  /* 0x0001580001787983 */ /* 0x000ea20000300a00 */
[----:B------:R-:W-:-:S03]  /*ded0*/  IMAD.SHL.U32 R246, R246, 0x4, RZ ;  /* 0x00000004f6f67824 */ /* 0x000fc600078e00ff */
[----:B------:R-:W2:Y:S04]  /*dee0*/  LDL.LU.64 R250, [R1+0x128] ;  /* 0x0001280001fa7983 */ /* 0x000ea80000300a00 */
[----:B------:R-:W2:Y:S04]  /*def0*/  LDL.LU.64 R214, [R1+0xf8] ;  /* 0x0000f80001d67983 */ /* 0x000ea80000300a00 */
[----:B------:R-:W2:Y:S04]  /*df00*/  LDL.LU.64 R230, [R1+0xc8] ;  /* 0x0000c80001e67983 */ /* 0x000ea80000300a00 */
[----:B------:R-:W2:Y:S01]  /*df10*/  LDL.LU.64 R198, [R1+0x98] ;  /* 0x0000980001c67983 */ /* 0x000ea20000300a00 */
[----:B------:R-:W-:-:S03]  /*df20*/  LOP3.LUT R0, R0, 0x110, R3, 0x78, !PT ;  /* 0x0000011000007812 */ /* 0x000fc600078e7803 */
[----:B------:R-:W2:Y:S01]  /*df30*/  LDL.LU.64 R166, [R1+0x68] ;  /* 0x0000680001a67983 */ /* 0x000ea20000300a00 */
[----:B------:R-:W-:-:S03]  /*df40*/  LOP3.LUT R246, R246, 0x110, R3, 0x78, !PT ;  /* 0x00000110f6f67812 */ /* 0x000fc600078e7803 */
[----:B------:R-:W2:Y:S04]  /*df50*/  LDL.LU.64 R134, [R1+0x38] ;  /* 0x0000380001867983 */ /* 0x000ea80000300a00 */
[----:B------:R-:W2:Y:S04]  /*df60*/  LDL.LU.64 R102, [R1+0x8] ;  /* 0x0000080001667983 */ /* 0x000ea80000300a00 */
[----:B------:R-:W2:Y:S04]  /*df70*/  LDL.LU.64 R4, [R1+0x390] ;  /* 0x0003900001047983 */ /* 0x000ea80000300a00 */
[----:B------:R-:W3:Y:S04]  /*df80*/  LDL.LU.64 R2, [R1+0x370] ;  /* 0x0003700001027983 */ /* 0x000ee80000300a00 */
[----:B------:R-:W4:Y:S04]  /*df90*/  LDL.LU.64 R16, [R1+0x350] ;  /* 0x0003500001107983 */ /* 0x000f280000300a00 */
[----:B------:R-:W4:Y:S04]  /*dfa0*/  LDL.LU.64 R10, [R1+0x330] ;  /* 0x00033000010a7983 */ /* 0x000f280000300a00 */
[----:B------:R-:W4:Y:S01]  /*dfb0*/  LDL.LU.64 R8, [R1+0x310] ;  /* 0x0003100001087983 */ /* 0x000f220000300a00 */
[----:B------:R-:W-:-:S03]  /*dfc0*/  IMAD.WIDE R248, R247, 0x4, R90 ;  /* 0x00000004f7f87825 */ /* 0x000fc600078e025a */
[----:B------:R-:W4:Y:S01]  /*dfd0*/  LDL.LU.64 R14, [R1+0x2f0] ;  /* 0x0002f000010e7983 */ /* 0x000f220000300a00 */
[----:B--2---:R-:W-:-:S03]  /*dfe0*/  IMAD.WIDE R90, R252, 0x4, R4 ;  /* 0x00000004fc5a7825 */ /* 0x004fc600078e0204 */
[----:B------:R-:W2:Y:S01]  /*dff0*/  LDL.LU.64 R4, [R1+0x2d8] ;  /* 0x0002d80001047983 */ /* 0x000ea20000300a00 */
[----:B---3--:R-:W-:-:S03]  /*e000*/  IMAD.WIDE R80, R252, 0x4, R2 ;  /* 0x00000004fc507825 */ /* 0x008fc600078e0202 */
[----:B------:R-:W3:Y:S04]  /*e010*/  LDL.LU.64 R2, [R1+0x2b8] ;  /* 0x0002b80001027983 */ /* 0x000ee80000300a00 */
[----:B------:R-:W3:Y:S01]  /*e020*/  LDL.LU.64 R12, [R1+0x298] ;  /* 0x00029800010c7983 */ /* 0x000ee20000300a00 */
[----:B----4-:R-:W-:-:S03]  /*e030*/  IMAD.WIDE R78, R252, 0x4, R16 ;  /* 0x00000004fc4e7825 */ /* 0x010fc600078e0210 */
[----:B------:R1:W-:Y:S01]  /*e040*/  STL.64 [R1+0x8c0], R80 ;  /* 0x0008c05001007387 */ /* 0x0003e20000100a00 */
[----:B------:R-:W-:-:S03]  /*e050*/  IMAD.WIDE R76, R252, 0x4, R10 ;  /* 0x00000004fc4c7825 */ /* 0x000fc600078e020a */
[----:B------:R-:W4:Y:S04]  /*e060*/  LDL.LU.64 R16, [R1+0x278] ;  /* 0x0002780001107983 */ /* 0x000f280000300a00 */
[----:B------:R-:W4:Y:S01]  /*e070*/  LDL.LU.64 R10, [R1+0x248] ;  /* 0x00024800010a7983 */ /* 0x000f220000300a00 */
[----:B------:R-:W-:-:S03]  /*e080*/  IMAD.WIDE R74, R252, 0x4, R8 ;  /* 0x00000004fc4a7825 */ /* 0x000fc600078e0208 */
[----:B------:R-:W4:Y:S01]  /*e090*/  LDL.LU.64 R8, [R1+0x228] ;  /* 0x0002280001087983 */ /* 0x000f220000300a00 */
[----:B------:R-:W-:-:S03]  /*e0a0*/  IMAD.WIDE R72, R252, 0x4, R14 ;  /* 0x00000004fc487825 */ /* 0x000fc600078e020e */
[----:B------:R-:W4:Y:S01]  /*e0b0*/  LDL.LU.64 R14, [R1+0x220] ;  /* 0x00022000010e7983 */ /* 0x000f220000300a00 */
[----:B--2---:R-:W-:-:S03]  /*e0c0*/  IMAD.WIDE R70, R252, 0x4, R4 ;  /* 0x00000004fc467825 */ /* 0x004fc600078e0204 */
[----:B------:R-:W2:Y:S01]  /*e0d0*/  LDL.LU.64 R4, [R1+0x218] ;  /* 0x0002180001047983 */ /* 0x000ea20000300a00 */
[----:B---3--:R-:W-:-:S03]  /*e0e0*/  IMAD.WIDE R68, R252, 0x4, R2 ;  /* 0x00000004fc447825 */ /* 0x008fc600078e0202 */
[----:B------:R-:W3:Y:S01]  /*e0f0*/  LDL.LU.64 R2, [R1+0xf0] ;  /* 0x0000f00001027983 */ /* 0x000ee20000300a00 */
[----:B------:R-:W-:-:S03]  /*e100*/  IMAD.WIDE R66, R252, 0x4, R12 ;  /* 0x00000004fc427825 */ /* 0x000fc600078e020c */
[----:B------:R-:W3:Y:S01]  /*e110*/  LDL.LU.64 R12, [R1+0x90] ;  /* 0x00009000010c7983 */ /* 0x000ee20000300a00 */
[----:B----4-:R-:W-:-:S03]  /*e120*/  IMAD.WIDE R62, R252, 0x4, R10 ;  /* 0x00000004fc3e7825 */ /* 0x010fc600078e020a */
        /* <DEDUP_REMOVED lines=29> */
[----:B------:R-:W-:-:S04]  /*e300*/  IMAD.WIDE R86, R247, 0x4, R34 ;  /* 0x00000004f7567825 */ /* 0x000fc800078e0222 */
[----:B------:R-:W-:Y:S02]  /*e310*/  IMAD.WIDE R34, R252, 0x4, R8 ;  /* 0x00000004fc227825 */ /* 0x000fe400078e0208 */
[----:B------:R-:W4:Y:S01]  /*e320*/  LDL.LU.64 R8, [R1+0x30] ;  /* 0x0000300001087983 */ /* 0x000f220000300a00 */
[----:B------:R-:W-:-:S05]  /*e330*/  LOP3.LUT R0, R0, 0x40, RZ, 0x3c, !PT ;  /* 0x0000004000007812 */ /* 0x000fca00078e3cff */
[----:B------:R1:W-:Y:S04]  /*e340*/  LDGSTS.E [R0+0x10400], [R222.64], P3 ;  /* 0x10400000de007fae */ /* 0x0003e80009921844 */
[----:B------:R1:W-:Y:S04]  /*e350*/  LDGSTS.E [R0+0x10c00], [R160.64], P3 ;  /* 0x10c00000a0007fae */ /* 0x0003e80009921844 */
[----:B------:R1:W-:Y:S04]  /*e360*/  LDGSTS.E [R0+0x11400], [R126.64], P3 ;  /* 0x114000007e007fae */ /* 0x0003e80009921844 */
[----:B------:R1:W-:Y:S01]  /*e370*/  LDGSTS.E [R0+0x11c00], [R128.64], P3 ;  /* 0x11c0000080007fae */ /* 0x0003e20009921844 */
[----:B------:R-:W-:-:S03]  /*e380*/  IMAD.WIDE R98, R247, 0x4, R98 ;  /* 0x00000004f7627825 */ /* 0x000fc600078e0262 */
        /* <DEDUP_REMOVED lines=36> */
[----:B------:R1:W-:Y:S04]  /*e5d0*/  LDGSTS.E [R0+0x1b400], [R178.64], P3 ;  /* 0x1b400000b2007fae */ /* 0x0003e80009921844 */
[----:B------:R1:W-:Y:S01]  /*e5e0*/  LDGSTS.E [R0+0x1bc00], [R186.64], P3 ;  /* 0x1bc00000ba007fae */ /* 0x0003e20009921844 */
[----:B------:R-:W-:-:S03]  /*e5f0*/  LOP3.LUT R246, R246, 0x60, RZ, 0x3c, !PT ;  /* 0x00000060f6f67812 */ /* 0x000fc600078e3cff */
        /* <DEDUP_REMOVED lines=53> */
[----:B------:R-:W1:Y:S04]  /*e950*/  S2R R6, SR_TID.X ;  /* 0x0000000000067919 */ /* 0x000e680000002100 */
        /* <DEDUP_REMOVED lines=8> */
[----:B------:R-:W0:Y:S01]  /*e9e0*/  LDGDEPBAR ;  /* 0x00000000000079af */ /* 0x000e220000000000 */
[----:B--2---:R-:W-:-:S03]  /*e9f0*/  IMAD.WIDE R30, R252, 0x4, R4 ;  /* 0x00000004fc1e7825 */ /* 0x004fc600078e0204 */
[----:B------:R-:W2:Y:S01]  /*ea00*/  LDL.LU.64 R4, [R1+0x380] ;  /* 0x0003800001047983 */ /* 0x000ea20000300a00 */
[----:B---3--:R-:W-:-:S03]  /*ea10*/  IMAD.WIDE R28, R252, 0x4, R2 ;  /* 0x00000004fc1c7825 */ /* 0x008fc600078e0202 */
[----:B------:R-:W2:Y:S01]  /*ea20*/  LDL.LU.64 R2, [R1+0x360] ;  /* 0x0003600001027983 */ /* 0x000ea20000300a00 */
[----:B------:R-:W-:Y:S01]  /*ea30*/  IMAD.MOV.U32 R82, RZ, RZ, c[0x0][0x180] ;  /* 0x00006000ff527624 */ /* 0x000fe200078e00ff */
[----:B-1----:R-:W-:-:S04]  /*ea40*/  LOP3.LUT R7, R6, 0x7f, RZ, 0xc0, !PT ;  /* 0x0000007f06077812 */ /* 0x002fc800078ec0ff */
[----:B------:R-:W-:Y:S01]  /*ea50*/  IADD3 R0, R82, -0x91, RZ ;  /* 0xffffff6f52007810 */ /* 0x000fe20007ffe0ff */
[----:B------:R-:W-:Y:S01]  /*ea60*/  IMAD.SHL.U32 R83, R7, 0x4, RZ ;  /* 0x0000000407537824 */ /* 0x000fe200078e00ff */
[----:B------:R-:W-:Y:S02]  /*ea70*/  BAR.SYNC.DEFER_BLOCKING 0x0 ;  /* 0x0000000000007b1d */ /* 0x000fe40000010000 */
[----:B------:R-:W-:Y:S02]  /*ea80*/  ISETP.GE.U32.AND P3, PT, R0, 0x7fffff30, PT ;  /* 0x7fffff300000780c */ /* 0x000fe40003f66070 */
[----:B------:R-:W-:Y:S02]  /*ea90*/  IADD3 R0, R82, -0x95, RZ ;  /* 0xffffff6b52007810 */ /* 0x000fe40007ffe0ff */
[----:B------:R-:W-:Y:S01]  /*eaa0*/  @!PT LDS RZ, [RZ] ;  /* 0x00000000fffff984 */ /* 0x000fe20000000800 */
[----:B------:R-:W-:Y:S01]  /*eab0*/  @!PT LDS RZ, [RZ] ;  /* 0x00000000fffff984 */ /* 0x000fe20000000800 */
[----:B------:R-:W-:Y:S01]  /*eac0*/  @!PT LDS RZ, [RZ] ;  /* 0x00000000fffff984 */ /* 0x000fe20000000800 */
[----:B------:R1:W-:Y:S02]  /*ead0*/  LDGSTS.E [R83+0x50000], [R90.64], !P5 ;  /* 0x500000005a537fae */ /* 0x0003e4000e921844 */
[----:B------:R-:W-:-:S02]  /*eae0*/  ISETP.GE.U32.AND P5, PT, R0, 0x7fffff2c, PT ;  /* 0x7fffff2c0000780c */ /* 0x000fc40003fa6070 */
[----:B------:R-:W-:Y:S01]  /*eaf0*/  IADD3 R0, R82, -0x99, RZ ;  /* 0xffffff6752007810 */ /* 0x000fe20007ffe0ff */
[----:B------:R1:W-:Y:S03]  /*eb00*/  LDGSTS.E [R83+0x50800], [R80.64], !P2 ;  /* 0x5080000050537fae */ /* 0x0003e6000d121844 */
[----:B------:R-:W-:Y:S01]  /*eb10*/  ISETP.GE.U32.AND P2, PT, R0, 0x7fffff28, PT ;  /* 0x7fffff280000780c */ /* 0x000fe20003f46070 */
[----:B------:R1:W-:Y:S01]  /*eb20*/  LDGSTS.E [R83+0x51000], [R78.64], !P4 ;  /* 0x510000004e537fae */ /* 0x0003e2000e121844 */
[----:B------:R-:W-:-:S03]  /*eb30*/  IADD3 R0, R82, -0x9d, RZ ;  /* 0xffffff6352007810 */ /* 0x000fc60007ffe0ff */
[----:B------:R1:W-:Y:S01]  /*eb40*/  LDGSTS.E [R83+0x51800], [R76.64], !P6 ;  /* 0x518000004c537fae */ /* 0x0003e2000f121844 */
[----:B------:R-:W-:Y:S02]  /*eb50*/  ISETP.GE.U32.AND P4, PT, R0, 0x7fffff24, PT ;  /* 0x7fffff240000780c */ /* 0x000fe40003f86070 */
        /* <DEDUP_REMOVED lines=11> */
[----:B------:R-:W-:-:S04]  /*ec10*/  IADD3 R0, R82, -0xad, RZ ;  /* 0xffffff5352007810 */ /* 0x000fc80007ffe0ff */
        /* <DEDUP_REMOVED lines=20> */
[----:B------:R-:W-:Y:S02]  /*ed60*/  IADD3 R0, R82, -0x8a, RZ ;  /* 0xffffff7652007810 */ /* 0x000fe40007ffe0ff */
[----:B------:R-:W-:Y:S02]  /*ed70*/  LOP3.LUT R6, R6, 0x7f, RZ, 0xc0, !PT ;  /* 0x0000007f06067812 */ /* 0x000fe400078ec0ff */
[----:B------:R-:W-:Y:S02]  /*ed80*/  ISETP.GE.U32.AND P6, PT, R0, 0x7fffff37, PT ;  /* 0x7fffff370000780c */ /* 0x000fe40003fc6070 */
[----:B------:R-:W-:Y:S01]  /*ed90*/  IADD3 R0, R82, -0x8e, RZ ;  /* 0xffffff7252007810 */ /* 0x000fe20007ffe0ff */
[----:B------:R-:W-:-:S03]  /*eda0*/  IMAD.SHL.U32 R6, R6, 0x4, RZ ;  /* 0x0000000406067824 */ /* 0x000fc600078e00ff */
[----:B------:R-:W-:Y:S02]  /*edb0*/  ISETP.GE.U32.AND P3, PT, R0, 0x7fffff33, PT ;  /* 0x7fffff330000780c */ /* 0x000fe40003f66070 */
[----:B------:R-:W-:Y:S02]  /*edc0*/  IADD3 R0, R82, -0x92, RZ ;  /* 0xffffff6e52007810 */ /* 0x000fe40007ffe0ff */
[----:B------:R-:W-:Y:S02]  /*edd0*/  LOP3.LUT R6, R6, 0x20, RZ, 0x3c, !PT ;  /* 0x0000002006067812 */ /* 0x000fe400078e3cff */
        /* <DEDUP_REMOVED lines=23> */
[----:B------:R-:W-:Y:S02]  /*ef50*/  ISETP.GE.U32.AND P4, PT, R0, 0x7fffff13, PT ;  /* 0x7fffff130000780c */ /* 0x000fe40003f86070 */
[----:B------:R-:W-:-:S04]  /*ef60*/  IADD3 R0, R82, -0xb2, RZ ;  /* 0xffffff4e52007810 */ /* 0x000fc80007ffe0ff */
[----:B------:R-:W-:Y:S02]  /*ef70*/  ISETP.GE.U32.AND P6, PT, R0, 0x7fffff0f, PT ;  /* 0x7fffff0f0000780c */ /* 0x000fe40003fc6070 */
[----:B------:R-:W-:Y:S01]  /*ef80*/  IADD3 R0, R82, -0xb6, RZ ;  /* 0xffffff4a52007810 */ /* 0x000fe20007ffe0ff */
[----:B------:R-:W-:-:S03]  /*ef90*/  IMAD.WIDE R32, R252, 0x4, R16 ;  /* 0x00000004fc207825 */ /* 0x000fc600078e0210 */
[----:B------:R-:W-:Y:S01]  /*efa0*/  ISETP.GE.U32.AND P3, PT, R0, 0x7fffff0b, PT ;  /* 0x7fffff0b0000780c */ /* 0x000fe20003f66070 */
[----:B------:R-:W-:Y:S01]  /*efb0*/  IMAD.WIDE R26, R252, 0x4, R14 ;  /* 0x00000004fc1a7825 */ /* 0x000fe200078e020e */
[----:B------:R-:W-:Y:S01]  /*efc0*/  IADD3 R0, R82, -0xba, RZ ;  /* 0xffffff4652007810 */ /* 0x000fe20007ffe0ff */
[----:B------:R-:W3:Y:S04]  /*efd0*/  LDL.LU.64 R14, [R1+0x340] ;  /* 0x00034000010e7983 */ /* 0x000ee80000300a00 */
[----:B------:R1:W-:Y:S01]  /*efe0*/  LDGSTS.E [R6+0x54a00], [R32.64], !P5 ;  /* 0x54a0000020067fae */ /* 0x0003e2000e921844 */
[----:B------:R-:W-:Y:S01]  /*eff0*/  ISETP.GE.U32.AND P5, PT, R0, 0x7fffff07, PT ;  /* 0x7fffff070000780c */ /* 0x000fe20003fa6070 */
[----:B------:R-:W-:Y:S01]  /*f000*/  IMAD.WIDE R24, R252, 0x4, R12 ;  /* 0x00000004fc187825 */ /* 0x000fe200078e020c */
[----:B------:R-:W-:Y:S01]  /*f010*/  IADD3 R0, R82, -0xbe, RZ ;  /* 0xffffff4252007810 */ /* 0x000fe20007ffe0ff */
[----:B------:R-:W3:Y:S04]  /*f020*/  LDL.LU.64 R12, [R1+0x320] ;  /* 0x00032000010c7983 */ /* 0x000ee80000300a00 */
[----:B------:R1:W-:Y:S01]  /*f030*/  LDGSTS.E [R6+0x55200], [R30.64], !P2 ;  /* 0x552000001e067fae */ /* 0x0003e2000d121844 */
[----:B------:R-:W-:Y:S01]  /*f040*/  ISETP.GE.U32.AND P2, PT, R0, 0x7fffff03, PT ;  /* 0x7fffff030000780c */ /* 0x000fe20003f46070 */
[----:B----4-:R-:W-:-:S02]  /*f050*/  IMAD.WIDE R22, R252, 0x4, R10 ;  /* 0x00000004fc167825 */ /* 0x010fc400078e020a */
[----:B------:R-:W4:Y:S02]  /*f060*/  LDL.LU.64 R10, [R1+0x300] ;  /* 0x00030000010a7983 */ /* 0x000f240000300a00 */
[----:B------:R-:W-:Y:S02]  /*f070*/  IMAD.WIDE R20, R252, 0x4, R8 ;  /* 0x00000004fc147825 */ /* 0x000fe400078e0208 */
[----:B------:R1:W-:Y:S02]  /*f080*/  LDGSTS.E [R6+0x55a00], [R28.64], !P4 ;  /* 0x55a000001c067fae */ /* 0x0003e4000e121844 */
[----:B------:R-:W-:Y:S02]  /*f090*/  IMAD.SHL.U32 R7, R7, 0x4, RZ ;  /* 0x0000000407077824 */ /* 0x000fe400078e00ff */
[----:B------:R-:W4:Y:S04]  /*f0a0*/  LDL.LU.64 R8, [R1+0x2e0] ;  /* 0x0002e00001087983 */ /* 0x000f280000300a00 */
[----:B------:R1:W-:Y:S01]  /*f0b0*/  LDGSTS.E [R6+0x56200], [R26.64], !P6 ;  /* 0x562000001a067fae */ /* 0x0003e2000f121844 */
[----:B------:R-:W-:-:S03]  /*f0c0*/  LOP3.LUT R113, R7, 0x40, RZ, 0x3c, !PT ;  /* 0x0000004007717812 */ /* 0x000fc600078e3cff */
[----:B------:R1:W-:Y:S04]  /*f0d0*/  LDGSTS.E [R6+0x56a00], [R24.64], !P3 ;  /* 0x56a0000018067fae */ /* 0x0003e8000d921844 */
[----:B------:R1:W-:Y:S04]  /*f0e0*/  LDGSTS.E [R6+0x57200], [R22.64], !P5 ;  /* 0x5720000016067fae */ /* 0x0003e8000e921844 */
[----:B------:R1:W-:Y:S04]  /*f0f0*/  LDGSTS.E [R6+0x57a00], [R20.64], !P2 ;  /* 0x57a0000014067fae */ /* 0x0003e8000d121844 */
[----:B-1----:R-:W4:Y:S01]  /*f100*/  LDL.LU.64 R6, [R1+0x2c8] ;  /* 0x0002c80001067983 */ /* 0x002f220000300a00 */
[----:B--2---:R-:W-:-:S03]  /*f110*/  IMAD.WIDE R18, R252, 0x4, R4 ;  /* 0x00000004fc127825 */ /* 0x004fc600078e0204 */
[----:B------:R-:W2:Y:S01]  /*f120*/  LDL.LU.64 R4, [R1+0x2a8] ;  /* 0x0002a80001047983 */ /* 0x000ea20000300a00 */
[----:B------:R-:W-:-:S03]  /*f130*/  IMAD.WIDE R16, R252, 0x4, R2 ;  /* 0x00000004fc107825 */ /* 0x000fc600078e0202 */
[----:B------:R-:W2:Y:S04]  /*f140*/  LDL.LU.64 R2, [R1+0x288] ;  /* 0x0002880001027983 */ /* 0x000ea80000300a00 */
[----:B------:R-:W2:Y:S04]  /*f150*/  LDL.LU.64 R144, [R1+0x258] ;  /* 0x0002580001907983 */ /* 0x000ea80000300a00 */
[----:B------:R-:W2:Y:S04]  /*f160*/  LDL.LU.64 R104, [R1+0x238] ;  /* 0x0002380001687983 */ /* 0x000ea80000300a00 */
[----:B------:R-:W2:Y:S04]  /*f170*/  LDL.LU.64 R190, [R1+0x120] ;  /* 0x0001200001be7983 */ /* 0x000ea80000300a00 */
[----:B------:R-:W2:Y:S01]  /*f180*/  LDL.LU.64 R94, [R1+0x60] ;  /* 0x00006000015e7983 */ /* 0x000ea20000300a00 */
[----:B------:R-:W-:-:S03]  /*f190*/  IADD3 R0, R82, -0x83, RZ ;  /* 0xffffff7d52007810 */ /* 0x000fc60007ffe0ff */
[----:B------:R-:W2:Y:S01]  /*f1a0*/  LDL.LU.64 R118, [R1+0x108] ;  /* 0x0001080001767983 */ /* 0x000ea20000300a00 */
[----:B------:R-:W-:Y:S02]  /*f1b0*/  ISETP.GE.U32.AND P4, PT, R0, 0x7fffff3e, PT ;  /* 0x7fffff3e0000780c */ /* 0x000fe40003f86070 */
[----:B------:R-:W-:Y:S01]  /*f1c0*/  IADD3 R0, R82, -0x87, RZ ;  /* 0xffffff7952007810 */ /* 0x000fe20007ffe0ff */
[----:B------:R-:W2:Y:S03]  /*f1d0*/  LDL.LU.64 R150, [R1+0xc0] ;  /* 0x0000c00001967983 */ /* 0x000ea60000300a00 */
[----:B------:R-:W-:Y:S01]  /*f1e0*/  ISETP.GE.U32.AND P6, PT, R0, 0x7fffff3a, PT ;  /* 0x7fffff3a0000780c */ /* 0x000fe20003fc6070 */
[----:B------:R-:W2:Y:S01]  /*f1f0*/  LDL.LU.64 R152, [R1+0xa8] ;  /* 0x0000a80001987983 */ /* 0x000ea20000300a00 */
[----:B------:R-:W-:-:S04]  /*f200*/  IADD3 R0, R82, -0x8b, RZ ;  /* 0xffffff7552007810 */ /* 0x000fc80007ffe0ff */
        /* <DEDUP_REMOVED lines=9> */
[----:B------:R-:W-:-:S04]  /*f2a0*/  IADD3 R0, R82, -0x9b, RZ ;  /* 0xffffff6552007810 */ /* 0x000fc80007ffe0ff */
[----:B------:R-:W-:Y:S02]  /*f2b0*/  ISETP.GE.U32.AND P6, PT, R0, 0x7fffff26, PT ;  /* 0x7fffff260000780c */ /* 0x000fe40003fc6070 */
[----:B------:R-:W-:Y:S01]  /*f2c0*/  IADD3 R0, R82, -0x9f, RZ ;  /* 0xffffff6152007810 */ /* 0x000fe20007ffe0ff */
[----:B---3--:R-:W-:-:S05]  /*f2d0*/  IMAD.WIDE R14, R252, 0x4, R14 ;  /* 0x00000004fc0e7825 */ /* 0x008fca00078e020e */
[----:B------:R1:W-:Y:S01]  /*f2e0*/  LDGSTS.E [R113+0x51400], [R14.64], !P3 ;  /* 0x514000000e717fae */ /* 0x0003e2000d921844 */
[----:B------:R-:W-:Y:S01]  /*f2f0*/  ISETP.GE.U32.AND P3, PT, R0, 0x7fffff22, PT ;  /* 0x7fffff220000780c */ /* 0x000fe20003f66070 */
[----:B------:R-:W-:Y:S01]  /*f300*/  IMAD.WIDE R12, R252, 0x4, R12 ;  /* 0x00000004fc0c7825 */ /* 0x000fe200078e020c */
[----:B------:R-:W-:-:S04]  /*f310*/  IADD3 R0, R82, -0xa3, RZ ;  /* 0xffffff5d52007810 */ /* 0x000fc80007ffe0ff */
[----:B------:R1:W-:Y:S01]  /*f320*/  LDGSTS.E [R113+0x51c00], [R12.64], !P5 ;  /* 0x51c000000c717fae */ /* 0x0003e2000e921844 */
[----:B------:R-:W-:Y:S01]  /*f330*/  ISETP.GE.U32.AND P5, PT, R0, 0x7fffff1e, PT ;  /* 0x7fffff1e0000780c */ /* 0x000fe20003fa6070 */
[----:B----4-:R-:W-:Y:S01]  /*f340*/  IMAD.WIDE R10, R252, 0x4, R10 ;  /* 0x00000004fc0a7825 */ /* 0x010fe200078e020a */
[----:B------:R-:W-:-:S04]  /*f350*/  IADD3 R0, R82, -0xa7, RZ ;  /* 0xffffff5952007810 */ /* 0x000fc80007ffe0ff */
        /* <DEDUP_REMOVED lines=9> */
[----:B------:R-:W-:Y:S01]  /*f3f0*/  ISETP.GE.U32.AND P6, PT, R0, 0x7fffff12, PT ;  /* 0x7fffff120000780c */ /* 0x000fe20003fc6070 */
[----:B--2---:R-:W-:-:S04]  /*f400*/  IMAD.WIDE R4, R252, 0x4, R4 ;  /* 0x00000004fc047825 */ /* 0x004fc800078e0204 */
[C---:B------:R-:W-:Y:S01]  /*f410*/  IMAD.WIDE R2, R252.reuse, 0x4, R2 ;  /* 0x00000004fc027825 */ /* 0x040fe200078e0202 */
[----:B------:R1:W-:Y:S03]  /*f420*/  LDGSTS.E [R113+0x53c00], [R4.64], !P3 ;  /* 0x53c0000004717fae */ /* 0x0003e6000d921844 */
[C---:B------:R-:W-:Y:S01]  /*f430*/  IMAD.WIDE R80, R252.reuse, 0x4, R144 ;  /* 0x00000004fc507825 */ /* 0x040fe200078e0290 */
[----:B------:R1:W-:Y:S04]  /*f440*/  LDGSTS.E [R113+0x54400], [R2.64], !P5 ;  /* 0x5440000002717fae */ /* 0x0003e8000e921844 */
[----:B------:R2:W-:Y:S04]  /*f450*/  STL.64 [R1+0x18], R80 ;  /* 0x0000185001007387 */ /* 0x0005e80000100a00 */
[----:B------:R2:W-:Y:S02]  /*f460*/  LDGSTS.E [R113+0x54c00], [R80.64], !P2 ;  /* 0x54c0000050717fae */ /* 0x0005e4000d121844 */
[----:B--2---:R-:W-:-:S02]  /*f470*/  IMAD.WIDE R80, R252, 0x4, R104 ;  /* 0x00000004fc507825 */ /* 0x004fc400078e0268 */
[----:B------:R-:W2:Y:S04]  /*f480*/  LDL.LU.64 R104, [R1+0x378] ;  /* 0x0003780001687983 */ /* 0x000ea80000300a00 */
[----:B------:R3:W-:Y:S04]  /*f490*/  STL.64 [R1+0x30], R80 ;  /* 0x0000305001007387 */ /* 0x0007e80000100a00 */
[----:B------:R3:W-:Y:S02]  /*f4a0*/  LDGSTS.E [R113+0x55400], [R80.64], !P4 ;  /* 0x5540000050717fae */ /* 0x0007e4000e121844 */
[----:B---3--:R-:W-:-:S02]  /*f4b0*/  IMAD.WIDE R80, R252, 0x4, R190 ;  /* 0x00000004fc507825 */ /* 0x008fc400078e02be */
[----:B------:R-:W3:Y:S04]  /*f4c0*/  LDL.LU.64 R190, [R1+0x358] ;  /* 0x0003580001be7983 */ /* 0x000ee80000300a00 */
[----:B------:R4:W-:Y:S04]  /*f4d0*/  STL.64 [R1+0x48], R80 ;  /* 0x0000485001007387 */ /* 0x0009e80000100a00 */
[----:B------:R4:W-:Y:S02]  /*f4e0*/  LDGSTS.E [R113+0x55c00], [R80.64], !P6 ;  /* 0x55c0000050717fae */ /* 0x0009e4000f121844 */
[----:B----4-:R-:W-:-:S02]  /*f4f0*/  IMAD.WIDE R80, R252, 0x4, R94 ;  /* 0x00000004fc507825 */ /* 0x010fc400078e025e */
[----:B------:R-:W4:Y:S01]  /*f500*/  LDL.LU.64 R94, [R1+0x338] ;  /* 0x00033800015e7983 */ /* 0x000f220000300a00 */
[----:B------:R-:W-:-:S04]  /*f510*/  IADD3 R0, R82, -0xb3, RZ ;  /* 0xffffff4d52007810 */ /* 0x000fc80007ffe0ff */
[----:B------:R-:W-:Y:S02]  /*f520*/  ISETP.GE.U32.AND P3, PT, R0, 0x7fffff0e, PT ;  /* 0x7fffff0e0000780c */ /* 0x000fe40003f66070 */
[----:B------:R-:W-:-:S04]  /*f530*/  IADD3 R0, R82, -0xb7, RZ ;  /* 0xffffff4952007810 */ /* 0x000fc80007ffe0ff */
[----:B------:R-:W-:Y:S02]  /*f540*/  ISETP.GE.U32.AND P5, PT, R0, 0x7fffff0a, PT ;  /* 0x7fffff0a0000780c */ /* 0x000fe40003fa6070 */
[----:B------:R-:W-:Y:S01]  /*f550*/  IADD3 R0, R82, -0xbb, RZ ;  /* 0xffffff4552007810 */ /* 0x000fe20007ffe0ff */
[----:B------:R1:W-:Y:S03]  /*f560*/  STL.64 [R1+0x60], R80 ;  /* 0x0000605001007387 */ /* 0x0003e60000100a00 */
[----:B------:R-:W-:Y:S01]  /*f570*/  ISETP.GE.U32.AND P2, PT, R0, 0x7fffff06, PT ;  /* 0x7fffff060000780c */ /* 0x000fe20003f46070 */
[----:B------:R1:W-:Y:S01]  /*f580*/  LDGSTS.E [R113+0x56400], [R80.64], !P3 ;  /* 0x5640000050717fae */ /* 0x0003e2000d921844 */
[----:B------:R-:W-:-:S03]  /*f590*/  IADD3 R0, R82, -0xbf, RZ ;  /* 0xffffff4152007810 */ /* 0x000fc60007ffe0ff */
[----:B------:R-:W4:Y:S01]  /*f5a0*/  LDL.LU.64 R144, [R1+0x318] ;  /* 0x0003180001907983 */ /* 0x000f220000300a00 */
[----:B------:R-:W-:Y:S01]  /*f5b0*/  ISETP.GE.U32.AND P4, PT, R0, 0x7fffff02, PT ;  /* 0x7fffff020000780c */ /* 0x000fe20003f86070 */
[----:B-1----:R-:W-:Y:S01]  /*f5c0*/  IMAD.WIDE R80, R252, 0x4, R118 ;  /* 0x00000004fc507825 */ /* 0x002fe200078e0276 */
[----:B------:R-:W-:-:S04]  /*f5d0*/  IADD3 R0, R82, -0x84, RZ ;  /* 0xffffff7c52007810 */ /* 0x000fc80007ffe0ff */
[----:B------:R1:W-:Y:S04]  /*f5e0*/  STL.64 [R1+0x78], R80 ;  /* 0x0000785001007387 */ /* 0x0003e80000100a00 */
[----:B------:R1:W-:Y:S04]  /*f5f0*/  LDGSTS.E [R113+0x56c00], [R80.64], !P5 ;  /* 0x56c0000050717fae */ /* 0x0003e8000e921844 */
[----:B------:R-:W4:Y:S01]  /*f600*/  LDL.LU.64 R118, [R1+0x2f8] ;  /* 0x0002f80001767983 */ /* 0x000f220000300a00 */
[----:B------:R-:W-:Y:S01]  /*f610*/  ISETP.GE.U32.AND P6, PT, R0, 0x7fffff3d, PT ;  /* 0x7fffff3d0000780c */ /* 0x000fe20003fc6070 */
[----:B-1----:R-:W-:-:S05]  /*f620*/  IMAD.WIDE R80, R252, 0x4, R150 ;  /* 0x00000004fc507825 */ /* 0x002fca00078e0296 */
[----:B------:R1:W-:Y:S04]  /*f630*/  STL.64 [R1+0x90], R80 ;  /* 0x0000905001007387 */ /* 0x0003e80000100a00 */
[----:B------:R1:W-:Y:S04]  /*f640*/  LDGSTS.E [R113+0x57400], [R80.64], !P2 ;  /* 0x5740000050717fae */ /* 0x0003e8000d121844 */
[----:B------:R-:W4:Y:S01]  /*f650*/  LDL.LU.64 R150, [R1+0x138] ;  /* 0x0001380001967983 */ /* 0x000f220000300a00 */
[----:B------:R-:W-:Y:S01]  /*f660*/  IADD3 R0, R82, -0x88, RZ ;  /* 0xffffff7852007810 */ /* 0x000fe20007ffe0ff */
[----:B-1----:R-:W-:Y:S01]  /*f670*/  IMAD.WIDE R80, R252, 0x4, R152 ;  /* 0x00000004fc507825 */ /* 0x002fe200078e0298 */
[----:B------:R-:W-:-:S04]  /*f680*/  LOP3.LUT R83, R83, 0x60, RZ, 0x3c, !PT ;  /* 0x0000006053537812 */ /* 0x000fc800078e3cff */
[----:B------:R2:W-:Y:S04]  /*f690*/  STL.64 [R1+0xa8], R80 ;  /* 0x0000a85001007387 */ /* 0x0005e80000100a00 */
[----:B------:R1:W-:Y:S01]  /*f6a0*/  LDGSTS.E [R113+0x57c00], [R80.64], !P4 ;  /* 0x57c0000050717fae */ /* 0x0003e2000e121844 */
[----:B------:R-:W-:-:S03]  /*f6b0*/  ISETP.GE.U32.AND P3, PT, R0, 0x7fffff39, PT ;  /* 0x7fffff390000780c */ /* 0x000fc60003f66070 */
[----:B-1----:R-:W4:Y:S01]  /*f6c0*/  LDL.LU.64 R112, [R1+0x2c0] ;  /* 0x0002c00001707983 */ /* 0x002f220000300a00 */
[----:B--2---:R-:W-:-:S03]  /*f6d0*/  IMAD.WIDE R80, R252, 0x4, R104 ;  /* 0x00000004fc507825 */ /* 0x004fc600078e0268 */
[----:B------:R-:W2:Y:S04]  /*f6e0*/  LDL.LU.64 R104, [R1+0x2a0] ;  /* 0x0002a00001687983 */ /* 0x000ea80000300a00 */
[----:B------:R3:W-:Y:S04]  /*f6f0*/  STL.64 [R1+0xc0], R80 ;  /* 0x0000c05001007387 */ /* 0x0007e80000100a00 */
[----:B------:R3:W-:Y:S02]  /*f700*/  LDGSTS.E [R83+0x50600], [R80.64], !P6 ;  /* 0x5060000050537fae */ /* 0x0007e4000f121844 */
[----:B---3--:R-:W-:-:S05]  /*f710*/  IMAD.WIDE R80, R252, 0x4, R190 ;  /* 0x00000004fc507825 */ /* 0x008fca00078e02be */
[----:B------:R4:W-:Y:S04]  /*f720*/  STL.64 [R1+0xd8], R80 ;  /* 0x0000d85001007387 */ /* 0x0009e80000100a00 */
[----:B------:R-:W3:Y:S04]  /*f730*/  LDL.LU.64 R190, [R1+0x280] ;  /* 0x0002800001be7983 */ /* 0x000ee80000300a00 */
[----:B------:R4:W-:Y:S02]  /*f740*/  LDGSTS.E [R83+0x50e00], [R80.64], !P3 ;  /* 0x50e0000050537fae */ /* 0x0009e4000d921844 */
[----:B----4-:R-:W-:-:S05]  /*f750*/  IMAD.WIDE R80, R252, 0x4, R94 ;  /* 0x00000004fc507825 */ /* 0x010fca00078e025e */
[----:B------:R1:W-:Y:S04]  /*f760*/  STL.64 [R1+0xf0], R80 ;  /* 0x0000f05001007387 */ /* 0x0003e80000100a00 */
[----:B------:R-:W4:Y:S01]  /*f770*/  LDL.LU.64 R94, [R1+0x250] ;  /* 0x00025000015e7983 */ /* 0x000f220000300a00 */
        /* <DEDUP_REMOVED lines=9> */
[----:B-1----:R-:W-:Y:S01]  /*f810*/  IMAD.WIDE R80, R252, 0x4, R144 ;  /* 0x00000004fc507825 */ /* 0x002fe200078e0290 */
[----:B------:R-:W-:-:S04]  /*f820*/  IADD3 R0, R82, -0x9c, RZ ;  /* 0xffffff6452007810 */ /* 0x000fc80007ffe0ff */
        /* <DEDUP_REMOVED lines=9> */
[----:B-1----:R-:W-:-:S05]  /*f8c0*/  IMAD.WIDE R80, R252, 0x4, R150 ;  /* 0x00000004fc507825 */ /* 0x002fca00078e0296 */
[----:B------:R1:W-:Y:S04]  /*f8d0*/  STL.64 [R1+0x138], R80 ;  /* 0x0001385001007387 */ /* 0x0003e80000100a00 */
[----:B------:R1:W-:Y:S01]  /*f8e0*/  LDGSTS.E [R83+0x52e00], [R80.64], !P6 ;  /* 0x52e0000050537fae */ /* 0x0003e2000f121844 */
[----:B------:R-:W-:-:S03]  /*f8f0*/  IADD3 R0, R82, -0xa4, RZ ;  /* 0xffffff5c52007810 */ /* 0x000fc60007ffe0ff */
[----:B------:R-:W4:Y:S01]  /*f900*/  LDL.LU.64 R150, [R1+0x1e0] ;  /* 0x0001e00001967983 */ /* 0x000f220000300a00 */
[----:B-1----:R-:W-:-:S05]  /*f910*/  IMAD.WIDE R80, R252, 0x4, R112 ;  /* 0x00000004fc507825 */ /* 0x002fca00078e0270 */
[----:B------:R1:W-:Y:S04]  /*f920*/  STL.64 [R1+0x150], R80 ;  /* 0x0001505001007387 */ /* 0x0003e80000100a00 */
[----:B------:R1:W-:Y:S01]  /*f930*/  LDGSTS.E [R83+0x53600], [R80.64], !P3 ;  /* 0x5360000050537fae */ /* 0x0003e2000d921844 */
[----:B------:R-:W-:Y:S02]  /*f940*/  ISETP.GE.U32.AND P2, PT, R0, 0x7fffff1d, PT ;  /* 0x7fffff1d0000780c */ /* 0x000fe40003f46070 */
[----:B------:R-:W-:Y:S01]  /*f950*/  IADD3 R0, R82, -0xa8, RZ ;  /* 0xffffff5852007810 */ /* 0x000fe20007ffe0ff */
[----:B-1----:R-:W4:Y:S04]  /*f960*/  LDL.LU.64 R80, [R1+0x1d8] ;  /* 0x0001d80001507983 */ /* 0x002f280000300a00 */
[----:B------:R-:W4:Y:S01]  /*f970*/  LDL.LU.64 R184, [R1+0x1d0] ;  /* 0x0001d00001b87983 */ /* 0x000f220000300a00 */
[----:B------:R-:W-:Y:S01]  /*f980*/  ISETP.GE.U32.AND P4, PT, R0, 0x7fffff19, PT ;  /* 0x7fffff190000780c */ /* 0x000fe20003f86070 */
[----:B--2---:R-:W-:-:S05]  /*f990*/  IMAD.WIDE R104, R252, 0x4, R104 ;  /* 0x00000004fc687825 */ /* 0x004fca00078e0268 */
[----:B------:R3:W-:Y:S04]  /*f9a0*/  STL.64 [R1+0x168], R104 ;  /* 0x0001686801007387 */ /* 0x0007e80000100a00 */
[----:B------:R3:W-:Y:S02]  /*f9b0*/  LDGSTS.E [R83+0x53e00], [R104.64], !P5 ;  /* 0x53e0000068537fae */ /* 0x0007e4000e921844 */
[C---:B---3--:R-:W-:Y:S02]  /*f9c0*/  IMAD.WIDE R104, R252.reuse, 0x4, R190 ;  /* 0x00000004fc687825 */ /* 0x048fe400078e02be */
[----:B------:R-:W2:Y:S04]  /*f9d0*/  LDL.LU.64 R190, [R1+0x1b8] ;  /* 0x0001b80001be7983 */ /* 0x000ea80000300a00 */
[----:B------:R-:W3:Y:S04]  /*f9e0*/  LDL.LU.64 R168, [R1+0x1b0] ;  /* 0x0001b00001a87983 */ /* 0x000ee80000300a00 */
[----:B------:R-:W-:Y:S04]  /*f9f0*/  STL.64 [R1+0x1e8], R104 ;  /* 0x0001e86801007387 */ /* 0x000fe80000100a00 */
[----:B------:R-:W3:Y:S04]  /*fa00*/  LDL.LU.64 R152, [R1+0x198] ;  /* 0x0001980001987983 */ /* 0x000ee80000300a00 */
[----:B------:R-:W3:Y:S04]  /*fa10*/  LDL.LU.64 R144, [R1+0x190] ;  /* 0x0001900001907983 */ /* 0x000ee80000300a00 */
[----:B------:R1:W-:Y:S01]  /*fa20*/  LDGSTS.E [R83+0x54600], [R104.64], !P2 ;  /* 0x5460000068537fae */ /* 0x0003e2000d121844 */
[----:B----4-:R-:W-:-:S05]  /*fa30*/  IMAD.WIDE R94, R252, 0x4, R94 ;  /* 0x00000004fc5e7825 */ /* 0x010fca00078e025e */
[----:B------:R4:W-:Y:S04]  /*fa40*/  STL.64 [R1+0x1f0], R94 ;  /* 0x0001f05e01007387 */ /* 0x0009e80000100a00 */
[----:B------:R4:W-:Y:S04]  /*fa50*/  LDGSTS.E [R83+0x54e00], [R94.64], !P4 ;  /* 0x54e000005e537fae */ /* 0x0009e8000e121844 */
[----:B----4-:R-:W4:Y:S01]  /*fa60*/  LDL.LU.64 R94, [R1+0x178] ;  /* 0x00017800015e7983 */ /* 0x010f220000300a00 */
[----:B------:R-:W-:-:S04]  /*fa70*/  IADD3 R0, R82, -0xac, RZ ;  /* 0xffffff5452007810 */ /* 0x000fc80007ffe0ff */
[----:B------:R-:W-:Y:S02]  /*fa80*/  ISETP.GE.U32.AND P6, PT, R0, 0x7fffff15, PT ;  /* 0x7fffff150000780c */ /* 0x000fe40003fc6070 */
[----:B------:R-:W-:-:S04]  /*fa90*/  IADD3 R0, R82, -0xb0, RZ ;  /* 0xffffff5052007810 */ /* 0x000fc80007ffe0ff */
[----:B------:R-:W-:Y:S02]  /*faa0*/  ISETP.GE.U32.AND P3, PT, R0, 0x7fffff11, PT ;  /* 0x7fffff110000780c */ /* 0x000fe40003f66070 */
[----:B------:R-:W-:-:S04]  /*fab0*/  IADD3 R0, R82, -0xb4, RZ ;  /* 0xffffff4c52007810 */ /* 0x000fc80007ffe0ff */
[----:B------:R-:W-:Y:S02]  /*fac0*/  ISETP.GE.U32.AND P5, PT, R0, 0x7fffff0d, PT ;  /* 0x7fffff0d0000780c */ /* 0x000fe40003fa6070 */
[----:B------:R-:W-:-:S04]  /*fad0*/  IADD3 R0, R82, -0xb8, RZ ;  /* 0xffffff4852007810 */ /* 0x000fc80007ffe0ff */
[----:B------:R-:W-:Y:S02]  /*fae0*/  ISETP.GE.U32.AND P2, PT, R0, 0x7fffff09, PT ;  /* 0x7fffff090000780c */ /* 0x000fe40003f46070 */
[----:B------:R-:W-:Y:S01]  /*faf0*/  IADD3 R0, R82, -0xbc, RZ ;  /* 0xffffff4452007810 */ /* 0x000fe20007ffe0ff */
[----:B-1----:R-:W-:-:S03]  /*fb00*/  IMAD.WIDE R104, R252, 0x4, R118 ;  /* 0x00000004fc687825 */ /* 0x002fc600078e0276 */
[----:B------:R-:W-:Y:S02]  /*fb10*/  ISETP.GE.U32.AND P4, PT, R0, 0x7fffff05, PT ;  /* 0x7fffff050000780c */ /* 0x000fe40003f86070 */
[----:B------:R-:W-:Y:S01]  /*fb20*/  IADD3 R0, R82, -0xc1, RZ ;  /* 0xffffff3f52007810 */ /* 0x000fe20007ffe0ff */
[----:B------:R1:W-:Y:S04]  /*fb30*/  STL.64 [R1+0x1f8], R104 ;  /* 0x0001f86801007387 */ /* 0x0003e80000100a00 */
[----:B------:R1:W-:Y:S04]  /*fb40*/  LDGSTS.E [R83+0x55600], [R104.64], !P6 ;  /* 0x5560000068537fae */ /* 0x0003e8000f121844 */
[----:B------:R-:W4:Y:S01]  /*fb50*/  LDL.LU.64 R112, [R1+0x148] ;  /* 0x0001480001707983 */ /* 0x000f220000300a00 */
[----:B------:R-:W-:Y:S01]  /*fb60*/  ISETP.GE.U32.AND P6, PT, R0, 0x7fffff00, PT ;  /* 0x7fffff000000780c */ /* 0x000fe20003fc6070 */
[C---:B------:R-:W-:Y:S01]  /*fb70*/  IMAD.WIDE R222, R247.reuse, 0x4, R222 ;  /* 0x00000004f7de7825 */ /* 0x040fe200078e02de */
[----:B------:R-:W-:Y:S01]  /*fb80*/  IADD3 R0, R82, -0xc0, RZ ;  /* 0xffffff4052007810 */ /* 0x000fe20007ffe0ff */
[----:B-1----:R-:W4:Y:S04]  /*fb90*/  LDL.LU.64 R104, [R1+0x140] ;  /* 0x0001400001687983 */ /* 0x002f280000300a00 */
[----:B------:R-:W4:Y:S01]  /*fba0*/  LDL.LU.64 R118, [R1+0x118] ;  /* 0x0001180001767983 */ /* 0x000f220000300a00 */
[----:B------:R-:W-:-:S04]  /*fbb0*/  IMAD.WIDE R176, R247, 0x4, R176 ;  /* 0x00000004f7b07825 */ /* 0x000fc800078e02b0 */
[----:B------:R-:W-:Y:S02]  /*fbc0*/  IMAD.WIDE R192, R252, 0x4, R150 ;  /* 0x00000004fcc07825 */ /* 0x000fe400078e0296 */
[----:B------:R-:W4:Y:S04]  /*fbd0*/  LDL.LU.64 R150, [R1+0x110] ;  /* 0x0001100001967983 */ /* 0x000f280000300a00 */
[----:B------:R1:W-:Y:S04]  /*fbe0*/  STL.64 [R1+0x1e0], R192 ;  /* 0x0001e0c001007387 */ /* 0x0003e80000100a00 */
[----:B------:R1:W-:Y:S01]  /*fbf0*/  LDGSTS.E [R83+0x55e00], [R192.64], !P3 ;  /* 0x55e00000c0537fae */ /* 0x0003e2000d921844 */
[----:B------:R-:W-:-:S03]  /*fc00*/  IMAD.WIDE R160, R247, 0x4, R160 ;  /* 0x00000004f7a07825 */ /* 0x000fc600078e02a0 */
[----:B-1----:R-:W4:Y:S04]  /*fc10*/  LDL.LU.64 R192, [R1+0xa00] ;  /* 0x000a000001c07983 */ /* 0x002f280000300a00 */
[----:B------:R-:W4:Y:S01]  /*fc20*/  LDL.LU.64 R82, [R1+0xe8] ;  /* 0x0000e80001527983 */ /* 0x000f220000300a00 */
[----:B------:R-:W-:-:S04]  /*fc30*/  IMAD.WIDE R184, R247, 0x4, R184 ;  /* 0x00000004f7b87825 */ /* 0x000fc800078e02b8 */
[C---:B------:R-:W-:Y:S01]  /*fc40*/  IMAD.WIDE R80, R247.reuse, 0x4, R80 ;  /* 0x00000004f7507825 */ /* 0x040fe200078e0250 */
[----:B------:R1:W-:Y:S03]  /*fc50*/  STL.64 [R1+0x1d0], R184 ;  /* 0x0001d0b801007387 */ /* 0x0003e60000100a00 */
[C---:B------:R-:W-:Y:S01]  /*fc60*/  IMAD.WIDE R158, R247.reuse, 0x4, R158 ;  /* 0x00000004f79e7825 */ /* 0x040fe200078e029e */
[----:B-1----:R-:W4:Y:S04]  /*fc70*/  LDL.LU.64 R184, [R1+0x9f8] ;  /* 0x0009f80001b87983 */ /* 0x002f280000300a00 */
[----:B------:R1:W-:Y:S01]  /*fc80*/  STL.64 [R1+0x1c8], R222 ;  /* 0x0001c8de01007387 */ /* 0x0003e20000100a00 */
[----:B------:R-:W-:-:S03]  /*fc90*/  IMAD.WIDE R126, R247, 0x4, R126 ;  /* 0x00000004f77e7825 */ /* 0x000fc600078e027e */
[----:B-1----:R-:W4:Y:S04]  /*fca0*/  LDL.LU.64 R222, [R1+0xb8] ;  /* 0x0000b80001de7983 */ /* 0x002f280000300a00 */
[----:B------:R1:W-:Y:S01]  /*fcb0*/  STL.64 [R1+0x218], R176 ;  /* 0x000218b001007387 */ /* 0x0003e20000100a00 */
[----:B------:R-:W-:-:S03]  /*fcc0*/  IMAD.WIDE R136, R247, 0x4, R136 ;  /* 0x00000004f7887825 */ /* 0x000fc600078e0288 */
[----:B-1----:R-:W4:Y:S04]  /*fcd0*/  LDL.LU.64 R176, [R1+0x9f0] ;  /* 0x0009f00001b07983 */ /* 0x002f280000300a00 */
[----:B------:R-:W-:Y:S01]  /*fce0*/  STL.64 [R1+0x1d8], R80 ;  /* 0x0001d85001007387 */ /* 0x000fe20000100a00 */
[----:B--2---:R-:W-:-:S04]  /*fcf0*/  IMAD.WIDE R190, R247, 0x4, R190 ;  /* 0x00000004f7be7825 */ /* 0x004fc800078e02be */
[C---:B---3--:R-:W-:Y:S01]  /*fd00*/  IMAD.WIDE R168, R247.reuse, 0x4, R168 ;  /* 0x00000004f7a87825 */ /* 0x048fe200078e02a8 */
[----:B------:R1:W-:Y:S03]  /*fd10*/  STL.64 [R1+0x1b8], R190 ;  /* 0x0001b8be01007387 */ /* 0x0003e60000100a00 */
[C---:B------:R-:W-:Y:S01]  /*fd20*/  IMAD.WIDE R152, R247.reuse, 0x4, R152 ;  /* 0x00000004f7987825 */ /* 0x040fe200078e0298 */
[----:B-1----:R-:W2:Y:S03]  /*fd30*/  LDL.LU.64 R190, [R1+0x88] ;  /* 0x0000880001be7983 */ /* 0x002ea60000300a00 */
[C---:B------:R-:W-:Y:S01]  /*fd40*/  IMAD.WIDE R144, R247.reuse, 0x4, R144 ;  /* 0x00000004f7907825 */ /* 0x040fe200078e0290 */
[----:B------:R1:W-:Y:S04]  /*fd50*/  STL.64 [R1+0x1b0], R168 ;  /* 0x0001b0a801007387 */ /* 0x0003e80000100a00 */
[----:B-1----:R-:W3:Y:S04]  /*fd60*/  LDL.LU.64 R168, [R1+0x9e8] ;  /* 0x0009e80001a87983 */ /* 0x002ee80000300a00 */
[----:B------:R1:W-:Y:S04]  /*fd70*/  STL.64 [R1+0x1a8], R160 ;  /* 0x0001a8a001007387 */ /* 0x0003e80000100a00 */
[----:B-1----:R-:W2:Y:S04]  /*fd80*/  LDL.LU.64 R160, [R1+0x9e0] ;  /* 0x0009e00001a07983 */ /* 0x002ea80000300a00 */
[----:B------:R1:W-:Y:S01]  /*fd90*/  STL.64 [R1+0x208], R158 ;  /* 0x0002089e01007387 */ /* 0x0003e20000100a00 */
[----:B----4-:R-:W-:-:S03]  /*fda0*/  IMAD.WIDE R94, R247, 0x4, R94 ;  /* 0x00000004f75e7825 */ /* 0x010fc600078e025e */
[----:B-1----:R-:W4:Y:S04]  /*fdb0*/  LDL.LU.64 R158, [R1+0x58] ;  /* 0x00005800019e7983 */ /* 0x002f280000300a00 */
[----:B------:R1:W-:Y:S04]  /*fdc0*/  STL.64 [R1+0x198], R152 ;  /* 0x0001989801007387 */ /* 0x0003e80000100a00 */
[----:B-1----:R-:W2:Y:S04]  /*fdd0*/  LDL.LU.64 R152, [R1+0x9d8] ;  /* 0x0009d80001987983 */ /* 0x002ea80000300a00 */
[----:B------:R1:W-:Y:S04]  /*fde0*/  STL.64 [R1+0x190], R144 ;  /* 0x0001909001007387 */ /* 0x0003e80000100a00 */
[----:B-1----:R-:W2:Y:S04]  /*fdf0*/  LDL.LU.64 R144, [R1+0x9d0] ;  /* 0x0009d00001907983 */ /* 0x002ea80000300a00 */
[----:B------:R1:W-:Y:S04]  /*fe00*/  STL.64 [R1+0x188], R126 ;  /* 0x0001887e01007387 */ /* 0x0003e80000100a00 */
[----:B-1----:R-:W2:Y:S04]  /*fe10*/  LDL.LU.64 R126, [R1+0x28] ;  /* 0x00002800017e7983 */ /* 0x002ea80000300a00 */
[----:B------:R1:W-:Y:S04]  /*fe20*/  STL.64 [R1+0x210], R136 ;  /* 0x0002108801007387 */ /* 0x0003e80000100a00 */
[----:B-1----:R-:W2:Y:S04]  /*fe30*/  LDL.LU.64 R136, [R1+0x9c8] ;  /* 0x0009c80001887983 */ /* 0x002ea80000300a00 */
[----:B------:R1:W-:Y:S04]  /*fe40*/  STL.64 [R1+0x178], R94 ;  /* 0x0001785e01007387 */ /* 0x0003e80000100a00 */
[----:B-1----:R-:W2:Y:S01]  /*fe50*/  LDL.LU.64 R94, [R1+0x9c0] ;  /* 0x0009c000015e7983 */ /* 0x002ea20000300a00 */
        /* <DEDUP_REMOVED lines=11> */
[----:B--2---:R-:W-:-:S05]  /*ff10*/  IMAD.WIDE R94, R247, 0x4, R94 ;  /* 0x00000004f75e7825 */ /* 0x004fca00078e025e */
[----:B------:R1:W-:Y:S04]  /*ff20*/  STL.64 [R1+0x170], R94 ;  /* 0x0001705e01007387 */ /* 0x0003e80000100a00 */
[----:B-1----:R-:W2:Y:S04]  /*ff30*/  LDL.LU.64 R94, [R1] ;  /* 0x00000000015e7983 */ /* 0x002ea80000300a00 */
        /* <DEDUP_REMOVED lines=30> */
[----:B----4-:R-:W-:-:S04]  /*10120*/  IMAD.WIDE R158, R247, 0x4, R158 ;  /* 0x00000004f79e7825 */ /* 0x010fc800078e029e */
[----:B--2---:R-:W-:-:S05]  /*10130*/  IMAD.WIDE R82, R247, 0x4, R82 ;  /* 0x00000004f7527825 */ /* 0x004fca00078e0252 */
[----:B------:R1:W-:Y:S04]  /*10140*/  STL.64 [R1+0xe0], R82 ;  /* 0x0000e05201007387 */ /* 0x0003e80000100a00 */
[----:B-1----:R-:W2:Y:S01]  /*10150*/  LDL.LU.64 R82, [R1+0x960] ;  /* 0x0009600001527983 */ /* 0x002ea20000300a00 */
[----:B------:R-:W-:-:S03]  /*10160*/  IMAD.WIDE R214, R247, 0x4, R214 ;  /* 0x00000004f7d67825 */ /* 0x000fc600078e02d6 */
[----:B------:R1:W-:Y:S01]  /*10170*/  STL.64 [R1+0xd0], R238 ;  /* 0x0000d0ee01007387 */ /* 0x0003e20000100a00 */
[----:B------:R-:W-:-:S03]  /*10180*/  IMAD.WIDE R182, R247, 0x4, R182 ;  /* 0x00000004f7b67825 */ /* 0x000fc600078e02b6 */
[----:B-1----:R-:W4:Y:S04]  /*10190*/  LDL.LU.64 R238, [R1+0x958] ;  /* 0x0009580001ee7983 */ /* 0x002f280000300a00 */
[----:B------:R1:W-:Y:S04]  /*101a0*/  STL.64 [R1+0x1a0], R230 ;  /* 0x0001a0e601007387 */ /* 0x0003e80000100a00 */
[----:B-1----:R-:W2:Y:S04]  /*101b0*/  LDL.LU.64 R230, [R1+0x950] ;  /* 0x0009500001e67983 */ /* 0x002ea80000300a00 */
[----:B------:R1:W-:Y:S04]  /*101c0*/  STL.64 [R1+0xb8], R222 ;  /* 0x0000b8de01007387 */ /* 0x0003e80000100a00 */
[----:B-1----:R-:W3:Y:S04]  /*101d0*/  LDL.LU.64 R222, [R1+0x948] ;  /* 0x0009480001de7983 */ /* 0x002ee80000300a00 */
[----:B------:R1:W-:Y:S01]  /*101e0*/  STL.64 [R1+0xb0], R214 ;  /* 0x0000b0d601007387 */ /* 0x0003e20000100a00 */
[----:B------:R-:W-:-:S03]  /*101f0*/  IMAD.WIDE R150, R247, 0x4, R150 ;  /* 0x00000004f7967825 */ /* 0x000fc600078e0296 */
        /* <DEDUP_REMOVED lines=21> */
[----:B-1----:R-:W4:Y:S04]  /*10350*/  LDL.LU.64 R158, [R1+0x908] ;  /* 0x00090800019e7983 */ /* 0x002f280000300a00 */
[----:B------:R1:W-:Y:S04]  /*10360*/  STL.64 [R1+0x50], R150 ;  /* 0x0000509601007387 */ /* 0x0003e80000100a00 */
        /* <DEDUP_REMOVED lines=9> */
[----:B------:R1:W-:Y:S01]  /*10400*/  STL.64 [R1+0x38], R110 ;  /* 0x0000386e01007387 */ /* 0x0003e20000100a00 */
[----:B------:R-:W-:-:S03]  /*10410*/  IMAD.WIDE R248, R247, 0x4, R248 ;  /* 0x00000004f7f87825 */ /* 0x000fc600078e02f8 */
[----:B-1----:R-:W4:Y:S04]  /*10420*/  LDL.LU.64 R110, [R1+0x8d8] ;  /* 0x0008d800016e7983 */ /* 0x002f280000300a00 */
[----:B------:R1:W-:Y:S01]  /*10430*/  STL.64 [R1+0xf8], R102 ;  /* 0x0000f86601007387 */ /* 0x0003e20000100a00 */
[----:B------:R-:W-:-:S03]  /*10440*/  IMAD.WIDE R92, R247, 0x4, R92 ;  /* 0x00000004f75c7825 */ /* 0x000fc600078e025c */
[----:B-1----:R-:W4:Y:S04]  /*10450*/  LDL.LU.64 R102, [R1+0x8d0] ;  /* 0x0008d00001667983 */ /* 0x002f280000300a00 */
[----:B------:R1:W-:Y:S04]  /*10460*/  STL.64 [R1], R94 ;  /* 0x0000005e01007387 */ /* 0x0003e80000100a00 */
[----:B-1----:R-:W4:Y:S04]  /*10470*/  LDL.LU.64 R94, [R1+0x8c8] ;  /* 0x0008c800015e7983 */ /* 0x002f280000300a00 */
[----:B------:R1:W-:Y:S04]  /*10480*/  STL.64 [R1+0x8], R248 ;  /* 0x000008f801007387 */ /* 0x0003e80000100a00 */
[----:B------:R1:W-:Y:S02]  /*10490*/  STL.64 [R1+0x68], R92 ;  /* 0x0000685c01007387 */ /* 0x0003e40000100a00 */
[----:B-1----:R-:W-:-:S04]  /*104a0*/  IMAD.WIDE R248, R247, 0x4, R96 ;  /* 0x00000004f7f87825 */ /* 0x002fc800078e0260 */
[----:B------:R-:W-:-:S04]  /*104b0*/  IMAD.WIDE R96, R247, 0x4, R98 ;  /* 0x00000004f7607825 */ /* 0x000fc800078e0262 */
[C---:B------:R-:W-:Y:S01]  /*104c0*/  IMAD.WIDE R92, R247.reuse, 0x4, R100 ;  /* 0x00000004f75c7825 */ /* 0x040fe200078e0264 */
[----:B------:R1:W-:Y:S04]  /*104d0*/  STL.64 [R1+0x10], R96 ;  /* 0x0000106001007387 */ /* 0x0003e80000100a00 */
[----:B------:R2:W-:Y:S01]  /*104e0*/  STL.64 [R1+0x98], R92 ;  /* 0x0000985c01007387 */ /* 0x0005e20000100a00 */
[----:B------:R-:W-:-:S04]  /*104f0*/  IMAD.WIDE R98, R247, 0x4, R86 ;  /* 0x00000004f7627825 */ /* 0x000fc800078e0256 */
[----:B------:R-:W-:-:S04]  /*10500*/  IMAD.WIDE R100, R247, 0x4, R88 ;  /* 0x00000004f7647825 */ /* 0x000fc800078e0258 */
[----:B-1----:R-:W-:-:S04]  /*10510*/  IMAD.WIDE R96, R247, 0x4, R84 ;  /* 0x00000004f7607825 */ /* 0x002fc800078e0254 */
[----:B--2---:R-:W-:Y:S02]  /*10520*/  IMAD.WIDE R92, R247, 0x4, R82 ;  /* 0x00000004f75c7825 */ /* 0x004fe400078e0252 */
[----:B------:R-:W2:Y:S04]  /*10530*/  LDL.LU.64 R82, [R1+0x398] ;  /* 0x0003980001527983 */ /* 0x000ea80000300a00 */
[----:B------:R-:W2:Y:S04]  /*10540*/  LDL.LU.64 R84, [R1+0x3a0] ;  /* 0x0003a00001547983 */ /* 0x000ea80000300a00 */
[----:B------:R-:W2:Y:S04]  /*10550*/  LDL.LU.64 R86, [R1+0x3a8] ;  /* 0x0003a80001567983 */ /* 0x000ea80000300a00 */
[----:B------:R-:W2:Y:S01]  /*10560*/  LDL.LU.64 R88, [R1+0x3b0] ;  /* 0x0003b00001587983 */ /* 0x000ea20000300a00 */
[----:B------:R-:W-:-:S03]  /*10570*/  ISETP.GE.U32.AND P3, PT, R0, 0x7fffff01, PT ;  /* 0x7fffff010000780c */ /* 0x000fc60003f66070 */
[----:B------:R-:W1:Y:S01]  /*10580*/  S2R R0, SR_TID.X ;  /* 0x0000000000007919 */ /* 0x000e620000002100 */
[----:B------:R-:W-:-:S04]  /*10590*/  IMAD.WIDE R250, R247, 0x4, R250 ;  /* 0x00000004f7fa7825 */ /* 0x000fc800078e02fa */
[----:B------:R-:W-:-:S04]  /*105a0*/  IMAD.WIDE R104, R247, 0x4, R104 ;  /* 0x00000004f7687825 */ /* 0x000fc800078e0268 */
[----:B------:R-:W-:-:S04]  /*105b0*/  IMAD.WIDE R106, R247, 0x4, R106 ;  /* 0x00000004f76a7825 */ /* 0x000fc800078e026a */
[----:B------:R-:W-:Y:S01]  /*105c0*/  IMAD.WIDE R108, R247, 0x4, R108 ;  /* 0x00000004f76c7825 */ /* 0x000fe200078e026c */
[----:B-1----:R-:W-:-:S03]  /*105d0*/  LOP3.LUT R0, R0, 0x7f, RZ, 0xc0, !PT ;  /* 0x0000007f00007812 */ /* 0x002fc600078ec0ff */
[----:B------:R-:W-:-:S04]  /*105e0*/  IMAD.WIDE R112, R247, 0x4, R112 ;  /* 0x00000004f7707825 */ /* 0x000fc800078e0270 */
[----:B------:R-:W-:Y:S02]  /*105f0*/  IMAD.SHL.U32 R0, R0, 0x4, RZ ;  /* 0x0000000400007824 */ /* 0x000fe400078e00ff */
        /* <DEDUP_REMOVED lines=20> */
[----:B---3--:R-:W-:-:S04]  /*10740*/  IMAD.WIDE R166, R247, 0x4, R166 ;  /* 0x00000004f7a67825 */ /* 0x008fc800078e02a6 */
[----:B----4-:R-:W-:-:S04]  /*10750*/  IMAD.WIDE R158, R247, 0x4, R158 ;  /* 0x00000004f79e7825 */ /* 0x010fc800078e029e */
        /* <DEDUP_REMOVED lines=46> */
[----:B------:R-:W-:Y:S01]  /*10a40*/  IMAD.WIDE R244, R247, 0x4, R244 ;  /* 0x00000004f7f47825 */ /* 0x000fe200078e02f4 */
[----:B------:R-:W-:Y:S02]  /*10a50*/  LOP3.LUT R247, R0, 0x60, RZ, 0x3c, !PT ;  /* 0x0000006000f77812 */ /* 0x000fe400078e3cff */
[----:B------:R-:W1:Y:S01]  /*10a60*/  S2R R0, SR_TID.X ;  /* 0x0000000000007919 */ /* 0x000e620000002100 */
[----:B--2---:R-:W-:-:S04]  /*10a70*/  IMAD.WIDE R88, R252, 0x4, R88 ;  /* 0x00000004fc587825 */ /* 0x004fc800078e0258 */
[C---:B------:R-:W-:Y:S01]  /*10a80*/  IMAD.WIDE R86, R252.reuse, 0x4, R86 ;  /* 0x00000004fc567825 */ /* 0x040fe200078e0256 */
[----:B------:R2:W-:Y:S03]  /*10a90*/  LDGSTS.E [R247+0x56600], [R88.64], !P5 ;  /* 0x5660000058f77fae */ /* 0x0005e6000e921844 */
[C---:B------:R-:W-:Y:S01]  /*10aa0*/  IMAD.WIDE R84, R252.reuse, 0x4, R84 ;  /* 0x00000004fc547825 */ /* 0x040fe200078e0254 */
[----:B------:R2:W-:Y:S03]  /*10ab0*/  LDGSTS.E [R247+0x56e00], [R86.64], !P2 ;  /* 0x56e0000056f77fae */ /* 0x0005e6000d121844 */
[C---:B------:R-:W-:Y:S01]  /*10ac0*/  IMAD.WIDE R82, R252.reuse, 0x4, R82 ;  /* 0x00000004fc527825 */ /* 0x040fe200078e0252 */
[----:B------:R2:W-:Y:S03]  /*10ad0*/  LDGSTS.E [R247+0x57600], [R84.64], !P4 ;  /* 0x5760000054f77fae */ /* 0x0005e6000e121844 */
[----:B------:R-:W-:Y:S01]  /*10ae0*/  IMAD.WIDE R90, R252, 0x4, R90 ;  /* 0x00000004fc5a7825 */ /* 0x000fe200078e025a */
[----:B------:R2:W-:Y:S04]  /*10af0*/  LDGSTS.E [R247+0x57e00], [R82.64], !P3 ;  /* 0x57e0000052f77fae */ /* 0x0005e8000d921844 */
[----:B------:R-:W0:Y:S01]  /*10b00*/  LDGDEPBAR ;  /* 0x00000000000079af */ /* 0x000e220000000000 */
[----:B-1----:R-:W-:-:S02]  /*10b10*/  SHF.R.S32.HI R252, RZ, 0x6, R0 ;  /* 0x00000006fffc7819 */ /* 0x002fc40000011400 */
[----:B------:R-:W-:Y:S02]  /*10b20*/  LOP3.LUT R0, R0, 0x3f, RZ, 0xc0, !PT ;  /* 0x0000003f00007812 */ /* 0x000fe400078ec0ff */
[----:B------:R-:W-:-:S03]  /*10b30*/  SGXT R252, R252, 0x1 ;  /* 0x00000001fcfc781a */ /* 0x000fc60000000200 */
[----:B------:R-:W-:-:S05]  /*10b40*/  IMAD.SHL.U32 R0, R0, 0x4, RZ ;  /* 0x0000000400007824 */ /* 0x000fca00078e00ff */
[----:B------:R-:W-:-:S05]  /*10b50*/  LOP3.LUT R0, R0, 0x110, R252, 0x78, !PT ;  /* 0x0000011000007812 */ /* 0x000fca00078e78fc */
[----:B------:R1:W-:Y:S04]  /*10b60*/  LDGSTS.E [R0+0x20000], [R80.64], P1 ;  /* 0x2000000050007fae */ /* 0x0003e80008921844 */
[----:B-1----:R1:W5:Y:S01]  /*10b70*/  LDL.LU.64 R80, [R1+0x8c0] ;  /* 0x0008c00001507983 */ /* 0x0023620000300a00 */
[----:B------:R-:W-:Y:S02]  /*10b80*/  IMAD.MOV.U32 R0, RZ, RZ, c[0x0][0x180] ;  /* 0x00006000ff007624 */ /* 0x000fe400078e00ff */
[----:B------:R-:W-:Y:S02]  /*10b90*/  IMAD.MOV.U32 R252, RZ, RZ, c[0x0][0x188] ;  /* 0x00006200fffc7624 */ /* 0x000fe400078e00ff */
[----:B--2---:R-:W-:Y:S01]  /*10ba0*/  IMAD.MOV.U32 R247, RZ, RZ, c[0x0][0x18c] ;  /* 0x00006300fff77624 */ /* 0x004fe200078e00ff */
[----:B------:R-:W-:Y:S01]  /*10bb0*/  IADD3 R0, R0, -0xc0, RZ ;  /* 0xffffff4000007810 */ /* 0x000fe20007ffe0ff */
[----:B------:R-:W-:-:S02]  /*10bc0*/  IMAD.SHL.U32 R252, R252, 0x40, RZ ;  /* 0x00000040fcfc7824 */ /* 0x000fc400078e00ff */
[----:B------:R-:W-:Y:S02]  /*10bd0*/  IMAD.SHL.U32 R247, R247, 0x40, RZ ;  /* 0x00000040f7f77824 */ /* 0x000fe400078e00ff */
[----:B-1----:R1:W-:Y:S04]  /*10be0*/  STL.64 [R1+0x920], R18 ;  /* 0x0009201201007387 */ /* 0x0023e80000100a00 */
[----:B-1----:R-:W2:Y:S04]  /*10bf0*/  LDL.64 R18, [R1] ;  /* 0x0000000001127983 */ /* 0x002ea80000100a00 */
[----:B------:R1:W-:Y:S04]  /*10c00*/  STL.64 [R1+0x918], R16 ;  /* 0x0009181001007387 */ /* 0x0003e80000100a00 */
[----:B-1----:R-:W4:Y:S04]  /*10c10*/  LDL.64 R16, [R1+0x28] ;  /* 0x0000280001107983 */ /* 0x002f280000100a00 */
[----:B------:R1:W-:Y:S04]  /*10c20*/  STL.64 [R1+0x910], R14 ;  /* 0x0009100e01007387 */ /* 0x0003e80000100a00 */
[----:B-1----:R-:W4:Y:S04]  /*10c30*/  LDL.64 R14, [R1+0x58] ;  /* 0x00005800010e7983 */ /* 0x002f280000100a00 */
[----:B------:R1:W-:Y:S04]  /*10c40*/  STL.64 [R1+0x908], R12 ;  /* 0x0009080c01007387 */ /* 0x0003e80000100a00 */
[----:B-1----:R-:W2:Y:S04]  /*10c50*/  LDL.64 R12, [R1+0x88] ;  /* 0x00008800010c7983 */ /* 0x002ea80000100a00 */
        /* <DEDUP_REMOVED lines=11> */
[----:B------:R-:W1:Y:S04]  /*10d10*/  S2R R247, SR_TID.X ;  /* 0x0000000000f77919 */ /* 0x000e680000002100 */
[----:B-1----:R-:W2:Y:S04]  /*10d20*/  LDL.64 R88, [R1+0x198] ;  /* 0x0001980001587983 */ /* 0x002ea80000100a00 */
[----:B------:R1:W-:Y:S04]  /*10d30*/  STL.64 [R1+0x8d0], R86 ;  /* 0x0008d05601007387 */ /* 0x0003e80000100a00 */
[----:B-1----:R-:W2:Y:S01]  /*10d40*/  LDL.64 R86, [R1+0x1b8] ;  /* 0x0001b80001567983 */ /* 0x002ea20000100a00 */
[----:B------:R-:W-:-:S02]  /*10d50*/  SHF.R.S32.HI R0, RZ, 0x6, R247 ;  /* 0x00000006ff007819 */ /* 0x000fc400000114f7 */
[----:B------:R-:W-:Y:S01]  /*10d60*/  LOP3.LUT R247, R247, 0x3f, RZ, 0xc0, !PT ;  /* 0x0000003ff7f77812 */ /* 0x000fe200078ec0ff */
[----:B------:R1:W-:Y:S01]  /*10d70*/  STL.64 [R1+0x8c8], R84 ;  /* 0x0008c85401007387 */ /* 0x0003e20000100a00 */
[----:B------:R-:W-:-:S03]  /*10d80*/  SGXT R0, R0, 0x1 ;  /* 0x000000010000781a */ /* 0x000fc60000000200 */
[----:B-1----:R-:W-:-:S05]  /*10d90*/  IMAD.SHL.U32 R85, R247, 0x4, RZ ;  /* 0x00000004f7557824 */ /* 0x002fca00078e00ff */
[----:B------:R-:W-:Y:S01]  /*10da0*/  LOP3.LUT R85, R85, 0x110, R0, 0x78, !PT ;  /* 0x0000011055557812 */ /* 0x000fe200078e7800 */
[----:B------:R1:W-:Y:S04]  /*10db0*/  STL.64 [R1+0x8c0], R82 ;  /* 0x0008c05201007387 */ /* 0x0003e80000100a00 */
[----:B------:R-:W2:Y:S04]  /*10dc0*/  S2R R0, SR_TID.X ;  /* 0x0000000000007919 */ /* 0x000ea80000002100 */
[----:B-1----:R-:W4:Y:S04]  /*10dd0*/  LDL.64 R82, [R1+0x1c8] ;  /* 0x0001c80001527983 */ /* 0x002f280000100a00 */
[----:B--2---:R1:W-:Y:S04]  /*10de0*/  LDGSTS.E [R85+0x20800], [R86.64], P1 ;  /* 0x2080000056557fae */ /* 0x0043e80008921844 */
[----:B------:R2:W-:Y:S04]  /*10df0*/  LDGSTS.E [R85+0x21000], [R88.64], P1 ;  /* 0x2100000058557fae */ /* 0x0005e80008921844 */
[----:B------:R4:W-:Y:S04]  /*10e00*/  LDGSTS.E [R85+0x21800], [R2.64], P1 ;  /* 0x2180000002557fae */ /* 0x0009e80008921844 */
[----:B-1----:R-:W3:Y:S04]  /*10e10*/  LDL.64 R86, [R1+0x1d0] ;  /* 0x0001d00001567983 */ /* 0x002ee80000100a00 */
[----:B--2---:R-:W2:Y:S04]  /*10e20*/  LDL.64 R88, [R1+0x1b0] ;  /* 0x0001b00001587983 */ /* 0x004ea80000100a00 */
[----:B------:R1:W-:Y:S04]  /*10e30*/  LDGSTS.E [R85+0x22000], [R4.64], P1 ;  /* 0x2200000004557fae */ /* 0x0003e80008921844 */
[----:B----4-:R-:W4:Y:S04]  /*10e40*/  LDL.64 R2, [R1+0x190] ;  /* 0x0001900001027983 */ /* 0x010f280000100a00 */
[----:B------:R1:W-:Y:S04]  /*10e50*/  LDGSTS.E [R85+0x22800], [R6.64], P1 ;  /* 0x2280000006557fae */ /* 0x0003e80008921844 */
[----:B-1----:R-:W4:Y:S04]  /*10e60*/  LDL.64 R4, [R1+0x170] ;  /* 0x0001700001047983 */ /* 0x002f280000100a00 */
[----:B------:R1:W-:Y:S04]  /*10e70*/  LDGSTS.E [R85+0x23000], [R8.64], P1 ;  /* 0x2300000008557fae */ /* 0x0003e80008921844 */
[----:B------:R-:W4:Y:S04]  /*10e80*/  LDL.64 R6, [R1+0x140] ;  /* 0x0001400001067983 */ /* 0x000f280000100a00 */
        /* <DEDUP_REMOVED lines=9> */
[----:B-1----:R-:W4:Y:S01]  /*10f20*/  LDL.64 R16, [R1+0x50] ;  /* 0x0000500001107983 */ /* 0x002f220000100a00 */
[----:B------:R-:W-:-:S03]  /*10f30*/  SHF.R.S32.HI R252, RZ, 0x6, R0 ;  /* 0x00000006fffc7819 */ /* 0x000fc60000011400 */
[----:B------:R-:W4:Y:S01]  /*10f40*/  LDL.64 R18, [R1+0x20] ;  /* 0x0000200001127983 */ /* 0x000f220000100a00 */
[----:B------:R-:W-:-:S03]  /*10f50*/  LOP3.LUT R0, R0, 0x3f, RZ, 0xc0, !PT ;  /* 0x0000003f00007812 */ /* 0x000fc600078ec0ff */
[----:B------:R1:W-:Y:S04]  /*10f60*/  LDGSTS.E [R85+0x26000], [R94.64], P1 ;  /* 0x260000005e557fae */ /* 0x0003e80008921844 */
[----:B------:R1:W-:Y:S04]  /*10f70*/  LDGSTS.E [R85+0x26800], [R102.64], P1 ;  /* 0x2680000066557fae */ /* 0x0003e80008921844 */
[----:B------:R1:W-:Y:S01]  /*10f80*/  LDGSTS.E [R85+0x27000], [R110.64], P1 ;  /* 0x270000006e557fae */ /* 0x0003e20008921844 */
[----:B------:R-:W-:-:S03]  /*10f90*/  IMAD.SHL.U32 R247, R0, 0x4, RZ ;  /* 0x0000000400f77824 */ /* 0x000fc600078e00ff */
[----:B------:R1:W-:Y:S01]  /*10fa0*/  LDGSTS.E [R85+0x27800], [R118.64], P1 ;  /* 0x2780000076557fae */ /* 0x0003e20008921844 */
[----:B------:R-:W-:-:S03]  /*10fb0*/  SGXT R252, R252, 0x1 ;  /* 0x00000001fcfc781a */ /* 0x000fc60000000200 */
[----:B------:R1:W-:Y:S04]  /*10fc0*/  LDGSTS.E [R85+0x28000], [R126.64], P1 ;  /* 0x280000007e557fae */ /* 0x0003e80008921844 */
[----:B------:R1:W-:Y:S04]  /*10fd0*/  LDGSTS.E [R85+0x28800], [R134.64], P1 ;  /* 0x2880000086557fae */ /* 0x0003e80008921844 */
[----:B------:R1:W-:Y:S04]  /*10fe0*/  LDGSTS.E [R85+0x29000], [R142.64], P1 ;  /* 0x290000008e557fae */ /* 0x0003e80008921844 */
[----:B------:R1:W-:Y:S01]  /*10ff0*/  LDGSTS.E [R85+0x29800], [R150.64], P1 ;  /* 0x2980000096557fae */ /* 0x0003e20008921844 */
[----:B------:R-:W-:-:S03]  /*11000*/  LOP3.LUT R247, R247, 0x110, R252, 0x78, !PT ;  /* 0x00000110f7f77812 */ /* 0x000fc600078e78fc */
[----:B------:R1:W-:Y:S04]  /*11010*/  LDGSTS.E [R85+0x2a000], [R158.64], P1 ;  /* 0x2a0000009e557fae */ /* 0x0003e80008921844 */
[----:B------:R1:W-:Y:S04]  /*11020*/  LDGSTS.E [R85+0x2a800], [R166.64], P1 ;  /* 0x2a800000a6557fae */ /* 0x0003e80008921844 */
        /* <DEDUP_REMOVED lines=11> */
[----:B-1----:R-:W4:Y:S04]  /*110e0*/  LDL.64 R84, [R1+0x1a8] ;  /* 0x0001a80001547983 */ /* 0x002f280000100a00 */
[----:B---3--:R1:W-:Y:S04]  /*110f0*/  LDGSTS.E [R247+0x20200], [R86.64], P1 ;  /* 0x2020000056f77fae */ /* 0x0083e80008921844 */
[----:B--2---:R2:W-:Y:S04]  /*11100*/  LDGSTS.E [R247+0x20a00], [R88.64], P1 ;  /* 0x20a0000058f77fae */ /* 0x0045e80008921844 */
[----:B-1----:R-:W3:Y:S04]  /*11110*/  LDL.64 R86, [R1+0x188] ;  /* 0x0001880001567983 */ /* 0x002ee80000100a00 */
[----:B----4-:R1:W-:Y:S04]  /*11120*/  LDGSTS.E [R247+0x21200], [R2.64], P1 ;  /* 0x2120000002f77fae */ /* 0x0103e80008921844 */
[----:B--2---:R-:W2:Y:S04]  /*11130*/  LDL.64 R88, [R1+0x160] ;  /* 0x0001600001587983 */ /* 0x004ea80000100a00 */
[----:B------:R4:W-:Y:S04]  /*11140*/  LDGSTS.E [R247+0x21a00], [R4.64], P1 ;  /* 0x21a0000004f77fae */ /* 0x0009e80008921844 */
[----:B-1----:R-:W2:Y:S04]  /*11150*/  LDL.64 R2, [R1+0x130] ;  /* 0x0001300001027983 */ /* 0x002ea80000100a00 */
        /* <DEDUP_REMOVED lines=17> */
[----:B------:R1:W-:Y:S04]  /*11270*/  LDGSTS.E [R247+0x26a00], [R104.64], P1 ;  /* 0x26a0000068f77fae */ /* 0x0003e80008921844 */
[----:B------:R1:W-:Y:S01]  /*11280*/  LDGSTS.E [R247+0x27200], [R112.64], P1 ;  /* 0x2720000070f77fae */ /* 0x0003e20008921844 */
[----:B------:R-:W-:-:S03]  /*11290*/  IMAD.SHL.U32 R0, R0, 0x4, RZ ;  /* 0x0000000400007824 */ /* 0x000fc600078e00ff */
[----:B------:R1:W-:Y:S04]  /*112a0*/  LDGSTS.E [R247+0x27a00], [R120.64], P1 ;  /* 0x27a0000078f77fae */ /* 0x0003e80008921844 */
        /* <DEDUP_REMOVED lines=20> */
[----:B-1----:R-:W4:Y:S04]  /*113f0*/  LDL.LU.64 R82, [R1+0x218] ;  /* 0x0002180001527983 */ /* 0x002f280000300a00 */
[----:B------:R-:W4:Y:S04]  /*11400*/  LDL.LU.64 R84, [R1+0x208] ;  /* 0x0002080001547983 */ /* 0x000f280000300a00 */
[----:B---3--:R1:W-:Y:S04]  /*11410*/  LDGSTS.E [R0+0x21400], [R86.64], P1 ;  /* 0x2140000056007fae */ /* 0x0083e80008921844 */
[----:B--2---:R2:W-:Y:S04]  /*11420*/  LDGSTS.E [R0+0x21c00], [R88.64], P1 ;  /* 0x21c0000058007fae */ /* 0x0045e80008921844 */
[----:B-1----:R-:W3:Y:S04]  /*11430*/  LDL.LU.64 R86, [R1+0x210] ;  /* 0x0002100001567983 */ /* 0x002ee80000300a00 */
[----:B------:R1:W-:Y:S04]  /*11440*/  LDGSTS.E [R0+0x22400], [R2.64], P1 ;  /* 0x2240000002007fae */ /* 0x0003e80008921844 */
[----:B--2---:R-:W2:Y:S04]  /*11450*/  LDL.LU.64 R88, [R1+0x1c0] ;  /* 0x0001c00001587983 */ /* 0x004ea80000300a00 */
[----:B----4-:R4:W-:Y:S04]  /*11460*/  LDGSTS.E [R0+0x22c00], [R4.64], P1 ;  /* 0x22c0000004007fae */ /* 0x0109e80008921844 */
[----:B-1----:R-:W2:Y:S04]  /*11470*/  LDL.LU.64 R2, [R1+0x200] ;  /* 0x0002000001027983 */ /* 0x002ea80000300a00 */
[----:B------:R1:W-:Y:S04]  /*11480*/  LDGSTS.E [R0+0x23400], [R6.64], P1 ;  /* 0x2340000006007fae */ /* 0x0003e80008921844 */
[----:B----4-:R-:W4:Y:S04]  /*11490*/  LDL.LU.64 R4, [R1+0x180] ;  /* 0x0001800001047983 */ /* 0x010f280000300a00 */
[----:B------:R1:W-:Y:S04]  /*114a0*/  LDGSTS.E [R0+0x23c00], [R8.64], P1 ;  /* 0x23c0000008007fae */ /* 0x0003e80008921844 */
[----:B-1----:R-:W4:Y:S04]  /*114b0*/  LDL.LU.64 R6, [R1+0x1a0] ;  /* 0x0001a00001067983 */ /* 0x002f280000300a00 */
[----:B------:R1:W-:Y:S04]  /*114c0*/  LDGSTS.E [R0+0x24400], [R10.64], P1 ;  /* 0x244000000a007fae */ /* 0x0003e80008921844 */
[----:B------:R-:W4:Y:S04]  /*114d0*/  LDL.LU.64 R8, [R1+0x128] ;  /* 0x0001280001087983 */ /* 0x000f280000300a00 */
[----:B------:R1:W-:Y:S04]  /*114e0*/  LDGSTS.E [R0+0x24c00], [R12.64], P1 ;  /* 0x24c000000c007fae */ /* 0x0003e80008921844 */
[----:B-1----:R-:W4:Y:S04]  /*114f0*/  LDL.LU.64 R10, [R1+0x158] ;  /* 0x00015800010a7983 */ /* 0x002f280000300a00 */
[----:B------:R1:W-:Y:S04]  /*11500*/  LDGSTS.E [R0+0x25400], [R14.64], P1 ;  /* 0x254000000e007fae */ /* 0x0003e80008921844 */
[----:B------:R-:W4:Y:S04]  /*11510*/  LDL.LU.64 R12, [R1+0xc8] ;  /* 0x0000c800010c7983 */ /* 0x000f280000300a00 */
[----:B------:R1:W-:Y:S04]  /*11520*/  LDGSTS.E [R0+0x25c00], [R16.64], P1 ;  /* 0x25c0000010007fae */ /* 0x0003e80008921844 */
[----:B-1----:R-:W4:Y:S04]  /*11530*/  LDL.LU.64 R14, [R1+0xf8] ;  /* 0x0000f800010e7983 */ /* 0x002f280000300a00 */
[----:B------:R1:W-:Y:S04]  /*11540*/  LDGSTS.E [R0+0x26400], [R18.64], P1 ;  /* 0x2640000012007fae */ /* 0x0003e80008921844 */
[----:B------:R1:W-:Y:S04]  /*11550*/  LDGSTS.E [R0+0x26c00], [R106.64], P1 ;  /* 0x26c000006a007fae */ /* 0x0003e80008921844 */
[----:B------:R1:W-:Y:S04]  /*11560*/  LDGSTS.E [R0+0x27400], [R114.64], P1 ;  /* 0x2740000072007fae */ /* 0x0003e80008921844 */
[----:B-1----:R-:W4:Y:S04]  /*11570*/  LDL.LU.64 R18, [R1+0x98] ;  /* 0x0000980001127983 */ /* 0x002f280000300a00 */
[----:B------:R-:W4:Y:S04]  /*11580*/  LDL.LU.64 R16, [R1+0x68] ;  /* 0x0000680001107983 */ /* 0x000f280000300a00 */
        /* <DEDUP_REMOVED lines=19> */
[----:B-1----:R-:W1:Y:S04]  /*116c0*/  S2R R0, SR_TID.X ;  /* 0x0000000000007919 */ /* 0x002e680000002100 */
[----:B------:R-:W-:Y:S04]  /*116d0*/  STL [R1+0x878], R90 ;  /* 0x0008785a01007387 */ /* 0x000fe80000100800 */
[----:B------:R1:W-:Y:S02]  /*116e0*/  STL [R1+0x874], R91 ;  /* 0x0008745b01007387 */ /* 0x0003e40000100800 */
[----:B-1----:R-:W-:-:S05]  /*116f0*/  LOP3.LUT R0, R0, 0x7f, RZ, 0xc0, !PT ;  /* 0x0000007f00007812 */ /* 0x002fca00078ec0ff */
[----:B------:R-:W-:Y:S02]  /*11700*/  IMAD.SHL.U32 R0, R0, 0x4, RZ ;  /* 0x0000000400007824 */ /* 0x000fe400078e00ff */
[----:B------:R-:W-:-:S04]  /*11710*/  IMAD.MOV.U32 R252, RZ, RZ, c[0x0][0x188] ;  /* 0x00006200fffc7624 */ /* 0x000fc800078e00ff */
[----:B------:R-:W-:-:S04]  /*11720*/  IMAD.SHL.U32 R252, R252, 0x40, RZ ;  /* 0x00000040fcfc7824 */ /* 0x000fc800078e00ff */
[----:B-----5:R-:W-:Y:S01]  /*11730*/  IMAD.WIDE R80, R252, 0x4, R80 ;  /* 0x00000004fc507825 */ /* 0x020fe200078e0250 */
[----:B---3--:R1:W-:Y:S04]  /*11740*/  LDGSTS.E [R246+0x21600], [R86.64], P1 ;  /* 0x2160000056f67fae */ /* 0x0083e80008921844 */
[----:B--2---:R2:W-:Y:S04]  /*11750*/  LDGSTS.E [R246+0x21e00], [R88.64], P1 ;  /* 0x21e0000058f67fae */ /* 0x0045e80008921844 */
        /* <DEDUP_REMOVED lines=28> */
[----:B------:R-:W0:Y:S04]  /*11920*/  LDGDEPBAR ;  /* 0x00000000000079af */ /* 0x000e280000000000 */
[----:B------:R-:W-:Y:S06]  /*11930*/  BAR.SYNC.DEFER_BLOCKING 0x0 ;  /* 0x0000000000007b1d */ /* 0x000fec0000010000 */
[----:B------:R-:W-:Y:S01]  /*11940*/  @!PT LDS RZ, [RZ] ;  /* 0x00000000fffff984 */ /* 0x000fe20000000800 */
[----:B------:R-:W-:Y:S01]  /*11950*/  @!PT LDS RZ, [RZ] ;  /* 0x00000000fffff984 */ /* 0x000fe20000000800 */
[----:B------:R-:W-:Y:S01]  /*11960*/  @!PT LDS RZ, [RZ] ;  /* 0x00000000fffff984 */ /* 0x000fe20000000800 */
[----:B------:R1:W-:Y:S02]  /*11970*/  LDGSTS.E [R0+0x58000], [R90.64], !P6 ;  /* 0x580000005a007fae */ /* 0x0003e4000f121844 */
[----:B-1----:R-:W-:-:S05]  /*11980*/  IMAD.MOV.U32 R91, RZ, RZ, c[0x0][0x180] ;  /* 0x00006000ff5b7624 */ /* 0x002fca00078e00ff */
[----:B------:R-:W-:-:S04]  /*11990*/  IADD3 R90, R91, -0xc5, RZ ;  /* 0xffffff3b5b5a7810 */ /* 0x000fc80007ffe0ff */
[----:B------:R-:W-:Y:S01]  /*119a0*/  ISETP.GE.U32.AND P1, PT, R90, 0x7ffffefc, PT ;  /* 0x7ffffefc5a00780c */ /* 0x000fe20003f26070 */
[----:B------:R-:W-:Y:S02]  /*119b0*/  IMAD.MOV.U32 R90, RZ, RZ, R18 ;  /* 0x000000ffff5a7224 */ /* 0x000fe400078e0012 */
[----:B------:R-:W-:Y:S02]  /*119c0*/  IMAD.MOV.U32 R91, RZ, RZ, R19 ;  /* 0x000000ffff5b7224 */ /* 0x000fe400078e0013 */
[----:B------:R-:W2:Y:S04]  /*119d0*/  LDL.LU.64 R18, [R1+0x920] ;  /* 0x0009200001127983 */ /* 0x000ea80000300a00 */
[----:B------:R-:W-:Y:S04]  /*119e0*/  STL [R1+0x870], R80 ;  /* 0x0008705001007387 */ /* 0x000fe80000100800 */
[----:B------:R1:W-:Y:S04]  /*119f0*/  LDGSTS.E [R0+0x58800], [R80.64], !P1 ;  /* 0x5880000050007fae */ /* 0x0003e8000c921844 */
[----:B------:R1:W-:Y:S02]  /*11a00*/  STL [R1+0x86c], R81 ;  /* 0x00086c5101007387 */ /* 0x0003e40000100800 */
[----:B-1----:R-:W-:-:S05]  /*11a10*/  IMAD.MOV.U32 R81, RZ, RZ, c[0x0][0x180] ;  /* 0x00006000ff517624 */ /* 0x002fca00078e00ff */
[----:B------:R-:W-:-:S04]  /*11a20*/  IADD3 R80, R81, -0xc9, RZ ;  /* 0xffffff3751507810 */ /* 0x000fc80007ffe0ff */
[----:B------:R-:W-:Y:S01]  /*11a30*/  ISETP.GE.U32.AND P1, PT, R80, 0x7ffffef8, PT ;  /* 0x7ffffef85000780c */ /* 0x000fe20003f26070 */
[----:B------:R-:W-:-:S04]  /*11a40*/  IMAD.WIDE R78, R252, 0x4, R78 ;  /* 0x00000004fc4e7825 */ /* 0x000fc800078e024e */
        /* <DEDUP_REMOVED lines=62> */
[----:B----4-:R-:W4:Y:S04]  /*11e30*/  LDL.LU.64 R4, [R1+0x8e8] ;  /* 0x0008e80001047983 */ /* 0x010f280000300a00 */
        /* <DEDUP_REMOVED lines=9> */
[----:B---3--:R-:W3:Y:S04]  /*11ed0*/  LDL.LU.64 R2, [R1+0x8e0] ;  /* 0x0008e00001027983 */ /* 0x008ee80000300a00 */
        /* <DEDUP_REMOVED lines=9> */
[----:B--2---:R-:W2:Y:S04]  /*11f70*/  LDL.LU.64 R88, [R1+0x8d8] ;  /* 0x0008d80001587983 */ /* 0x004ea80000300a00 */
        /* <DEDUP_REMOVED lines=32> */
[----:B------:R1:W-:Y:S04]  /*12180*/  STL [R1+0x80c], R57 ;  /* 0x00080c3901007387 */ /* 0x0003e80000100800 */
[----:B-1----:R-:W1:Y:S01]  /*12190*/  S2R R57, SR_TID.X ;  /* 0x0000000000397919 */ /* 0x002e620000002100 */
[----:B------:R-:W-:-:S05]  /*121a0*/  IMAD.MOV.U32 R56, RZ, RZ, c[0x0][0x180] ;  /* 0x00006000ff387624 */ /* 0x000fca00078e00ff */
[----:B------:R-:W-:-:S04]  /*121b0*/  IADD3 R56, R56, -0xf9, RZ ;  /* 0xffffff0738387810 */ /* 0x000fc80007ffe0ff */
[----:B------:R-:W-:Y:S02]  /*121c0*/  ISETP.GE.U32.AND P1, PT, R56, 0x7ffffec8, PT ;  /* 0x7ffffec83800780c */ /* 0x000fe40003f26070 */
[----:B------:R-:W1:Y:S01]  /*121d0*/  S2R R56, SR_TID.X ;  /* 0x0000000000387919 */ /* 0x000e620000002100 */
[----:B------:R-:W-:Y:S01]  /*121e0*/  IMAD.WIDE R54, R252, 0x4, R54 ;  /* 0x00000004fc367825 */ /* 0x000fe200078e0236 */
[----:B-1----:R-:W-:-:S04]  /*121f0*/  LOP3.LUT R57, R57, 0x7f, RZ, 0xc0, !PT ;  /* 0x0000007f39397812 */ /* 0x002fc800078ec0ff */
[----:B------:R-:W-:Y:S01]  /*12200*/  STL [R1+0x808], R54 ;  /* 0x0008083601007387 */ /* 0x000fe20000100800 */
[----:B------:R-:W-:-:S03]  /*12210*/  IMAD.SHL.U32 R57, R57, 0x4, RZ ;  /* 0x0000000439397824 */ /* 0x000fc600078e00ff */
[----:B------:R1:W-:Y:S04]  /*12220*/  STL [R1+0x804], R55 ;  /* 0x0008043701007387 */ /* 0x0003e80000100800 */
[----:B------:R1:W-:Y:S02]  /*12230*/  LDGSTS.E [R57+0x5f000], [R54.64], !P1 ;  /* 0x5f00000036397fae */ /* 0x0003e4000c921844 */
[----:B-1----:R-:W-:-:S05]  /*12240*/  IMAD.MOV.U32 R55, RZ, RZ, c[0x0][0x180] ;  /* 0x00006000ff377624 */ /* 0x002fca00078e00ff */
[----:B------:R-:W-:-:S04]  /*12250*/  IADD3 R54, R55, -0xfd, RZ ;  /* 0xffffff0337367810 */ /* 0x000fc80007ffe0ff */
[----:B------:R-:W-:Y:S02]  /*12260*/  ISETP.GE.U32.AND P1, PT, R54, 0x7ffffec4, PT ;  /* 0x7ffffec43600780c */ /* 0x000fe40003f26070 */
[----:B------:R-:W-:Y:S01]  /*12270*/  LOP3.LUT R56, R56, 0x7f, RZ, 0xc0, !PT ;  /* 0x0000007f38387812 */ /* 0x000fe200078ec0ff */
[----:B------:R-:W-:-:S04]  /*12280*/  IMAD.WIDE R52, R252, 0x4, R52 ;  /* 0x00000004fc347825 */ /* 0x000fc800078e0234 */
[C---:B------:R-:W-:Y:S01]  /*12290*/  IMAD.SHL.U32 R54, R56.reuse, 0x4, RZ ;  /* 0x0000000438367824 */ /* 0x040fe200078e00ff */
[----:B------:R1:W-:Y:S05]  /*122a0*/  STL [R1+0x800], R52 ;  /* 0x0008003401007387 */ /* 0x0003ea0000100800 */
[----:B------:R1:W-:Y:S01]  /*122b0*/  LDGSTS.E [R54+0x5f800], [R52.64], !P1 ;  /* 0x5f80000034367fae */ /* 0x0003e2000c921844 */
[----:B------:R-:W-:Y:S01]  /*122c0*/  IMAD.SHL.U32 R56, R56, 0x4, RZ ;  /* 0x0000000438387824 */ /* 0x000fe200078e00ff */
[----:B-1----:R-:W-:-:S04]  /*122d0*/  IADD3 R52, R55, -0xc2, RZ ;  /* 0xffffff3e37347810 */ /* 0x002fc80007ffe0ff */
[----:B------:R-:W-:Y:S01]  /*122e0*/  ISETP.GE.U32.AND P1, PT, R52, 0x7ffffeff, PT ;  /* 0x7ffffeff3400780c */ /* 0x000fe20003f26070 */
[----:B------:R-:W-:Y:S01]  /*122f0*/  IMAD.WIDE R50, R252, 0x4, R50 ;  /* 0x00000004fc327825 */ /* 0x000fe200078e0232 */
[----:B------:R-:W-:Y:S01]  /*12300*/  LOP3.LUT R56, R56, 0x20, RZ, 0x3c, !PT ;  /* 0x0000002038387812 */ /* 0x000fe200078e3cff */
[----:B------:R-:W-:Y:S04]  /*12310*/  STL [R1+0x7fc], R53 ;  /* 0x0007fc3501007387 */ /* 0x000fe80000100800 */
[----:B------:R1:W-:Y:S06]  /*12320*/  STL [R1+0x7f8], R50 ;  /* 0x0007f83201007387 */ /* 0x0003ec0000100800 */
[----:B------:R1:W-:Y:S02]  /*12330*/  LDGSTS.E [R56+0x58200], [R50.64], !P1 ;  /* 0x5820000032387fae */ /* 0x0003e4000c921844 */
[----:B-1----:R-:W-:-:S04]  /*12340*/  IADD3 R50, R55, -0xc6, RZ ;  /* 0xffffff3a37327810 */ /* 0x002fc80007ffe0ff */
[----:B------:R-:W-:Y:S01]  /*12350*/  ISETP.GE.U32.AND P1, PT, R50, 0x7ffffefb, PT ;  /* 0x7ffffefb3200780c */ /* 0x000fe20003f26070 */
[----:B------:R-:W-:Y:S01]  /*12360*/  IMAD.WIDE R48, R252, 0x4, R48 ;  /* 0x00000004fc307825 */ /* 0x000fe200078e0230 */
[----:B------:R-:W-:Y:S04]  /*12370*/  STL [R1+0x7f4], R51 ;  /* 0x0007f43301007387 */ /* 0x000fe80000100800 */
[----:B------:R1:W-:Y:S07]  /*12380*/  STL [R1+0x7f0], R48 ;  /* 0x0007f03001007387 */ /* 0x0003ee0000100800 */
        /* <DEDUP_REMOVED lines=21> */
[C---:B------:R-:W-:Y:S01]  /*124e0*/  IMAD.WIDE R40, R252.reuse, 0x4, R40 ;  /* 0x00000004fc287825 */ /* 0x040fe200078e0228 */
[----:B------:R-:W-:Y:S04]  /*124f0*/  STL [R1+0x7d4], R43 ;  /* 0x0007d42b01007387 */ /* 0x000fe80000100800 */
[----:B------:R1:W-:Y:S07]  /*12500*/  STL [R1+0x7d0], R40 ;  /* 0x0007d02801007387 */ /* 0x0003ee0000100800 */
[----:B------:R1:W-:Y:S01]  /*12510*/  LDGSTS.E [R56+0x5aa00], [R40.64], !P1 ;  /* 0x5aa0000028387fae */ /* 0x0003e2000c921844 */
[----:B------:R-:W-:Y:S01]  /*12520*/  IMAD.WIDE R38, R252, 0x4, R38 ;  /* 0x00000004fc267825 */ /* 0x000fe200078e0226 */
[----:B-1----:R-:W-:-:S04]  /*12530*/  IADD3 R40, R55, -0xda, RZ ;  /* 0xffffff2637287810 */ /* 0x002fc80007ffe0ff */
[----:B------:R-:W-:Y:S01]  /*12540*/  ISETP.GE.U32.AND P1, PT, R40, 0x7ffffee7, PT ;  /* 0x7ffffee72800780c */ /* 0x000fe20003f26070 */
[C---:B------:R-:W-:Y:S01]  /*12550*/  IMAD.WIDE R36, R252.reuse, 0x4, R36 ;  /* 0x00000004fc247825 */ /* 0x040fe200078e0224 */
[----:B------:R-:W-:Y:S03]  /*12560*/  STL [R1+0x7cc], R41 ;  /* 0x0007cc2901007387 */ /* 0x000fe60000100800 */
[C---:B------:R-:W-:Y:S01]  /*12570*/  IMAD.WIDE R34, R252.reuse, 0x4, R34 ;  /* 0x00000004fc227825 */ /* 0x040fe200078e0222 */
[----:B------:R1:W-:Y:S03]  /*12580*/  STL [R1+0x7c8], R38 ;  /* 0x0007c82601007387 */ /* 0x0003e60000100800 */
[C---:B------:R-:W-:Y:S01]  /*12590*/  IMAD.WIDE R32, R252.reuse, 0x4, R32 ;  /* 0x00000004fc207825 */ /* 0x040fe200078e0220 */
[----:B------:R-:W-:Y:S03]  /*125a0*/  STL [R1+0x7c4], R39 ;  /* 0x0007c42701007387 */ /* 0x000fe60000100800 */
[C---:B------:R-:W-:Y:S01]  /*125b0*/  IMAD.WIDE R30, R252.reuse, 0x4, R30 ;  /* 0x00000004fc1e7825 */ /* 0x040fe200078e021e */
[----:B------:R1:W-:Y:S04]  /*125c0*/  STL [R1+0x7c0], R36 ;  /* 0x0007c02401007387 */ /* 0x0003e80000100800 */
[----:B------:R1:W-:Y:S01]  /*125d0*/  LDGSTS.E [R56+0x5b200], [R38.64], !P1 ;  /* 0x5b20000026387fae */ /* 0x0003e2000c921844 */
[----:B------:R-:W-:-:S03]  /*125e0*/  IMAD.WIDE R28, R252, 0x4, R28 ;  /* 0x00000004fc1c7825 */ /* 0x000fc600078e021c */
[----:B------:R-:W-:Y:S01]  /*125f0*/  STL [R1+0x7bc], R37 ;  /* 0x0007bc2501007387 */ /* 0x000fe20000100800 */
[----:B------:R-:W-:-:S03]  /*12600*/  IMAD.WIDE R26, R252, 0x4, R26 ;  /* 0x00000004fc1a7825 */ /* 0x000fc600078e021a */
[----:B------:R2:W-:Y:S01]  /*12610*/  STL [R1+0x7b8], R34 ;  /* 0x0007b82201007387 */ /* 0x0005e20000100800 */
[----:B-1----:R-:W-:-:S03]  /*12620*/  IADD3 R38, R55, -0xde, RZ ;  /* 0xffffff2237267810 */ /* 0x002fc60007ffe0ff */
[----:B------:R-:W-:Y:S01]  /*12630*/  STL [R1+0x7b4], R35 ;  /* 0x0007b42301007387 */ /* 0x000fe20000100800 */
[----:B------:R-:W-:-:S03]  /*12640*/  IMAD.WIDE R24, R252, 0x4, R24 ;  /* 0x00000004fc187825 */ /* 0x000fc600078e0218 */
[----:B------:R1:W-:Y:S01]  /*12650*/  STL [R1+0x7b0], R32 ;  /* 0x0007b02001007387 */ /* 0x0003e20000100800 */
[----:B------:R-:W-:-:S03]  /*12660*/  ISETP.GE.U32.AND P1, PT, R38, 0x7ffffee3, PT ;  /* 0x7ffffee32600780c */ /* 0x000fc60003f26070 */
[----:B------:R-:W-:Y:S01]  /*12670*/  STL [R1+0x7ac], R33 ;  /* 0x0007ac2101007387 */ /* 0x000fe20000100800 */
[----:B------:R-:W-:-:S03]  /*12680*/  IMAD.WIDE R22, R252, 0x4, R22 ;  /* 0x00000004fc167825 */ /* 0x000fc600078e0216 */
[----:B------:R1:W-:Y:S04]  /*12690*/  STL [R1+0x7a8], R30 ;  /* 0x0007a81e01007387 */ /* 0x0003e80000100800 */
        /* <DEDUP_REMOVED lines=18> */
[----:B------:R1:W-:Y:S04]  /*127c0*/  LDGSTS.E [R56+0x5ba00], [R36.64], !P1 ;  /* 0x5ba0000024387fae */ /* 0x0003e8000c921844 */
        /* <DEDUP_REMOVED lines=8> */
[----:B------:R-:W-:Y:S04]  /*12850*/  STL [R1+0x764], R15 ;  /* 0x0007640f01007387 */ /* 0x000fe80000100800 */
[----:B------:R1:W-:Y:S04]  /*12860*/  STL [R1+0x760], R12 ;  /* 0x0007600c01007387 */ /* 0x0003e80000100800 */
[----:B------:R-:W-:Y:S04]  /*12870*/  STL [R1+0x75c], R13 ;  /* 0x00075c0d01007387 */ /* 0x000fe80000100800 */
[----:B------:R1:W-:Y:S04]  /*12880*/  STL [R1+0x758], R10 ;  /* 0x0007580a01007387 */ /* 0x0003e80000100800 */
[----:B------:R-:W-:Y:S04]  /*12890*/  STL [R1+0x29c], R11 ;  /* 0x00029c0b01007387 */ /* 0x000fe80000100800 */
[----:B------:R1:W-:Y:S04]  /*128a0*/  STL [R1+0x2ac], R8 ;  /* 0x0002ac0801007387 */ /* 0x0003e80000100800 */
[----:B------:R-:W-:Y:S04]  /*128b0*/  STL [R1+0x2a8], R9 ;  /* 0x0002a80901007387 */ /* 0x000fe80000100800 */
[----:B------:R1:W-:Y:S04]  /*128c0*/  STL [R1+0x2bc], R6 ;  /* 0x0002bc0601007387 */ /* 0x0003e80000100800 */
[----:B------:R-:W3:Y:S04]  /*128d0*/  LDL.LU.64 R48, [R1+0x18] ;  /* 0x0000180001307983 */ /* 0x000ee80000300a00 */
[----:B------:R2:W-:Y:S02]  /*128e0*/  LDGSTS.E [R56+0x5c200], [R34.64], !P1 ;  /* 0x5c20000022387fae */ /* 0x0005e4000c921844 */
[----:B--2---:R-:W-:-:S04]  /*128f0*/  IADD3 R34, R55, -0xe6, RZ ;  /* 0xffffff1a37227810 */ /* 0x004fc80007ffe0ff */
[----:B------:R-:W-:-:S13]  /*12900*/  ISETP.GE.U32.AND P1, PT, R34, 0x7ffffedb, PT ;  /* 0x7ffffedb2200780c */ /* 0x000fda0003f26070 */
        /* <DEDUP_REMOVED lines=20> */
[----:B------:R-:W-:Y:S02]  /*12a50*/  ISETP.GE.U32.AND P1, PT, R20, 0x7ffffefe, PT ;  /* 0x7ffffefe1400780c */ /* 0x000fe40003f26070 */
[----:B------:R-:W-:-:S11]  /*12a60*/  LOP3.LUT R57, R57, 0x40, RZ, 0x3c, !PT ;  /* 0x0000004039397812 */ /* 0x000fd600078e3cff */
[----:B------:R2:W-:Y:S02]  /*12a70*/  LDGSTS.E [R57+0x58400], [R18.64], !P1 ;  /* 0x5840000012397fae */ /* 0x0005e4000c921844 */
[----:B--2---:R-:W-:-:S04]  /*12a80*/  IADD3 R18, R55, -0xc7, RZ ;  /* 0xffffff3937127810 */ /* 0x004fc80007ffe0ff */
[----:B------:R-:W-:-:S13]  /*12a90*/  ISETP.GE.U32.AND P1, PT, R18, 0x7ffffefa, PT ;  /* 0x7ffffefa1200780c */ /* 0x000fda0003f26070 */
[----:B------:R2:W-:Y:S02]  /*12aa0*/  LDGSTS.E [R57+0x58c00], [R16.64], !P1 ;  /* 0x58c0000010397fae */ /* 0x0005e4000c921844 */
[----:B--2---:R-:W-:-:S04]  /*12ab0*/  IADD3 R16, R55, -0xcb, RZ ;  /* 0xffffff3537107810 */ /* 0x004fc80007ffe0ff */
[----:B------:R-:W-:-:S13]  /*12ac0*/  ISETP.GE.U32.AND P1, PT, R16, 0x7ffffef6, PT ;  /* 0x7ffffef61000780c */ /* 0x000fda0003f26070 */
[----:B------:R1:W-:Y:S02]  /*12ad0*/  LDGSTS.E [R57+0x59400], [R14.64], !P1 ;  /* 0x594000000e397fae */ /* 0x0003e4000c921844 */
[----:B-1----:R-:W-:-:S04]  /*12ae0*/  IADD3 R14, R55, -0xcf, RZ ;  /* 0xffffff31370e7810 */ /* 0x002fc80007ffe0ff */
        /* <DEDUP_REMOVED lines=9> */
[----:B------:R-:W-:Y:S01]  /*12b80*/  ISETP.GE.U32.AND P1, PT, R8, 0x7ffffee6, PT ;  /* 0x7ffffee60800780c */ /* 0x000fe20003f26070 */
[----:B----4-:R-:W-:Y:S01]  /*12b90*/  IMAD.WIDE R4, R252, 0x4, R4 ;  /* 0x00000004fc047825 */ /* 0x010fe200078e0204 */
[----:B------:R-:W-:Y:S04]  /*12ba0*/  STL [R1+0x2b8], R7 ;  /* 0x0002b80701007387 */ /* 0x000fe80000100800 */
[----:B------:R1:W-:Y:S04]  /*12bb0*/  STL [R1+0x2cc], R4 ;  /* 0x0002cc0401007387 */ /* 0x0003e80000100800 */
[----:B------:R-:W2:Y:S04]  /*12bc0*/  LDL.LU.64 R50, [R1+0x30] ;  /* 0x0000300001327983 */ /* 0x000ea80000300a00 */
[----:B------:R4:W-:Y:S02]  /*12bd0*/  LDGSTS.E [R57+0x5b400], [R6.64], !P1 ;  /* 0x5b40000006397fae */ /* 0x0009e4000c921844 */
[----:B----4-:R-:W-:-:S04]  /*12be0*/  IADD3 R6, R55, -0xdf, RZ ;  /* 0xffffff2137067810 */ /* 0x010fc80007ffe0ff */
[----:B------:R-:W-:Y:S01]  /*12bf0*/  ISETP.GE.U32.AND P1, PT, R6, 0x7ffffee2, PT ;  /* 0x7ffffee20600780c */ /* 0x000fe20003f26070 */
[----:B---3--:R-:W-:Y:S01]  /*12c00*/  IMAD.WIDE R2, R252, 0x4, R2 ;  /* 0x00000004fc027825 */ /* 0x008fe200078e0202 */
[----:B------:R-:W-:Y:S11]  /*12c10*/  STL [R1+0x2c8], R5 ;  /* 0x0002c80501007387 */ /* 0x000ff60000100800 */
[----:B------:R1:W-:Y:S02]  /*12c20*/  LDGSTS.E [R57+0x5bc00], [R4.64], !P1 ;  /* 0x5bc0000004397fae */ /* 0x0003e4000c921844 */
[----:B-1----:R-:W-:-:S04]  /*12c30*/  IADD3 R4, R55, -0xe3, RZ ;  /* 0xffffff1d37047810 */ /* 0x002fc80007ffe0ff */
[----:B------:R-:W-:Y:S01]  /*12c40*/  ISETP.GE.U32.AND P1, PT, R4, 0x7ffffede, PT ;  /* 0x7ffffede0400780c */ /* 0x000fe20003f26070 */
[----:B------:R1:W-:Y:S04]  /*12c50*/  STL [R1+0x2dc], R2 ;  /* 0x0002dc0201007387 */ /* 0x0003e80000100800 */
[----:B------:R-:W3:Y:S08]  /*12c60*/  LDL.LU.64 R52, [R1+0x48] ;  /* 0x0000480001347983 */ /* 0x000ef00000300a00 */
[----:B------:R1:W-:Y:S04]  /*12c70*/  LDGSTS.E [R57+0x5c400], [R2.64], !P1 ;  /* 0x5c40000002397fae */ /* 0x0003e8000c921844 */
[----:B------:R4:W-:Y:S01]  /*12c80*/  STL [R1+0x2d8], R3 ;  /* 0x0002d80301007387 */ /* 0x0009e20000100800 */
[----:B-1----:R-:W-:-:S04]  /*12c90*/  IADD3 R2, R55, -0xe7, RZ ;  /* 0xffffff1937027810 */ /* 0x002fc80007ffe0ff */
[----:B------:R-:W-:Y:S01]  /*12ca0*/  ISETP.GE.U32.AND P1, PT, R2, 0x7ffffeda, PT ;  /* 0x7ffffeda0200780c */ /* 0x000fe20003f26070 */
[----:B----4-:R-:W-:-:S05]  /*12cb0*/  IMAD.WIDE R2, R252, 0x4, R48 ;  /* 0x00000004fc027825 */ /* 0x010fca00078e0230 */
[----:B------:R1:W-:Y:S04]  /*12cc0*/  STL [R1+0x2ec], R2 ;  /* 0x0002ec0201007387 */ /* 0x0003e80000100800 */
[----:B------:R-:W4:Y:S04]  /*12cd0*/  LDL.LU.64 R48, [R1+0x60] ;  /* 0x0000600001307983 */ /* 0x000f280000300a00 */
[----:B------:R1:W-:Y:S04]  /*12ce0*/  LDGSTS.E [R57+0x5cc00], [R2.64], !P1 ;  /* 0x5cc0000002397fae */ /* 0x0003e8000c921844 */
[----:B------:R2:W-:Y:S01]  /*12cf0*/  STL [R1+0x2e8], R3 ;  /* 0x0002e80301007387 */ /* 0x0005e20000100800 */
[----:B-1----:R-:W-:-:S04]  /*12d00*/  IADD3 R2, R55, -0xeb, RZ ;  /* 0xffffff1537027810 */ /* 0x002fc80007ffe0ff */
[----:B------:R-:W-:Y:S01]  /*12d10*/  ISETP.GE.U32.AND P1, PT, R2, 0x7ffffed6, PT ;  /* 0x7ffffed60200780c */ /* 0x000fe20003f26070 */
[----:B--2---:R-:W-:-:S05]  /*12d20*/  IMAD.WIDE R2, R252, 0x4, R50 ;  /* 0x00000004fc027825 */ /* 0x004fca00078e0232 */
[----:B------:R1:W-:Y:S04]  /*12d30*/  STL [R1+0x2fc], R2 ;  /* 0x0002fc0201007387 */ /* 0x0003e80000100800 */
[----:B------:R-:W2:Y:S04]  /*12d40*/  LDL.LU.64 R50, [R1+0x78] ;  /* 0x0000780001327983 */ /* 0x000ea80000300a00 */
[----:B------:R1:W-:Y:S04]  /*12d50*/  LDGSTS.E [R57+0x5d400], [R2.64], !P1 ;  /* 0x5d40000002397fae */ /* 0x0003e8000c921844 */
[----:B------:R3:W-:Y:S01]  /*12d60*/  STL [R1+0x2f8], R3 ;  /* 0x0002f80301007387 */ /* 0x0007e20000100800 */
[----:B-1----:R-:W-:-:S04]  /*12d70*/  IADD3 R2, R55, -0xef, RZ ;  /* 0xffffff1137027810 */ /* 0x002fc80007ffe0ff */
[----:B------:R-:W-:Y:S01]  /*12d80*/  ISETP.GE.U32.AND P1, PT, R2, 0x7ffffed2, PT ;  /* 0x7ffffed20200780c */ /* 0x000fe20003f26070 */
[----:B---3--:R-:W-:-:S05]  /*12d90*/  IMAD.WIDE R2, R252, 0x4, R52 ;  /* 0x00000004fc027825 */ /* 0x008fca00078e0234 */
[----:B------:R1:W-:Y:S04]  /*12da0*/  STL [R1+0x30c], R2 ;  /* 0x00030c0201007387 */ /* 0x0003e80000100800 */
[----:B------:R-:W3:Y:S04]  /*12db0*/  LDL.LU.64 R52, [R1+0x90] ;  /* 0x0000900001347983 */ /* 0x000ee80000300a00 */
        /* <DEDUP_REMOVED lines=13> */
[----:B------:R3:W-:Y:S04]  /*12e90*/  STL [R1+0x328], R3 ;  /* 0x0003280301007387 */ /* 0x0007e80000100800 */
[----:B------:R-:W2:Y:S04]  /*12ea0*/  LDL.LU.64 R50, [R1+0xc0] ;  /* 0x0000c00001327983 */ /* 0x000ea80000300a00 */
[----:B------:R1:W-:Y:S02]  /*12eb0*/  LDGSTS.E [R57+0x5ec00], [R2.64], !P1 ;  /* 0x5ec0000002397fae */ /* 0x0003e4000c921844 */
[----:B-1----:R-:W-:-:S04]  /*12ec0*/  IADD3 R2, R55, -0xfb, RZ ;  /* 0xffffff0537027810 */ /* 0x002fc80007ffe0ff */
[----:B------:R-:W-:Y:S01]  /*12ed0*/  ISETP.GE.U32.AND P1, PT, R2, 0x7ffffec6, PT ;  /* 0x7ffffec60200780c */ /* 0x000fe20003f26070 */
[----:B---3--:R-:W-:-:S05]  /*12ee0*/  IMAD.WIDE R2, R252, 0x4, R52 ;  /* 0x00000004fc027825 */ /* 0x008fca00078e0234 */
[----:B------:R1:W-:Y:S07]  /*12ef0*/  STL [R1+0x33c], R2 ;  /* 0x00033c0201007387 */ /* 0x0003ee0000100800 */
[----:B------:R1:W-:Y:S04]  /*12f00*/  LDGSTS.E [R57+0x5f400], [R2.64], !P1 ;  /* 0x5f40000002397fae */ /* 0x0003e8000c921844 */
[----:B------:R4:W-:Y:S04]  /*12f10*/  STL [R1+0x338], R3 ;  /* 0x0003380301007387 */ /* 0x0009e80000100800 */
[----:B------:R-:W3:Y:S01]  /*12f20*/  LDL.LU.64 R52, [R1+0xd8] ;  /* 0x0000d80001347983 */ /* 0x000ee20000300a00 */
[----:B-1----:R-:W-:-:S04]  /*12f30*/  IADD3 R2, R55, -0xff, RZ ;  /* 0xffffff0137027810 */ /* 0x002fc80007ffe0ff */
[----:B------:R-:W-:Y:S01]  /*12f40*/  ISETP.GE.U32.AND P1, PT, R2, 0x7ffffec2, PT ;  /* 0x7ffffec20200780c */ /* 0x000fe20003f26070 */
[----:B----4-:R-:W-:-:S05]  /*12f50*/  IMAD.WIDE R2, R252, 0x4, R48 ;  /* 0x00000004fc027825 */ /* 0x010fca00078e0230 */
[----:B------:R1:W-:Y:S07]  /*12f60*/  STL [R1+0x34c], R2 ;  /* 0x00034c0201007387 */ /* 0x0003ee0000100800 */
[----:B------:R4:W-:Y:S04]  /*12f70*/  LDGSTS.E [R57+0x5fc00], [R2.64], !P1 ;  /* 0x5fc0000002397fae */ /* 0x0009e8000c921844 */
[----:B------:R2:W-:Y:S04]  /*12f80*/  STL [R1+0x348], R3 ;  /* 0x0003480301007387 */ /* 0x0005e80000100800 */
[----:B----4-:R-:W4:Y:S01]  /*12f90*/  LDL.LU.64 R56, [R1+0xf0] ;  /* 0x0000f00001387983 */ /* 0x010f220000300a00 */
[----:B-1----:R-:W-:-:S04]  /*12fa0*/  IADD3 R2, R55, -0xc4, RZ ;  /* 0xffffff3c37027810 */ /* 0x002fc80007ffe0ff */
[----:B------:R-:W-:Y:S02]  /*12fb0*/  ISETP.GE.U32.AND P1, PT, R2, 0x7ffffefd, PT ;  /* 0x7ffffefd0200780c */ /* 0x000fe40003f26070 */
[----:B------:R-:W-:Y:S01]  /*12fc0*/  LOP3.LUT R46, R54, 0x60, RZ, 0x3c, !PT ;  /* 0x00000060362e7812 */ /* 0x000fe200078e3cff */
        /* <DEDUP_REMOVED lines=49> */
[----:B---3--:R-:W-:Y:S02]  /*132e0*/  IMAD.WIDE R2, R252, 0x4, R52 ;  /* 0x00000004fc027825 */ /* 0x008fe400078e0234 */
[----:B------:R-:W3:Y:S10]  /*132f0*/  LDL.LU.64 R52, [R1+0x1f8] ;  /* 0x0001f80001347983 */ /* 0x000ef40000300a00 */
[----:B------:R1:W-:Y:S04]  /*13300*/  LDGSTS.E [R46+0x5be00], [R2.64], !P1 ;  /* 0x5be00000022e7fae */ /* 0x0003e8000c921844 */
[----:B------:R1:W-:Y:S04]  /*13310*/  STL [R1+0x2d4], R2 ;  /* 0x0002d40201007387 */ /* 0x0003e80000100800 */
[----:B------:R4:W-:Y:S01]  /*13320*/  STL [R1+0x2d0], R3 ;  /* 0x0002d00301007387 */ /* 0x0009e20000100800 */
[----:B-1----:R-:W-:-:S04]  /*13330*/  IADD3 R2, R55, -0xe4, RZ ;  /* 0xffffff1c37027810 */ /* 0x002fc80007ffe0ff */
[----:B------:R-:W-:Y:S01]  /*13340*/  ISETP.GE.U32.AND P1, PT, R2, 0x7ffffedd, PT ;  /* 0x7ffffedd0200780c */ /* 0x000fe20003f26070 */
[----:B----4-:R-:W-:Y:S02]  /*13350*/  IMAD.WIDE R2, R252, 0x4, R56 ;  /* 0x00000004fc027825 */ /* 0x010fe400078e0238 */
[----:B------:R-:W4:Y:S10]  /*13360*/  LDL.LU.64 R56, [R1+0x1e0] ;  /* 0x0001e00001387983 */ /* 0x000f340000300a00 */
[----:B------:R1:W-:Y:S04]  /*13370*/  LDGSTS.E [R46+0x5c600], [R2.64], !P1 ;  /* 0x5c600000022e7fae */ /* 0x0003e8000c921844 */
[----:B------:R1:W-:Y:S02]  /*13380*/  STL [R1+0x2e4], R2 ;  /* 0x0002e40201007387 */ /* 0x0003e40000100800 */
[----:B-1----:R-:W-:-:S04]  /*13390*/  IADD3 R2, R55, -0xe8, RZ ;  /* 0xffffff1837027810 */ /* 0x002fc80007ffe0ff */
[----:B------:R-:W-:Y:S01]  /*133a0*/  ISETP.GE.U32.AND P1, PT, R2, 0x7ffffed9, PT ;  /* 0x7ffffed90200780c */ /* 0x000fe20003f26070 */
[----:B------:R2:W-:Y:S04]  /*133b0*/  STL [R1+0x2e0], R3 ;  /* 0x0002e00301007387 */ /* 0x0005e80000100800 */
[----:B------:R-:W1:Y:S01]  /*133c0*/  S2R R47, SR_TID.X ;  /* 0x00000000002f7919 */ /* 0x000e620000002100 */
[----:B------:R-:W-:Y:S02]  /*133d0*/  IMAD.MOV.U32 R0, RZ, RZ, c[0x0][0x180] ;  /* 0x00006000ff007624 */ /* 0x000fe400078e00ff */
[----:B------:R-:W-:-:S04]  /*133e0*/  IMAD.WIDE R88, R252, 0x4, R88 ;  /* 0x00000004fc587825 */ /* 0x000fc800078e0258 */
[----:B------:R-:W-:Y:S01]  /*133f0*/  IMAD.WIDE R86, R252, 0x4, R86 ;  /* 0x00000004fc567825 */ /* 0x000fe200078e0256 */
[----:B------:R-:W-:-:S03]  /*13400*/  IADD3 R0, R0, -0xc0, RZ ;  /* 0xffffff4000007810 */ /* 0x000fc60007ffe0ff */
[----:B--2---:R-:W-:-:S05]  /*13410*/  IMAD.WIDE R2, R252, 0x4, R50 ;  /* 0x00000004fc027825 */ /* 0x004fca00078e0232 */
[----:B------:R2:W-:Y:S04]  /*13420*/  LDGSTS.E [R46+0x5ce00], [R2.64], !P1 ;  /* 0x5ce00000022e7fae */ /* 0x0005e8000c921844 */
[----:B------:R2:W-:Y:S02]  /*13430*/  STL [R1+0x2f4], R2 ;  /* 0x0002f40201007387 */ /* 0x0005e40000100800 */
[----:B--2---:R-:W-:-:S04]  /*13440*/  IADD3 R2, R55, -0xec, RZ ;  /* 0xffffff1437027810 */ /* 0x004fc80007ffe0ff */
[----:B------:R-:W-:Y:S01]  /*13450*/  ISETP.GE.U32.AND P1, PT, R2, 0x7ffffed5, PT ;  /* 0x7ffffed50200780c */ /* 0x000fe20003f26070 */
[----:B------:R3:W-:Y:S02]  /*13460*/  STL [R1+0x2f0], R3 ;  /* 0x0002f00301007387 */ /* 0x0007e40000100800 */
[----:B---3--:R-:W-:-:S10]  /*13470*/  IMAD.WIDE R2, R252, 0x4, R52 ;  /* 0x00000004fc027825 */ /* 0x008fd400078e0234 */
[----:B------:R2:W-:Y:S04]  /*13480*/  LDGSTS.E [R46+0x5d600], [R2.64], !P1 ;  /* 0x5d600000022e7fae */ /* 0x0005e8000c921844 */
[----:B------:R2:W-:Y:S02]  /*13490*/  STL [R1+0x304], R2 ;  /* 0x0003040201007387 */ /* 0x0005e40000100800 */
[----:B--2---:R-:W-:-:S04]  /*134a0*/  IADD3 R2, R55, -0xf0, RZ ;  /* 0xffffff1037027810 */ /* 0x004fc80007ffe0ff */
[----:B------:R-:W-:Y:S01]  /*134b0*/  ISETP.GE.U32.AND P1, PT, R2, 0x7ffffed1, PT ;  /* 0x7ffffed10200780c */ /* 0x000fe20003f26070 */
[----:B------:R4:W-:Y:S02]  /*134c0*/  STL [R1+0x300], R3 ;  /* 0x0003000301007387 */ /* 0x0009e40000100800 */
[----:B----4-:R-:W-:-:S10]  /*134d0*/  IMAD.WIDE R2, R252, 0x4, R56 ;  /* 0x00000004fc027825 */ /* 0x010fd400078e0238 */
[----:B------:R2:W-:Y:S04]  /*134e0*/  LDGSTS.E [R46+0x5de00], [R2.64], !P1 ;  /* 0x5de00000022e7fae */ /* 0x0005e8000c921844 */
[----:B------:R2:W-:Y:S02]  /*134f0*/  STL [R1+0x314], R2 ;  /* 0x0003140201007387 */ /* 0x0005e40000100800 */
[----:B--2---:R-:W-:-:S04]  /*13500*/  IADD3 R2, R55, -0xf4, RZ ;  /* 0xffffff0c37027810 */ /* 0x004fc80007ffe0ff */
[----:B------:R-:W-:Y:S01]  /*13510*/  ISETP.GE.U32.AND P1, PT, R2, 0x7ffffecd, PT ;  /* 0x7ffffecd0200780c */ /* 0x000fe20003f26070 */
[----:B------:R2:W-:Y:S01]  /*13520*/  STL [R1+0x310], R3 ;  /* 0x0003100301007387 */ /* 0x0005e20000100800 */
[----:B-1----:R-:W-:Y:S02]  /*13530*/  LOP3.LUT R57, R47, 0x3f, RZ, 0xc0, !PT ;  /* 0x0000003f2f397812 */ /* 0x002fe400078ec0ff */
[----:B------:R-:W-:Y:S01]  /*13540*/  IADD3 R2, R55, -0xf8, RZ ;  /* 0xffffff0837027810 */ /* 0x000fe20007ffe0ff */
[----:B------:R-:W-:Y:S01]  /*13550*/  STL [R1+0x324], R88 ;  /* 0x0003245801007387 */ /* 0x000fe20000100800 */
[----:B------:R-:W-:-:S03]  /*13560*/  ISETP.GE.AND P3, PT, R57, R0, PT ;  /* 0x000000003900720c */ /* 0x000fc60003f66270 */
[----:B------:R-:W-:Y:S01]  /*13570*/  STL [R1+0x320], R89 ;  /* 0x0003205901007387 */ /* 0x000fe20000100800 */
[----:B------:R-:W-:-:S03]  /*13580*/  IADD3 R0, R55, -0xfc, RZ ;  /* 0xffffff0437007810 */ /* 0x000fc60007ffe0ff */
[----:B------:R-:W-:Y:S04]  /*13590*/  STL [R1+0x334], R86 ;  /* 0x0003345601007387 */ /* 0x000fe80000100800 */
[----:B------:R1:W-:Y:S01]  /*135a0*/  LDGSTS.E [R46+0x5e600], [R88.64], !P1 ;  /* 0x5e600000582e7fae */ /* 0x0003e2000c921844 */
[----:B------:R-:W-:-:S03]  /*135b0*/  ISETP.GE.U32.AND P1, PT, R2, 0x7ffffec9, PT ;  /* 0x7ffffec90200780c */ /* 0x000fc60003f26070 */
[----:B------:R-:W-:Y:S01]  /*135c0*/  STL [R1+0x330], R87 ;  /* 0x0003305701007387 */ /* 0x000fe20000100800 */
[----:B------:R-:W-:-:S03]  /*135d0*/  IADD3 R2, R55, -0x100, RZ ;  /* 0xffffff0037027810 */ /* 0x000fc60007ffe0ff */
[----:B------:R-:W3:Y:S04]  /*135e0*/  LDL.LU.64 R52, [R1+0x1d8] ;  /* 0x0001d80001347983 */ /* 0x000ee80000300a00 */
[----:B------:R-:W2:Y:S01]  /*135f0*/  LDL.LU.64 R54, [R1+0x1b8] ;  /* 0x0001b80001367983 */ /* 0x000ea20000300a00 */
[----:B------:R-:W-:-:S04]  /*13600*/  IMAD.WIDE R84, R252, 0x4, R84 ;  /* 0x00000004fc547825 */ /* 0x000fc800078e0254 */
[----:B------:R-:W-:Y:S01]  /*13610*/  IMAD.MOV.U32 R247, RZ, RZ, c[0x0][0x18c] ;  /* 0x00006300fff77624 */ /* 0x000fe200078e00ff */
[----:B------:R-:W-:Y:S04]  /*13620*/  STL [R1+0x344], R84 ;  /* 0x0003445401007387 */ /* 0x000fe80000100800 */
[----:B------:R-:W-:Y:S04]  /*13630*/  STL [R1+0x340], R85 ;  /* 0x0003405501007387 */ /* 0x000fe80000100800 */
[----:B------:R-:W4:Y:S01]  /*13640*/  LDL.LU.64 R48, [R1+0x198] ;  /* 0x0001980001307983 */ /* 0x000f220000300a00 */
[----:B------:R-:W-:-:S03]  /*13650*/  IMAD.WIDE R82, R252, 0x4, R82 ;  /* 0x00000004fc527825 */ /* 0x000fc600078e0252 */
[----:B------:R-:W4:Y:S01]  /*13660*/  LDL.LU.64 R50, [R1+0x178] ;  /* 0x0001780001327983 */ /* 0x000f220000300a00 */
[----:B------:R-:W-:Y:S01]  /*13670*/  IMAD.SHL.U32 R247, R247, 0x40, RZ ;  /* 0x00000040f7f77824 */ /* 0x000fe200078e00ff */
[----:B------:R-:W-:Y:S02]  /*13680*/  ISETP.GE.U32.AND P2, PT, R0, 0x7ffffec5, PT ;  /* 0x7ffffec50000780c */ /* 0x000fe40003f46070 */
[----:B------:R-:W-:Y:S01]  /*13690*/  STL [R1+0x354], R82 ;  /* 0x0003545201007387 */ /* 0x000fe20000100800 */
[----:B------:R-:W-:Y:S02]  /*136a0*/  SEL R0, RZ, 0x4, P3 ;  /* 0x00000004ff007807 */ /* 0x000fe40001800000 */
[----:B------:R-:W-:Y:S01]  /*136b0*/  ISETP.GE.U32.AND P3, PT, R2, 0x7ffffec1, PT ;  /* 0x7ffffec10200780c */ /* 0x000fe20003f66070 */
[----:B------:R-:W-:Y:S01]  /*136c0*/  STL [R1+0x350], R83 ;  /* 0x0003505301007387 */ /* 0x000fe20000100800 */
[----:B------:R-:W-:-:S03]  /*136d0*/  IMAD.MOV.U32 R56, RZ, RZ, 0x3f ;  /* 0x0000003fff387424 */ /* 0x000fc600078e00ff */
[----:B------:R1:W-:Y:S02]  /*136e0*/  LDGSTS.E [R46+0x5ee00], [R86.64], !P1 ;  /* 0x5ee00000562e7fae */ /* 0x0003e4000c921844 */
[----:B------:R-:W-:Y:S02]  /*136f0*/  IADD3 R56, R56, c[0x0][0x180], RZ ;  /* 0x0000600038387a10 */ /* 0x000fe40007ffe0ff */
[----:B------:R1:W-:Y:S02]  /*13700*/  LDGSTS.E [R46+0x5f600], [R84.64], !P2 ;  /* 0x5f600000542e7fae */ /* 0x0003e4000d121844 */
[----:B------:R-:W-:Y:S02]  /*13710*/  ISETP.GT.AND P1, PT, R56, 0xff, PT ;  /* 0x000000ff3800780c */ /* 0x000fe40003f24270 */
[----:B------:R-:W1:Y:S04]  /*13720*/  S2R R56, SR_TID.X ;  /* 0x0000000000387919 */ /* 0x000e680000002100 */
[----:B------:R1:W-:Y:S01]  /*13730*/  LDGSTS.E [R46+0x5fe00], [R82.64], !P3 ;  /* 0x5fe00000522e7fae */ /* 0x0003e2000d921844 */
[----:B---3--:R-:W-:-:S04]  /*13740*/  IMAD.WIDE R4, R247, 0x4, R52 ;  /* 0x00000004f7047825 */ /* 0x008fc800078e0234 */
[----:B--2---:R-:W-:Y:S01]  /*13750*/  IMAD.WIDE R2, R247, 0x4, R54 ;  /* 0x00000004f7027825 */ /* 0x004fe200078e0236 */
[----:B------:R-:W2:Y:S04]  /*13760*/  LDL.LU.64 R52, [R1+0x148] ;  /* 0x0001480001347983 */ /* 0x000ea80000300a00 */
[----:B------:R-:W3:Y:S04]  /*13770*/  LDL.LU.64 R54, [R1+0x118] ;  /* 0x0001180001367983 */ /* 0x000ee80000300a00 */
[----:B-1----:R-:W1:Y:S01]  /*13780*/  S2R R46, SR_TID.X ;  /* 0x00000000002e7919 */ /* 0x002e620000002100 */
[----:B------:R-:W-:-:S02]  /*13790*/  SEL R0, R0, RZ, P1 ;  /* 0x000000ff00007207 */ /* 0x000fc40000800000 */
[----:B------:R-:W-:Y:S01]  /*137a0*/  LOP3.LUT R56, R56, 0x3f, RZ, 0xc0, !PT ;  /* 0x0000003f38387812 */ /* 0x000fe200078ec0ff */
[----:B------:R-:W0:Y:S01]  /*137b0*/  LDGDEPBAR ;  /* 0x00000000000079af */ /* 0x000e220000000000 */
[----:B------:R-:W-:-:S03]  /*137c0*/  ISETP.NE.U32.AND P1, PT, R0, RZ, PT ;  /* 0x000000ff0000720c */ /* 0x000fc60003f25070 */
[----:B------:R-:W-:Y:S01]  /*137d0*/  IMAD.SHL.U32 R56, R56, 0x4, RZ ;  /* 0x0000000438387824 */ /* 0x000fe200078e00ff */
[----:B------:R-:W-:Y:S01]  /*137e0*/  STL [R1+0x35c], R4 ;  /* 0x00035c0401007387 */ /* 0x000fe20000100800 */
[----:B-1----:R-:W-:-:S04]  /*137f0*/  SHF.R.S32.HI R46, RZ, 0x6, R46 ;  /* 0x00000006ff2e7819 */ /* 0x002fc8000001142e */
[----:B------:R-:W-:-:S04]  /*13800*/  SGXT R46, R46, 0x1 ;  /* 0x000000012e2e781a */ /* 0x000fc80000000200 */
[----:B------:R-:W-:Y:S01]  /*13810*/  LOP3.LUT R56, R56, 0x110, R46, 0x78, !PT ;  /* 0x0000011038387812 */ /* 0x000fe200078e782e */
[----:B------:R4:W-:Y:S04]  /*13820*/  STL [R1+0x358], R5 ;  /* 0x0003580501007387 */ /* 0x0009e80000100800 */
[----:B------:R4:W-:Y:S04]  /*13830*/  LDGSTS.E [R56+0x30000], [R4.64], P1 ;  /* 0x3000000004387fae */ /* 0x0009e80008921844 */
[----:B------:R-:W-:Y:S04]  /*13840*/  STL [R1+0x37c], R2 ;  /* 0x00037c0201007387 */ /* 0x000fe80000100800 */
[----:B------:R1:W-:Y:S01]  /*13850*/  STL [R1+0x378], R3 ;  /* 0x0003780301007387 */ /* 0x0003e20000100800 */
[----:B----4-:R-:W-:-:S03]  /*13860*/  IMAD.WIDE R4, R247, 0x4, R48 ;  /* 0x00000004f7047825 */ /* 0x010fc600078e0230 */
[----:B------:R1:W-:Y:S04]  /*13870*/  LDGSTS.E [R56+0x30800], [R2.64], P1 ;  /* 0x3080000002387fae */ /* 0x0003e80008921844 */
[----:B------:R-:W-:Y:S04]  /*13880*/  STL [R1+0x39c], R4 ;  /* 0x00039c0401007387 */ /* 0x000fe80000100800 */
[----:B------:R-:W4:Y:S01]  /*13890*/  LDL.LU.64 R42, [R1+0xe8] ;  /* 0x0000e800012a7983 */ /* 0x000f220000300a00 */
[----:B-1----:R-:W-:-:S03]  /*138a0*/  IMAD.WIDE R2, R247, 0x4, R50 ;  /* 0x00000004f7027825 */ /* 0x002fc600078e0232 */
[----:B------:R-:W4:Y:S04]  /*138b0*/  LDL.LU.64 R44, [R1+0xb8] ;  /* 0x0000b800012c7983 */ /* 0x000f280000300a00 */
[----:B------:R2:W-:Y:S04]  /*138c0*/  LDGSTS.E [R56+0x31000], [R4.64], P1 ;  /* 0x3100000004387fae */ /* 0x0005e80008921844 */
[----:B------:R2:W-:Y:S04]  /*138d0*/  STL [R1+0x398], R5 ;  /* 0x0003980501007387 */ /* 0x0005e80000100800 */
[----:B------:R-:W-:Y:S04]  /*138e0*/  STL [R1+0x3bc], R2 ;  /* 0x0003bc0201007387 */ /* 0x000fe80000100800 */
[----:B------:R3:W-:Y:S04]  /*138f0*/  LDGSTS.E [R56+0x31800], [R2.64], P1 ;  /* 0x3180000002387fae */ /* 0x0007e80008921844 */
[----:B------:R3:W-:Y:S04]  /*13900*/  STL [R1+0x3b8], R3 ;  /* 0x0003b80301007387 */ /* 0x0007e80000100800 */
[----:B------:R-:W4:Y:S04]  /*13910*/  LDL.LU.64 R48, [R1+0x88] ;  /* 0x0000880001307983 */ /* 0x000f280000300a00 */
[----:B------:R-:W4:Y:S01]  /*13920*/  LDL.LU.64 R50, [R1+0x58] ;  /* 0x0000580001327983 */ /* 0x000f220000300a00 */
[----:B--2---:R-:W-:-:S04]  /*13930*/  IMAD.WIDE R4, R247, 0x4, R52 ;  /* 0x00000004f7047825 */ /* 0x004fc800078e0234 */
[C---:B---3--:R-:W-:Y:S01]  /*13940*/  IMAD.WIDE R2, R247.reuse, 0x4, R54 ;  /* 0x00000004f7027825 */ /* 0x048fe200078e0236 */
[----:B------:R-:W-:Y:S04]  /*13950*/  STL [R1+0x3dc], R4 ;  /* 0x0003dc0401007387 */ /* 0x000fe80000100800 */
[----:B------:R4:W-:Y:S04]  /*13960*/  STL [R1+0x3d8], R5 ;  /* 0x0003d80501007387 */ /* 0x0009e80000100800 */
[----:B------:R-:W-:Y:S04]  /*13970*/  STL [R1+0x3fc], R2 ;  /* 0x0003fc0201007387 */ /* 0x000fe80000100800 */
[----:B------:R1:W-:Y:S04]  /*13980*/  STL [R1+0x3f8], R3 ;  /* 0x0003f80301007387 */ /* 0x0003e80000100800 */
[----:B------:R-:W2:Y:S04]  /*13990*/  LDL.LU.64 R52, [R1+0x28] ;  /* 0x0000280001347983 */ /* 0x000ea80000300a00 */
[----:B------:R-:W3:Y:S04]  /*139a0*/  LDL.LU.64 R54, [R1] ;  /* 0x0000000001367983 */ /* 0x000ee80000300a00 */
[----:B------:R4:W-:Y:S04]  /*139b0*/  LDGSTS.E [R56+0x32000], [R4.64], P1 ;  /* 0x3200000004387fae */ /* 0x0009e80008921844 */
[----:B------:R1:W-:Y:S01]  /*139c0*/  LDGSTS.E [R56+0x32800], [R2.64], P1 ;  /* 0x3280000002387fae */ /* 0x0003e20008921844 */
[----:B----4-:R-:W-:-:S04]  /*139d0*/  IMAD.WIDE R4, R247, 0x4, R42 ;  /* 0x00000004f7047825 */ /* 0x010fc800078e022a */
[C---:B-1----:R-:W-:Y:S01]  /*139e0*/  IMAD.WIDE R2, R247.reuse, 0x4, R44 ;  /* 0x00000004f7027825 */ /* 0x042fe200078e022c */
[----:B------:R-:W-:Y:S04]  /*139f0*/  STL [R1+0x41c], R4 ;  /* 0x00041c0401007387 */ /* 0x000fe80000100800 */
[----:B------:R1:W-:Y:S04]  /*13a00*/  LDGSTS.E [R56+0x33000], [R4.64], P1 ;  /* 0x3300000004387fae */ /* 0x0003e80008921844 */
[----:B------:R1:W-:Y:S04]  /*13a10*/  STL [R1+0x418], R5 ;  /* 0x0004180501007387 */ /* 0x0003e80000100800 */
[----:B------:R-:W-:Y:S04]  /*13a20*/  STL [R1+0x43c], R2 ;  /* 0x00043c0201007387 */ /* 0x000fe80000100800 */
[----:B------:R4:W-:Y:S01]  /*13a30*/  LDGSTS.E [R56+0x33800], [R2.64], P1 ;  /* 0x3380000002387fae */ /* 0x0009e20008921844 */
[----:B-1----:R-:W-:-:S03]  /*13a40*/  IMAD.WIDE R4, R247, 0x4, R48 ;  /* 0x00000004f7047825 */ /* 0x002fc600078e0230 */
[----:B------:R4:W-:Y:S04]  /*13a50*/  STL [R1+0x438], R3 ;  /* 0x0004380301007387 */ /* 0x0009e80000100800 */
[----:B------:R-:W-:Y:S04]  /*13a60*/  STL [R1+0x45c], R4 ;  /* 0x00045c0401007387 */ /* 0x000fe80000100800 */
[----:B------:R2:W-:Y:S01]  /*13a70*/  LDGSTS.E [R56+0x34000], [R4.64], P1 ;  /* 0x3400000004387fae */ /* 0x0005e20008921844 */
[----:B----4-:R-:W-:-:S03]  /*13a80*/  IMAD.WIDE R2, R247, 0x4, R50 ;  /* 0x00000004f7027825 */ /* 0x010fc600078e0232 */
[----:B------:R2:W-:Y:S04]  /*13a90*/  STL [R1+0x458], R5 ;  /* 0x0004580501007387 */ /* 0x0005e80000100800 */
[----:B------:R-:W-:Y:S04]  /*13aa0*/  STL [R1+0x47c], R2 ;  /* 0x00047c0201007387 */ /* 0x000fe80000100800 */
[----:B------:R3:W-:Y:S04]  /*13ab0*/  LDGSTS.E [R56+0x34800], [R2.64], P1 ;  /* 0x3480000002387fae */ /* 0x0007e80008921844 */
[----:B------:R3:W-:Y:S01]  /*13ac0*/  STL [R1+0x478], R3 ;  /* 0x0004780301007387 */ /* 0x0007e20000100800 */
[----:B--2---:R-:W-:-:S04]  /*13ad0*/  IMAD.WIDE R4, R247, 0x4, R52 ;  /* 0x00000004f7047825 */ /* 0x004fc800078e0234 */
[C---:B---3--:R-:W-:Y:S01]  /*13ae0*/  IMAD.WIDE R2, R247.reuse, 0x4, R54 ;  /* 0x00000004f7027825 */ /* 0x048fe200078e0236 */
        /* <DEDUP_REMOVED lines=9> */
[----:B--2---:R-:W-:-:S03]  /*13b80*/  IMAD.WIDE R2, R247, 0x4, R102 ;  /* 0x00000004f7027825 */ /* 0x004fc600078e0266 */
        /* <DEDUP_REMOVED lines=62> */
[----:B------:R1:W-:Y:S04]  /*13f70*/  STL [R1+0x738], R5 ;  /* 0x0007380501007387 */ /* 0x0003e80000100800 */
[----:B------:R-:W3:Y:S04]  /*13f80*/  LDL.LU.64 R52, [R1+0x1d0] ;  /* 0x0001d00001347983 */ /* 0x000ee80000300a00 */
[----:B------:R-:W4:Y:S01]  /*13f90*/  LDL.LU.64 R54, [R1+0x1b0] ;  /* 0x0001b00001367983 */ /* 0x000f220000300a00 */
[----:B--2---:R-:W-:-:S03]  /*13fa0*/  IMAD.WIDE R2, R247, 0x4, R230 ;  /* 0x00000004f7027825 */ /* 0x004fc600078e02e6 */
[----:B------:R1:W-:Y:S04]  /*13fb0*/  LDGSTS.E [R56+0x3e000], [R4.64], P1 ;  /* 0x3e00000004387fae */ /* 0x0003e80008921844 */
[----:B------:R-:W-:Y:S04]  /*13fc0*/  STL [R1+0x744], R2 ;  /* 0x0007440201007387 */ /* 0x000fe80000100800 */
[----:B------:R2:W-:Y:S01]  /*13fd0*/  STL [R1+0x740], R3 ;  /* 0x0007400301007387 */ /* 0x0005e20000100800 */
[----:B-1----:R-:W-:-:S03]  /*13fe0*/  IMAD.WIDE R4, R247, 0x4, R238 ;  /* 0x00000004f7047825 */ /* 0x002fc600078e02ee */
[----:B------:R2:W-:Y:S04]  /*13ff0*/  LDGSTS.E [R56+0x3e800], [R2.64], P1 ;  /* 0x3e80000002387fae */ /* 0x0005e80008921844 */
[----:B------:R-:W-:Y:S04]  /*14000*/  STL [R1+0x74c], R4 ;  /* 0x00074c0401007387 */ /* 0x000fe80000100800 */
[----:B------:R3:W-:Y:S04]  /*14010*/  STL [R1+0x748], R5 ;  /* 0x0007480501007387 */ /* 0x0007e80000100800 */
[----:B------:R-:W4:Y:S01]  /*14020*/  LDL.LU.64 R48, [R1+0x190] ;  /* 0x0001900001307983 */ /* 0x000f220000300a00 */
[----:B--2---:R-:W-:-:S03]  /*14030*/  IMAD.WIDE R2, R247, 0x4, R92 ;  /* 0x00000004f7027825 */ /* 0x004fc600078e025c */
[----:B------:R-:W2:Y:S04]  /*14040*/  LDL.LU.64 R50, [R1+0x170] ;  /* 0x0001700001327983 */ /* 0x000ea80000300a00 */
[----:B------:R3:W-:Y:S04]  /*14050*/  LDGSTS.E [R56+0x3f000], [R4.64], P1 ;  /* 0x3f00000004387fae */ /* 0x0007e80008921844 */
[----:B------:R-:W-:Y:S04]  /*14060*/  STL [R1+0x754], R2 ;  /* 0x0007540201007387 */ /* 0x000fe80000100800 */
[----:B------:R4:W-:Y:S04]  /*14070*/  STL [R1+0x750], R3 ;  /* 0x0007500301007387 */ /* 0x0009e80000100800 */
[----:B------:R4:W-:Y:S01]  /*14080*/  LDGSTS.E [R56+0x3f800], [R2.64], P1 ;  /* 0x3f80000002387fae */ /* 0x0009e20008921844 */
[----:B---3--:R-:W-:-:S03]  /*14090*/  IMAD.WIDE R4, R247, 0x4, R52 ;  /* 0x00000004f7047825 */ /* 0x008fc600078e0234 */
[----:B------:R-:W3:Y:S01]  /*140a0*/  LDL.LU.64 R52, [R1+0x140] ;  /* 0x0001400001347983 */ /* 0x000ee20000300a00 */
[----:B----4-:R-:W-:-:S03]  /*140b0*/  IMAD.WIDE R2, R247, 0x4, R54 ;  /* 0x00000004f7027825 */ /* 0x010fc600078e0236 */
[----:B------:R-:W-:Y:S04]  /*140c0*/  STL [R1+0x364], R4 ;  /* 0x0003640401007387 */ /* 0x000fe80000100800 */
[----:B------:R-:W4:Y:S01]  /*140d0*/  LDL.LU.64 R54, [R1+0x110] ;  /* 0x0001100001367983 */ /* 0x000f220000300a00 */
[----:B------:R-:W-:Y:S02]  /*140e0*/  SHF.R.S32.HI R56, RZ, 0x6, R47 ;  /* 0x00000006ff387819 */ /* 0x000fe4000001142f */
[----:B------:R-:W-:Y:S02]  /*140f0*/  LOP3.LUT R47, R47, 0x3f, RZ, 0xc0, !PT ;  /* 0x0000003f2f2f7812 */ /* 0x000fe400078ec0ff */
[----:B------:R-:W-:-:S03]  /*14100*/  SGXT R56, R56, 0x1 ;  /* 0x000000013838781a */ /* 0x000fc60000000200 */
[----:B------:R-:W-:-:S05]  /*14110*/  IMAD.SHL.U32 R47, R47, 0x4, RZ ;  /* 0x000000042f2f7824 */ /* 0x000fca00078e00ff */
[----:B------:R-:W-:-:S04]  /*14120*/  LOP3.LUT R47, R47, 0x110, R56, 0x78, !PT ;  /* 0x000001102f2f7812 */ /* 0x000fc800078e7838 */
[----:B------:R-:W-:Y:S01]  /*14130*/  LOP3.LUT R47, R47, 0x20, RZ, 0x3c, !PT ;  /* 0x000000202f2f7812 */ /* 0x000fe200078e3cff */
[----:B------:R1:W-:Y:S04]  /*14140*/  STL [R1+0x360], R5 ;  /* 0x0003600501007387 */ /* 0x0003e80000100800 */
[----:B------:R1:W-:Y:S04]  /*14150*/  LDGSTS.E [R47+0x30200], [R4.64], P1 ;  /* 0x30200000042f7fae */ /* 0x0003e80008921844 */
[----:B------:R-:W-:Y:S04]  /*14160*/  STL [R1+0x384], R2 ;  /* 0x0003840201007387 */ /* 0x000fe80000100800 */
[----:B------:R2:W-:Y:S01]  /*14170*/  LDGSTS.E [R47+0x30a00], [R2.64], P1 ;  /* 0x30a00000022f7fae */ /* 0x0005e20008921844 */
[----:B-1----:R-:W-:-:S03]  /*14180*/  IMAD.WIDE R4, R247, 0x4, R48 ;  /* 0x00000004f7047825 */ /* 0x002fc600078e0230 */
[----:B------:R2:W-:Y:S04]  /*14190*/  STL [R1+0x380], R3 ;  /* 0x0003800301007387 */ /* 0x0005e80000100800 */
[----:B------:R-:W4:Y:S04]  /*141a0*/  LDL.LU.64 R44, [R1+0xe0] ;  /* 0x0000e000012c7983 */ /* 0x000f280000300a00 */
[----:B------:R-:W4:Y:S01]  /*141b0*/  LDL.LU.64 R48, [R1+0xb0] ;  /* 0x0000b00001307983 */ /* 0x000f220000300a00 */
[----:B--2---:R-:W-:-:S03]  /*141c0*/  IMAD.WIDE R2, R247, 0x4, R50 ;  /* 0x00000004f7027825 */ /* 0x004fc600078e0232 */
[----:B------:R-:W-:Y:S04]  /*141d0*/  STL [R1+0x3a4], R4 ;  /* 0x0003a40401007387 */ /* 0x000fe80000100800 */
[----:B------:R3:W-:Y:S04]  /*141e0*/  STL [R1+0x3a0], R5 ;  /* 0x0003a00501007387 */ /* 0x0007e80000100800 */
[----:B------:R3:W-:Y:S04]  /*141f0*/  LDGSTS.E [R47+0x31200], [R4.64], P1 ;  /* 0x31200000042f7fae */ /* 0x0007e80008921844 */
[----:B------:R-:W-:Y:S04]  /*14200*/  STL [R1+0x3c4], R2 ;  /* 0x0003c40201007387 */ /* 0x000fe80000100800 */
[----:B------:R4:W-:Y:S04]  /*14210*/  STL [R1+0x3c0], R3 ;  /* 0x0003c00301007387 */ /* 0x0009e80000100800 */
[----:B------:R4:W-:Y:S04]  /*14220*/  LDGSTS.E [R47+0x31a00], [R2.64], P1 ;  /* 0x31a00000022f7fae */ /* 0x0009e80008921844 */
[----:B------:R-:W2:Y:S01]  /*14230*/  LDL.LU.64 R50, [R1+0x80] ;  /* 0x0000800001327983 */ /* 0x000ea20000300a00 */
[----:B---3--:R-:W-:-:S03]  /*14240*/  IMAD.WIDE R4, R247, 0x4, R52 ;  /* 0x00000004f7047825 */ /* 0x008fc600078e0234 */
[----:B------:R-:W3:Y:S01]  /*14250*/  LDL.LU.64 R52, [R1+0x50] ;  /* 0x0000500001347983 */ /* 0x000ee20000300a00 */
[----:B----4-:R-:W-:-:S03]  /*14260*/  IMAD.WIDE R2, R247, 0x4, R54 ;  /* 0x00000004f7027825 */ /* 0x010fc600078e0236 */
[----:B------:R-:W-:Y:S04]  /*14270*/  STL [R1+0x3e4], R4 ;  /* 0x0003e40401007387 */ /* 0x000fe80000100800 */
[----:B------:R1:W-:Y:S04]  /*14280*/  STL [R1+0x3e0], R5 ;  /* 0x0003e00501007387 */ /* 0x0003e80000100800 */
[----:B------:R-:W-:Y:S04]  /*14290*/  STL [R1+0x404], R2 ;  /* 0x0004040201007387 */ /* 0x000fe80000100800 */
[----:B------:R-:W4:Y:S04]  /*142a0*/  LDL.LU.64 R54, [R1+0x20] ;  /* 0x0000200001367983 */ /* 0x000f280000300a00 */
[----:B------:R1:W-:Y:S04]  /*142b0*/  LDGSTS.E [R47+0x32200], [R4.64], P1 ;  /* 0x32200000042f7fae */ /* 0x0003e80008921844 */
[----:B------:R1:W-:Y:S04]  /*142c0*/  LDGSTS.E [R47+0x32a00], [R2.64], P1 ;  /* 0x32a00000022f7fae */ /* 0x0003e80008921844 */
[----:B------:R1:W-:Y:S02]  /*142d0*/  STL [R1+0x400], R3 ;  /* 0x0004000301007387 */ /* 0x0003e40000100800 */
[----:B-1----:R-:W-:-:S04]  /*142e0*/  IMAD.WIDE R4, R247, 0x4, R44 ;  /* 0x00000004f7047825 */ /* 0x002fc800078e022c */
[C---:B------:R-:W-:Y:S01]  /*142f0*/  IMAD.WIDE R2, R247.reuse, 0x4, R48 ;  /* 0x00000004f7027825 */ /* 0x040fe200078e0230 */
[----:B------:R-:W-:Y:S04]  /*14300*/  STL [R1+0x424], R4 ;  /* 0x0004240401007387 */ /* 0x000fe80000100800 */
[----:B------:R2:W-:Y:S04]  /*14310*/  LDGSTS.E [R47+0x33200], [R4.64], P1 ;  /* 0x33200000042f7fae */ /* 0x0005e80008921844 */
[----:B------:R2:W-:Y:S04]  /*14320*/  STL [R1+0x420], R5 ;  /* 0x0004200501007387 */ /* 0x0005e80000100800 */
[----:B------:R-:W-:Y:S04]  /*14330*/  STL [R1+0x444], R2 ;  /* 0x0004440201007387 */ /* 0x000fe80000100800 */
[----:B------:R3:W-:Y:S04]  /*14340*/  LDGSTS.E [R47+0x33a00], [R2.64], P1 ;  /* 0x33a00000022f7fae */ /* 0x0007e80008921844 */
[----:B------:R3:W-:Y:S01]  /*14350*/  STL [R1+0x440], R3 ;  /* 0x0004400301007387 */ /* 0x0007e20000100800 */
[----:B--2---:R-:W-:-:S05]  /*14360*/  IMAD.WIDE R4, R247, 0x4, R50 ;  /* 0x00000004f7047825 */ /* 0x004fca00078e0232 */
[----:B------:R-:W-:Y:S04]  /*14370*/  STL [R1+0x464], R4 ;  /* 0x0004640401007387 */ /* 0x000fe80000100800 */
[----:B------:R4:W-:Y:S04]  /*14380*/  LDGSTS.E [R47+0x34200], [R4.64], P1 ;  /* 0x34200000042f7fae */ /* 0x0009e80008921844 */
[----:B------:R4:W-:Y:S01]  /*14390*/  STL [R1+0x460], R5 ;  /* 0x0004600501007387 */ /* 0x0009e20000100800 */
[----:B---3--:R-:W-:-:S05]  /*143a0*/  IMAD.WIDE R2, R247, 0x4, R52 ;  /* 0x00000004f7027825 */ /* 0x008fca00078e0234 */
[----:B------:R-:W-:Y:S04]  /*143b0*/  STL [R1+0x484], R2 ;  /* 0x0004840201007387 */ /* 0x000fe80000100800 */
[----:B------:R1:W-:Y:S04]  /*143c0*/  LDGSTS.E [R47+0x34a00], [R2.64], P1 ;  /* 0x34a00000022f7fae */ /* 0x0003e80008921844 */
[----:B------:R1:W-:Y:S01]  /*143d0*/  STL [R1+0x480], R3 ;  /* 0x0004800301007387 */ /* 0x0003e20000100800 */
        /* <DEDUP_REMOVED lines=77> */
[----:B------:R-:W2:Y:S04]  /*148b0*/  LDL.LU.64 R48, [R1+0x1c8] ;  /* 0x0001c80001307983 */ /* 0x000ea80000300a00 */
[----:B------:R-:W3:Y:S01]  /*148c0*/  LDL.LU.64 R50, [R1+0x1a8] ;  /* 0x0001a80001327983 */ /* 0x000ee20000300a00 */
[----:B-1----:R-:W-:-:S03]  /*148d0*/  IMAD.WIDE R4, R247, 0x4, R240 ;  /* 0x00000004f7047825 */ /* 0x002fc600078e02f0 */
[----:B------:R-:W-:Y:S04]  /*148e0*/  STL [R1+0x674], R2 ;  /* 0x0006740201007387 */ /* 0x000fe80000100800 */
[----:B------:R1:W-:Y:S04]  /*148f0*/  STL [R1+0x66c], R3 ;  /* 0x00066c0301007387 */ /* 0x0003e80000100800 */
[----:B------:R-:W-:Y:S04]  /*14900*/  STL [R1+0x670], R4 ;  /* 0x0006700401007387 */ /* 0x000fe80000100800 */
[----:B------:R2:W-:Y:S04]  /*14910*/  STL [R1+0x65c], R5 ;  /* 0x00065c0501007387 */ /* 0x0005e80000100800 */
[----:B------:R-:W4:Y:S04]  /*14920*/  LDL.LU.64 R52, [R1+0x188] ;  /* 0x0001880001347983 */ /* 0x000f280000300a00 */
[----:B------:R-:W4:Y:S04]  /*14930*/  LDL.LU.64 R54, [R1+0x160] ;  /* 0x0001600001367983 */ /* 0x000f280000300a00 */
[----:B------:R-:W1:Y:S01]  /*14940*/  S2R R56, SR_TID.X ;  /* 0x0000000000387919 */ /* 0x000e620000002100 */
[----:B------:R-:W-:-:S03]  /*14950*/  IMAD.SHL.U32 R57, R57, 0x4, RZ ;  /* 0x0000000439397824 */ /* 0x000fc600078e00ff */
[----:B------:R1:W-:Y:S04]  /*14960*/  LDGSTS.E [R47+0x3ea00], [R2.64], P1 ;  /* 0x3ea00000022f7fae */ /* 0x0003e80008921844 */
[----:B------:R2:W-:Y:S01]  /*14970*/  LDGSTS.E [R47+0x3f200], [R4.64], P1 ;  /* 0x3f200000042f7fae */ /* 0x0005e20008921844 */
[----:B-1----:R-:W-:Y:S01]  /*14980*/  IMAD.WIDE R2, R247, 0x4, R96 ;  /* 0x00000004f7027825 */ /* 0x002fe200078e0260 */
[----:B------:R-:W-:-:S04]  /*14990*/  SHF.R.S32.HI R56, RZ, 0x6, R56 ;  /* 0x00000006ff387819 */ /* 0x000fc80000011438 */
[----:B------:R-:W-:Y:S01]  /*149a0*/  STL [R1+0x664], R2 ;  /* 0x0006640201007387 */ /* 0x000fe20000100800 */
[----:B------:R-:W-:-:S03]  /*149b0*/  SGXT R56, R56, 0x1 ;  /* 0x000000013838781a */ /* 0x000fc60000000200 */
[----:B------:R3:W-:Y:S01]  /*149c0*/  LDGSTS.E [R47+0x3fa00], [R2.64], P1 ;  /* 0x3fa00000022f7fae */ /* 0x0007e20008921844 */
[----:B------:R-:W-:-:S03]  /*149d0*/  LOP3.LUT R57, R57, 0x110, R56, 0x78, !PT ;  /* 0x0000011039397812 */ /* 0x000fc600078e7838 */
[----:B------:R3:W-:Y:S01]  /*149e0*/  STL [R1+0x660], R3 ;  /* 0x0006600301007387 */ /* 0x0007e20000100800 */
[----:B------:R-:W-:Y:S01]  /*149f0*/  LOP3.LUT R57, R57, 0x40, RZ, 0x3c, !PT ;  /* 0x0000004039397812 */ /* 0x000fe200078e3cff */
[C---:B--2---:R-:W-:Y:S02]  /*14a00*/  IMAD.WIDE R4, R247.reuse, 0x4, R48 ;  /* 0x00000004f7047825 */ /* 0x044fe400078e0230 */
[----:B------:R-:W2:Y:S02]  /*14a10*/  LDL.LU.64 R48, [R1+0x130] ;  /* 0x0001300001307983 */ /* 0x000ea40000300a00 */
[C---:B---3--:R-:W-:Y:S02]  /*14a20*/  IMAD.WIDE R2, R247.reuse, 0x4, R50 ;  /* 0x00000004f7027825 */ /* 0x048fe400078e0232 */
[----:B------:R-:W3:Y:S04]  /*14a30*/  LDL.LU.64 R50, [R1+0x100] ;  /* 0x0001000001327983 */ /* 0x000ee80000300a00 */
[----:B------:R-:W-:Y:S04]  /*14a40*/  STL [R1+0x36c], R4 ;  /* 0x00036c0401007387 */ /* 0x000fe80000100800 */
[----:B------:R4:W-:Y:S04]  /*14a50*/  LDGSTS.E [R57+0x30400], [R4.64], P1 ;  /* 0x3040000004397fae */ /* 0x0009e80008921844 */
[----:B------:R4:W-:Y:S04]  /*14a60*/  STL [R1+0x368], R5 ;  /* 0x0003680501007387 */ /* 0x0009e80000100800 */
[----:B------:R-:W-:Y:S04]  /*14a70*/  STL [R1+0x38c], R2 ;  /* 0x00038c0201007387 */ /* 0x000fe80000100800 */
[----:B------:R1:W-:Y:S01]  /*14a80*/  LDGSTS.E [R57+0x30c00], [R2.64], P1 ;  /* 0x30c0000002397fae */ /* 0x0003e20008921844 */
[----:B----4-:R-:W-:-:S03]  /*14a90*/  IMAD.WIDE R4, R247, 0x4, R52 ;  /* 0x00000004f7047825 */ /* 0x010fc600078e0234 */
[----:B------:R1:W-:Y:S04]  /*14aa0*/  STL [R1+0x388], R3 ;  /* 0x0003880301007387 */ /* 0x0003e80000100800 */
[----:B------:R-:W4:Y:S04]  /*14ab0*/  LDL.LU.64 R52, [R1+0xd0] ;  /* 0x0000d00001347983 */ /* 0x000f280000300a00 */
[----:B------:R-:W-:Y:S01]  /*14ac0*/  STL [R1+0x3ac], R4 ;  /* 0x0003ac0401007387 */ /* 0x000fe20000100800 */
[----:B-1----:R-:W-:-:S03]  /*14ad0*/  IMAD.WIDE R2, R247, 0x4, R54 ;  /* 0x00000004f7027825 */ /* 0x002fc600078e0236 */
[----:B------:R-:W4:Y:S04]  /*14ae0*/  LDL.LU.64 R54, [R1+0xa0] ;  /* 0x0000a00001367983 */ /* 0x000f280000300a00 */
[----:B------:R2:W-:Y:S04]  /*14af0*/  LDGSTS.E [R57+0x31400], [R4.64], P1 ;  /* 0x3140000004397fae */ /* 0x0005e80008921844 */
[----:B------:R2:W-:Y:S04]  /*14b00*/  STL [R1+0x3a8], R5 ;  /* 0x0003a80501007387 */ /* 0x0005e80000100800 */
[----:B------:R-:W-:Y:S04]  /*14b10*/  STL [R1+0x3cc], R2 ;  /* 0x0003cc0201007387 */ /* 0x000fe80000100800 */
[----:B------:R3:W-:Y:S04]  /*14b20*/  LDGSTS.E [R57+0x31c00], [R2.64], P1 ;  /* 0x31c0000002397fae */ /* 0x0007e80008921844 */
[----:B------:R3:W-:Y:S04]  /*14b30*/  STL [R1+0x3c8], R3 ;  /* 0x0003c80301007387 */ /* 0x0007e80000100800 */
[----:B------:R-:W4:Y:S01]  /*14b40*/  LDL.LU.64 R46, [R1+0x70] ;  /* 0x00007000012e7983 */ /* 0x000f220000300a00 */
[----:B--2---:R-:W-:-:S03]  /*14b50*/  IMAD.WIDE R4, R247, 0x4, R48 ;  /* 0x00000004f7047825 */ /* 0x004fc600078e0230 */
[----:B------:R-:W2:Y:S01]  /*14b60*/  LDL.LU.64 R48, [R1+0x40] ;  /* 0x0000400001307983 */ /* 0x000ea20000300a00 */
[----:B---3--:R-:W-:-:S03]  /*14b70*/  IMAD.WIDE R2, R247, 0x4, R50 ;  /* 0x00000004f7027825 */ /* 0x008fc600078e0232 */
[----:B------:R-:W-:Y:S04]  /*14b80*/  STL [R1+0x3ec], R4 ;  /* 0x0003ec0401007387 */ /* 0x000fe80000100800 */
[----:B------:R4:W-:Y:S04]  /*14b90*/  STL [R1+0x3e8], R5 ;  /* 0x0003e80501007387 */ /* 0x0009e80000100800 */
[----:B------:R4:W-:Y:S04]  /*14ba0*/  LDGSTS.E [R57+0x32400], [R4.64], P1 ;  /* 0x3240000004397fae */ /* 0x0009e80008921844 */
[----:B------:R-:W-:Y:S04]  /*14bb0*/  STL [R1+0x40c], R2 ;  /* 0x00040c0201007387 */ /* 0x000fe80000100800 */
[----:B------:R1:W-:Y:S04]  /*14bc0*/  STL [R1+0x408], R3 ;  /* 0x0004080301007387 */ /* 0x0003e80000100800 */
[----:B------:R1:W-:Y:S04]  /*14bd0*/  LDGSTS.E [R57+0x32c00], [R2.64], P1 ;  /* 0x32c0000002397fae */ /* 0x0003e80008921844 */
[----:B------:R-:W3:Y:S01]  /*14be0*/  LDL.LU.64 R50, [R1+0x38] ;  /* 0x0000380001327983 */ /* 0x000ee20000300a00 */
[----:B----4-:R-:W-:-:S03]  /*14bf0*/  IMAD.WIDE R4, R247, 0x4, R52 ;  /* 0x00000004f7047825 */ /* 0x010fc600078e0234 */
[----:B------:R-:W4:Y:S01]  /*14c00*/  LDL.LU.64 R52, [R1+0x8] ;  /* 0x0000080001347983 */ /* 0x000f220000300a00 */
[----:B-1----:R-:W-:-:S03]  /*14c10*/  IMAD.WIDE R2, R247, 0x4, R54 ;  /* 0x00000004f7027825 */ /* 0x002fc600078e0236 */
[----:B------:R-:W-:Y:S04]  /*14c20*/  STL [R1+0x42c], R4 ;  /* 0x00042c0401007387 */ /* 0x000fe80000100800 */
[----:B------:R1:W-:Y:S04]  /*14c30*/  STL [R1+0x428], R5 ;  /* 0x0004280501007387 */ /* 0x0003e80000100800 */
[----:B------:R-:W-:Y:S04]  /*14c40*/  STL [R1+0x44c], R2 ;  /* 0x00044c0201007387 */ /* 0x000fe80000100800 */
[----:B------:R-:W4:Y:S04]  /*14c50*/  LDL.LU.64 R54, [R1+0x10] ;  /* 0x0000100001367983 */ /* 0x000f280000300a00 */
[----:B------:R1:W-:Y:S04]  /*14c60*/  LDGSTS.E [R57+0x33400], [R4.64], P1 ;  /* 0x3340000004397fae */ /* 0x0003e80008921844 */
[----:B------:R2:W-:Y:S04]  /*14c70*/  LDGSTS.E [R57+0x33c00], [R2.64], P1 ;  /* 0x33c0000002397fae */ /* 0x0005e80008921844 */
[----:B------:R2:W-:Y:S01]  /*14c80*/  STL [R1+0x448], R3 ;  /* 0x0004480301007387 */ /* 0x0005e20000100800 */
[----:B-1----:R-:W-:-:S05]  /*14c90*/  IMAD.WIDE R4, R247, 0x4, R46 ;  /* 0x00000004f7047825 */ /* 0x002fca00078e022e */
[----:B------:R-:W-:Y:S04]  /*14ca0*/  STL [R1+0x46c], R4 ;  /* 0x00046c0401007387 */ /* 0x000fe80000100800 */
[----:B------:R3:W-:Y:S04]  /*14cb0*/  LDGSTS.E [R57+0x34400], [R4.64], P1 ;  /* 0x3440000004397fae */ /* 0x0007e80008921844 */
[----:B------:R3:W-:Y:S01]  /*14cc0*/  STL [R1+0x468], R5 ;  /* 0x0004680501007387 */ /* 0x0007e20000100800 */
[----:B------:R-:W-:-:S04]  /*14cd0*/  IMAD.WIDE R6, R247, 0x4, R212 ;  /* 0x00000004f7067825 */ /* 0x000fc800078e02d4 */
[----:B------:R-:W-:-:S04]  /*14ce0*/  IMAD.WIDE R8, R247, 0x4, R220 ;  /* 0x00000004f7087825 */ /* 0x000fc800078e02dc */
[----:B------:R-:W-:-:S04]  /*14cf0*/  IMAD.WIDE R10, R247, 0x4, R228 ;  /* 0x00000004f70a7825 */ /* 0x000fc800078e02e4 */
[----:B------:R-:W-:-:S04]  /*14d00*/  IMAD.WIDE R12, R247, 0x4, R236 ;  /* 0x00000004f70c7825 */ /* 0x000fc800078e02ec */
[----:B------:R-:W-:-:S04]  /*14d10*/  IMAD.WIDE R14, R247, 0x4, R244 ;  /* 0x00000004f70e7825 */ /* 0x000fc800078e02f4 */
[C---:B------:R-:W-:Y:S01]  /*14d20*/  IMAD.WIDE R16, R247.reuse, 0x4, R100 ;  /* 0x00000004f7107825 */ /* 0x040fe200078e0264 */
[----:B------:R-:W1:Y:S03]  /*14d30*/  S2R R199, SR_TID.X ;  /* 0x0000000000c77919 */ /* 0x000e660000002100 */
[----:B--2---:R-:W-:-:S05]  /*14d40*/  IMAD.WIDE R2, R247, 0x4, R48 ;  /* 0x00000004f7027825 */ /* 0x004fca00078e0230 */
[----:B------:R-:W-:Y:S04]  /*14d50*/  STL [R1+0x48c], R2 ;  /* 0x00048c0201007387 */ /* 0x000fe80000100800 */
[----:B------:R4:W-:Y:S04]  /*14d60*/  LDGSTS.E [R57+0x34c00], [R2.64], P1 ;  /* 0x34c0000002397fae */ /* 0x0009e80008921844 */
[----:B------:R4:W-:Y:S01]  /*14d70*/  STL [R1+0x488], R3 ;  /* 0x0004880301007387 */ /* 0x0009e20000100800 */
[----:B---3--:R-:W-:-:S04]  /*14d80*/  IMAD.WIDE R4, R247, 0x4, R50 ;  /* 0x00000004f7047825 */ /* 0x008fc800078e0232 */
[C---:B----4-:R-:W-:Y:S01]  /*14d90*/  IMAD.WIDE R2, R247.reuse, 0x4, R52 ;  /* 0x00000004f7027825 */ /* 0x050fe200078e0234 */
[----:B------:R-:W-:Y:S04]  /*14da0*/  STL [R1+0x5f8], R4 ;  /* 0x0005f80401007387 */ /* 0x000fe80000100800 */
[----:B------:R2:W-:Y:S04]  /*14db0*/  LDGSTS.E [R57+0x35400], [R4.64], P1 ;  /* 0x3540000004397fae */ /* 0x0005e80008921844 */
[----:B------:R2:W-:Y:S04]  /*14dc0*/  STL [R1+0x4a8], R5 ;  /* 0x0004a80501007387 */ /* 0x0005e80000100800 */
[----:B------:R-:W-:Y:S04]  /*14dd0*/  STL [R1+0x604], R2 ;  /* 0x0006040201007387 */ /* 0x000fe80000100800 */
[----:B------:R3:W-:Y:S01]  /*14de0*/  LDGSTS.E [R57+0x35c00], [R2.64], P1 ;  /* 0x35c0000002397fae */ /* 0x0007e20008921844 */
[----:B--2---:R-:W-:-:S03]  /*14df0*/  IMAD.WIDE R4, R247, 0x4, R54 ;  /* 0x00000004f7047825 */ /* 0x004fc600078e0236 */
[----:B------:R3:W-:Y:S04]  /*14e00*/  STL [R1+0x5fc], R3 ;  /* 0x0005fc0301007387 */ /* 0x0007e80000100800 */
[----:B------:R-:W-:Y:S04]  /*14e10*/  STL [R1+0x600], R4 ;  /* 0x0006000401007387 */ /* 0x000fe80000100800 */
[----:B------:R2:W-:Y:S01]  /*14e20*/  LDGSTS.E [R57+0x36400], [R4.64], P1 ;  /* 0x3640000004397fae */ /* 0x0005e20008921844 */
[----:B---3--:R-:W-:-:S03]  /*14e30*/  IMAD.WIDE R2, R247, 0x4, R106 ;  /* 0x00000004f7027825 */ /* 0x008fc600078e026a */
[----:B------:R2:W-:Y:S04]  /*14e40*/  STL [R1+0x4bc], R5 ;  /* 0x0004bc0501007387 */ /* 0x0005e80000100800 */
[----:B------:R-:W-:Y:S04]  /*14e50*/  STL [R1+0x5f4], R2 ;  /* 0x0005f40201007387 */ /* 0x000fe80000100800 */
[----:B------:R3:W-:Y:S04]  /*14e60*/  LDGSTS.E [R57+0x36c00], [R2.64], P1 ;  /* 0x36c0000002397fae */ /* 0x0007e80008921844 */
[----:B------:R3:W-:Y:S01]  /*14e70*/  STL [R1+0x4c8], R3 ;  /* 0x0004c80301007387 */ /* 0x0007e20000100800 */
[----:B--2---:R-:W-:-:S04]  /*14e80*/  IMAD.WIDE R4, R247, 0x4, R122 ;  /* 0x00000004f7047825 */ /* 0x004fc800078e027a */
[----:B---3--:R-:W-:-:S05]  /*14e90*/  IMAD.WIDE R2, R247, 0x4, R114 ;  /* 0x00000004f7027825 */ /* 0x008fca00078e0272 */
        /* <DEDUP_REMOVED lines=167> */
[----:B------:R2:W-:Y:S04]  /*15910*/  STL [R1+0x580], R2 ;  /* 0x0005800201007387 */ /* 0x0005e80000100800 */
[----:B------:R2:W-:Y:S01]  /*15920*/  LDGSTS.E [R246+0x3c600], [R2.64], P1 ;  /* 0x3c60000002f67fae */ /* 0x0005e20008921844 */
[----:B---3--:R-:W-:-:S03]  /*15930*/  IMAD.WIDE R4, R247, 0x4, R204 ;  /* 0x00000004f7047825 */ /* 0x008fc600078e02cc */
[----:B------:R2:W-:Y:S04]  /*15940*/  STL [R1+0x57c], R3 ;  /* 0x00057c0301007387 */ /* 0x0005e80000100800 */
        /* <DEDUP_REMOVED lines=22> */
[----:B------:R-:W-:Y:S05]  /*15ab0*/  @P0 BRA `(.L_x_0) ;  /* 0x000009c000000947 */ /* 0x000fea0003800000 */
[----:B-1----:R1:W-:Y:S01]  /*15ac0*/  STL [R1+0x100], RZ ;  /* 0x000100ff01007387 */ /* 0x0023e20000100800 */
[----:B------:R-:W-:Y:S01]  /*15ad0*/  IMAD.SHL.U32 R0, R199, 0x40, RZ ;  /* 0x00000040c7007824 */ /* 0x000fe200078e00ff */
[----:B------:R-:W-:Y:S01]  /*15ae0*/  CS2R R232, SRZ ;  /* 0x0000000000e87805 */ /* 0x000fe2000001ff00 */
[----:B------:R-:W-:Y:S01]  /*15af0*/  CS2R R234, SRZ ;  /* 0x0000000000ea7805 */ /* 0x000fe2000001ff00 */
[----:B------:R1:W-:Y:S01]  /*15b00*/  STL [R1+0x104], RZ ;  /* 0x000104ff01007387 */ /* 0x0003e20000100800 */
[----:B------:R-:W-:Y:S01]  /*15b10*/  CS2R R228, SRZ ;  /* 0x0000000000e47805 */ /* 0x000fe2000001ff00 */
[----:B------:R-:W-:Y:S01]  /*15b20*/  LOP3.LUT R0, R0, 0x1800, RZ, 0xc0, !PT ;  /* 0x0000180000007812 */ /* 0x000fe200078ec0ff */
[----:B------:R-:W-:Y:S01]  /*15b30*/  CS2R R230, SRZ ;  /* 0x0000000000e67805 */ /* 0x000fe2000001ff00 */
[----:B------:R1:W-:Y:S01]  /*15b40*/  STL [R1+0x108], RZ ;  /* 0x000108ff01007387 */ /* 0x0003e20000100800 */
[----:B------:R-:W-:Y:S01]  /*15b50*/  CS2R R172, SRZ ;  /* 0x0000000000ac7805 */ /* 0x000fe2000001ff00 */
[----:B------:R-:W-:Y:S01]  /*15b60*/  CS2R R174, SRZ ;  /* 0x0000000000ae7805 */ /* 0x000fe2000001ff00 */
        /* <DEDUP_REMOVED lines=87> */
[----:B--2---:R-:W-:Y:S01]  /*160e0*/  CS2R R246, SRZ ;  /* 0x0000000000f67805 */ /* 0x004fe2000001ff00 */
        /* <DEDUP_REMOVED lines=42> */
[----:B------:R-:W-:-:S03]  /*16390*/  CS2R R202, SRZ ;  /* 0x0000000000ca7805 */ /* 0x000fc6000001ff00 */
[----:B------:R1:W-:Y:S04]  /*163a0*/  STL [R1+0x90], RZ ;  /* 0x000090ff01007387 */ /* 0x0003e80000100800 */
[----:B------:R1:W-:Y:S04]  /*163b0*/  STL [R1+0x94], RZ ;  /* 0x000094ff01007387 */ /* 0x0003e80000100800 */
[----:B------:R1:W-:Y:S04]  /*163c0*/  STL [R1+0x98], RZ ;  /* 0x000098ff01007387 */ /* 0x0003e80000100800 */
[----:B------:R1:W-:Y:S04]  /*163d0*/  STL [R1+0x9c], RZ ;  /* 0x00009cff01007387 */ /* 0x0003e80000100800 */
[----:B------:R1:W-:Y:S04]  /*163e0*/  STL [R1+0x10], RZ ;  /* 0x000010ff01007387 */ /* 0x0003e80000100800 */
[----:B------:R1:W-:Y:S04]  /*163f0*/  STL [R1+0x14], RZ ;  /* 0x000014ff01007387 */ /* 0x0003e80000100800 */
[----:B------:R1:W-:Y:S04]  /*16400*/  STL [R1+0x18], RZ ;  /* 0x000018ff01007387 */ /* 0x0003e80000100800 */
[----:B------:R1:W-:Y:S04]  /*16410*/  STL [R1+0x1c], RZ ;  /* 0x00001cff01007387 */ /* 0x0003e80000100800 */
[----:B------:R1:W-:Y:S04]  /*16420*/  STL [R1], RZ ;  /* 0x000000ff01007387 */ /* 0x0003e80000100800 */
[----:B------:R1:W-:Y:S04]  /*16430*/  STL [R1+0x4], RZ ;  /* 0x000004ff01007387 */ /* 0x0003e80000100800 */
[----:B------:R1:W-:Y:S04]  /*16440*/  STL [R1+0x8], RZ ;  /* 0x000008ff01007387 */ /* 0x0003e80000100800 */
[----:B------:R1:W-:Y:S04]  /*16450*/  STL [R1+0xc], RZ ;  /* 0x00000cff01007387 */ /* 0x0003e80000100800 */
[----:B------:R1:W-:Y:S01]  /*16460*/  STL [R1+0x89c], R0 ;  /* 0x00089c0001007387 */ /* 0x0003e20000100800 */
[----:B------:R-:W-:Y:S05]  /*16470*/  BRA `(.L_x_1) ;  /* 0x0001246000007947 */ /* 0x000fea0003800000 */
.L_x_0:
[C---:B-12---:R-:W-:Y:S01]  /*16480*/  LOP3.LUT R6, R199.reuse, 0x3, RZ, 0xc0, !PT ;  /* 0x00000003c7067812 */ /* 0x046fe200078ec0ff */
[----:B------:R-:W-:Y:S01]  /*16490*/  IMAD.MOV.U32 R7, RZ, RZ, 0x3 ;  /* 0x00000003ff077424 */ /* 0x000fe200078e00ff */
[C---:B------:R-:W-:Y:S01]  /*164a0*/  LOP3.LUT R5, R199.reuse, 0x1c, RZ, 0xc0, !PT ;  /* 0x0000001cc7057812 */ /* 0x040fe200078ec0ff */
[----:B------:R-:W-:Y:S01]  /*164b0*/  STL [R1+0x278], RZ ;  /* 0x000278ff01007387 */ /* 0x000fe20000100800 */
[C---:B------:R-:W-:Y:S01]  /*164c0*/  LOP3.LUT R3, R199.reuse, 0x7, RZ, 0xc0, !PT ;  /* 0x00000007c7037812 */ /* 0x040fe200078ec0ff */
[----:B------:R-:W-:Y:S01]  /*164d0*/  IMAD.SHL.U32 R2, R199, 0x2, RZ ;  /* 0x00000002c7027824 */ /* 0x000fe200078e00ff */
[----:B------:R-:W-:Y:S01]  /*164e0*/  CS2R R232, SRZ ;  /* 0x0000000000e87805 */ /* 0x000fe2000001ff00 */
[----:B------:R-:W-:Y:S01]  /*164f0*/  IMAD R193, R6, 0x220, R5 ;  /* 0x0000022006c17824 */ /* 0x000fe200078e0205 */
[----:B------:R-:W-:Y:S01]  /*16500*/  STL [R1+0x264], R7 ;  /* 0x0002640701007387 */ /* 0x000fe20000100800 */
[----:B------:R-:W-:Y:S01]  /*16510*/  IMAD.MOV.U32 R6, RZ, RZ, -0x1 ;  /* 0xffffffffff067424 */ /* 0x000fe200078e00ff */
[----:B------:R-:W-:Y:S01]  /*16520*/  SHF.R.S32.HI R5, RZ, 0x1f, R247 ;  /* 0x0000001fff057819 */ /* 0x000fe200000114f7 */
[----:B------:R-:W-:Y:S01]  /*16530*/  IMAD.SHL.U32 R0, R3, 0x10, RZ ;  /* 0x0000001003007824 */ /* 0x000fe200078e00ff */
[----:B------:R-:W-:Y:S01]  /*16540*/  STL [R1+0x100], RZ ;  /* 0x000100ff01007387 */ /* 0x000fe20000100800 */
[----:B------:R-:W-:Y:S01]  /*16550*/  IMAD.MOV.U32 R192, RZ, RZ, 0x3f ;  /* 0x0000003fffc07424 */ /* 0x000fe200078e00ff */
[----:B------:R-:W-:Y:S01]  /*16560*/  LOP3.LUT R195, R193, 0x20, RZ, 0x3c, !PT ;  /* 0x00000020c1c37812 */ /* 0x000fe200078e3cff */
[----:B------:R-:W-:Y:S01]  /*16570*/  CS2R R234, SRZ ;  /* 0x0000000000ea7805 */ /* 0x000fe2000001ff00 */
[----:B------:R1:W-:Y:S01]  /*16580*/  STL [R1+0x25c], R6 ;  /* 0x00025c0601007387 */ /* 0x0003e20000100800 */
[----:B------:R-:W-:Y:S01]  /*16590*/  LOP3.LUT R0, R0, 0x30, R2, 0x78, !PT ;  /* 0x0000003000007812 */ /* 0x000fe200078e7802 */
[----:B------:R-:W-:Y:S01]  /*165a0*/  CS2R R228, SRZ ;  /* 0x0000000000e47805 */ /* 0x000fe2000001ff00 */
[----:B------:R-:W-:Y:S01]  /*165b0*/  SHF.R.S32.HI R2, RZ, 0x1f, R252 ;  /* 0x0000001fff027819 */ /* 0x000fe200000114fc */
[----:B------:R-:W-:Y:S01]  /*165c0*/  STL [R1+0x104], RZ ;  /* 0x000104ff01007387 */ /* 0x000fe20000100800 */
[----:B------:R-:W-:Y:S01]  /*165d0*/  IADD3 R192, R192, c[0x0][0x180], RZ ;  /* 0x00006000c0c07a10 */ /* 0x000fe20007ffe0ff */
[----:B------:R-:W-:Y:S01]  /*165e0*/  IMAD R3, R3, 0x100, R0 ;  /* 0x0000010003037824 */ /* 0x000fe200078e0200 */
[----:B------:R-:W-:Y:S01]  /*165f0*/  SHF.L.U64.HI R0, R252, 0x2, R2 ;  /* 0x00000002fc007819 */ /* 0x000fe20000010202 */
[----:B------:R-:W-:Y:S01]  /*16600*/  STL [R1+0x108], RZ ;  /* 0x000108ff01007387 */ /* 0x000fe20000100800 */
[----:B------:R-:W-:Y:S01]  /*16610*/  SHF.L.U64.HI R2, R247, 0x2, R5 ;  /* 0x00000002f7027819 */ /* 0x000fe20000010205 */
[----:B------:R-:W-:Y:S01]  /*16620*/  IMAD.SHL.U32 R5, R199, 0x40, RZ ;  /* 0x00000040c7057824 */ /* 0x000fe200078e00ff */
[----:B------:R-:W-:Y:S01]  /*16630*/  SHF.R.S32.HI R4, RZ, 0x1f, R192 ;  /* 0x0000001fff047819 */ /* 0x000fe200000114c0 */
[----:B------:R-:W-:Y:S01]  /*16640*/  STL [R1+0x10c], RZ ;  /* 0x00010cff01007387 */ /* 0x000fe20000100800 */
[----:B------:R-:W-:Y:S01]  /*16650*/  LOP3.LUT R194, R193, 0x40, RZ, 0x3c, !PT ;  /* 0x00000040c1c27812 */ /* 0x000fe200078e3cff */
[----:B------:R-:W-:Y:S01]  /*16660*/  CS2R R230, SRZ ;  /* 0x0000000000e67805 */ /* 0x000fe2000001ff00 */
[----:B------:R-:W-:Y:S01]  /*16670*/  LOP3.LUT R5, R5, 0x1800, RZ, 0xc0, !PT ;  /* 0x0000180005057812 */ /* 0x000fe200078ec0ff */
[----:B------:R-:W-:Y:S01]  /*16680*/  STL [R1+0xe0], RZ ;  /* 0x0000e0ff01007387 */ /* 0x000fe20000100800 */
[----:B------:R-:W-:Y:S01]  /*16690*/  LEA.HI R4, R4, R192, RZ, 0x6 ;  /* 0x000000c004047211 */ /* 0x000fe200078f30ff */
[----:B------:R-:W-:Y:S01]  /*166a0*/  CS2R R172, SRZ ;  /* 0x0000000000ac7805 */ /* 0x000fe2000001ff00 */
[----:B------:R-:W-:Y:S01]  /*166b0*/  CS2R R174, SRZ ;  /* 0x0000000000ae7805 */ /* 0x000fe2000001ff00 */
[----:B------:R-:W-:Y:S01]  /*166c0*/  STL [R1+0xe4], RZ ;  /* 0x0000e4ff01007387 */ /* 0x000fe20000100800 */
[----:B------:R-:W-:Y:S01]  /*166d0*/  IMAD.IADD R3, R3, 0x1, R5 ;  /* 0x0000000103037824 */ /* 0x000fe200078e0205 */
[----:B------:R-:W-:Y:S01]  /*166e0*/  SHF.R.S32.HI R192, RZ, 0x6, R4 ;  /* 0x00000006ffc07819 */ /* 0x000fe20000011404 */
[----:B------:R-:W-:Y:S01]  /*166f0*/  CS2R R168, SRZ ;  /* 0x0000000000a87805 */ /* 0x000fe2000001ff00 */
[----:B------:R-:W-:Y:S01]  /*16700*/  STL [R1+0xe8], RZ ;  /* 0x0000e8ff01007387 */ /* 0x000fe20000100800 */
[----:B------:R-:W-:Y:S01]  /*16710*/  CS2R R170, SRZ ;  /* 0x0000000000aa7805 */ /* 0x000fe2000001ff00 */
[----:B------:R-:W-:Y:S01]  /*16720*/  CS2R R164, SRZ ;  /* 0x0000000000a47805 */ /* 0x000fe2000001ff00 */
        /* <DEDUP_REMOVED lines=111> */
[----:B-1----:R-:W-:Y:S01]  /*16e20*/  CS2R R6, SRZ ;  /* 0x0000000000067805 */ /* 0x002fe2000001ff00 */
        /* <DEDUP_REMOVED lines=14> */
[----:B------:R-:W-:-:S02]  /*16f10*/  LOP3.LUT R193, R193, 0x60, RZ, 0x3c, !PT ;  /* 0x00000060c1c17812 */ /* 0x000fc400078e3cff */
[----:B------:R-:W-:Y:S01]  /*16f20*/  IADD3 R192, R192, -0x4, RZ ;  /* 0xfffffffcc0c07810 */ /* 0x000fe20007ffe0ff */
[----:B------:R-:W-:Y:S04]  /*16f30*/  STL [R1+0x9c], RZ ;  /* 0x00009cff01007387 */ /* 0x000fe80000100800 */
[----:B------:R-:W-:Y:S04]  /*16f40*/  STL [R1+0x10], RZ ;  /* 0x000010ff01007387 */ /* 0x000fe80000100800 */
[----:B------:R-:W-:Y:S04]  /*16f50*/  STL [R1+0x14], RZ ;  /* 0x000014ff01007387 */ /* 0x000fe80000100800 */
[----:B------:R-:W-:Y:S04]  /*16f60*/  STL [R1+0x18], RZ ;  /* 0x000018ff01007387 */ /* 0x000fe80000100800 */
[----:B------:R-:W-:Y:S04]  /*16f70*/  STL [R1+0x1c], RZ ;  /* 0x00001cff01007387 */ /* 0x000fe80000100800 */
[----:B------:R-:W-:Y:S04]  /*16f80*/  STL [R1], RZ ;  /* 0x000000ff01007387 */ /* 0x000fe80000100800 */
[----:B------:R-:W-:Y:S04]  /*16f90*/  STL [R1+0x4], RZ ;  /* 0x000004ff01007387 */ /* 0x000fe80000100800 */
[----:B------:R-:W-:Y:S04]  /*16fa0*/  STL [R1+0x8], RZ ;  /* 0x000008ff01007387 */ /* 0x000fe80000100800 */
[----:B------:R-:W-:Y:S04]  /*16fb0*/  STL [R1+0xc], RZ ;  /* 0x00000cff01007387 */ /* 0x000fe80000100800 */
[----:B------:R1:W-:Y:S04]  /*16fc0*/  STL [R1+0x89c], R5 ;  /* 0x00089c0501007387 */ /* 0x0003e80000100800 */
[----:B------:R2:W-:Y:S01]  /*16fd0*/  STL [R1+0x880], R3 ;  /* 0x0008800301007387 */ /* 0x0005e20000100800 */
[----:B-1----:R-:W-:Y:S01]  /*16fe0*/  CS2R R4, SRZ ;  /* 0x0000000000047805 */ /* 0x002fe2000001ff00 */
[----:B--2---:R-:W-:-:S05]  /*16ff0*/  LOP3.LUT R3, R3, 0x40, RZ, 0x3c, !PT ;  /* 0x0000004003037812 */ /* 0x004fca00078e3cff */
[----:B------:R1:W-:Y:S02]  /*17000*/  STL [R1+0x88c], R3 ;  /* 0x00088c0301007387 */ /* 0x0003e40000100800 */
.L_x_2:
[----:B-1----:R-:W2:Y:S01]  /*17010*/  LDL.LU R3, [R1+0x25c] ;  /* 0x00025c0001037983 */ /* 0x002ea20000300800 */
[----:B------:R-:W-:-:S04]  /*17020*/  DEPBAR.LE SB0, 0x6 ;  /* 0x000081800000791a */ /* 0x000fc80000000000 */
[----:B------:R-:W3:Y:S04]  /*17030*/  LDL R196, [R1+0x880] ;  /* 0x0008800001c47983 */ /* 0x000ee80000100800 */
[----:B------:R-:W-:Y:S04]  /*17040*/  STL.64 [R1+0xd00], R14 ;  /* 0x000d000e01007387 */ /* 0x000fe80000100a00 */
[----:B------:R-:W-:Y:S04]  /*17050*/  STL.64 [R1+0xcf8], R12 ;  /* 0x000cf80c01007387 */ /* 0x000fe80000100a00 */
[----:B------:R-:W-:Y:S04]  /*17060*/  STL.64 [R1+0xcf0], R10 ;  /* 0x000cf00a01007387 */ /* 0x000fe80000100a00 */
[----:B------:R-:W-:Y:S04]  /*17070*/  STL.64 [R1+0xce8], R8 ;  /* 0x000ce80801007387 */ /* 0x000fe80000100a00 */
[----:B------:R-:W-:Y:S04]  /*17080*/  STL [R1+0xce0], R5 ;  /* 0x000ce00501007387 */ /* 0x000fe80000100800 */
        /* <DEDUP_REMOVED lines=22> */
[----:B------:R1:W-:Y:S04]  /*171f0*/  STL [R1+0x8d4], R0 ;  /* 0x0008d40001007387 */ /* 0x0003e80000100800 */
[----:B------:R4:W-:Y:S04]  /*17200*/  STL [R1+0x8c0], R2 ;  /* 0x0008c00201007387 */ /* 0x0009e80000100800 */
[----:B------:R-:W5:Y:S02]  /*17210*/  S2R R192, SR_TID.X ;  /* 0x0000000000c07919 */ /* 0x000f640000002100 */
[----:B-----5:R-:W-:-:S02]  /*17220*/  LOP3.LUT R194, R192, 0x1c, RZ, 0xc0, !PT ;  /* 0x0000001cc0c27812 */ /* 0x020fc400078ec0ff */
[----:B------:R-:W-:-:S05]  /*17230*/  LOP3.LUT R193, R192, 0x3, RZ, 0xc0, !PT ;  /* 0x00000003c0c17812 */ /* 0x000fca00078ec0ff */
[----:B------:R-:W-:Y:S01]  /*17240*/  IMAD R193, R193, 0x220, R194 ;  /* 0x00000220c1c17824 */ /* 0x000fe200078e02c2 */
[----:B--2---:R-:W-:Y:S01]  /*17250*/  IADD3 R3, R3, 0x1, RZ ;  /* 0x0000000103037810 */ /* 0x004fe20007ffe0ff */
[----:B------:R-:W-:Y:S03]  /*17260*/  BAR.SYNC.DEFER_BLOCKING 0x0 ;  /* 0x0000000000007b1d */ /* 0x000fe60000010000 */
[----:B------:R-:W-:-:S04]  /*17270*/  ISETP.GT.AND P0, PT, R3, 0x3, PT ;  /* 0x000000030300780c */ /* 0x000fc80003f04270 */
[----:B------:R-:W-:-:S05]  /*17280*/  SEL R3, R3, RZ, !P0 ;  /* 0x000000ff03037207 */ /* 0x000fca0004000000 */
[----:B------:R-:W-:Y:S01]  /*17290*/  STL [R1+0x25c], R3 ;  /* 0x00025c0301007387 */ /* 0x000fe20000100800 */
[----:B-1----:R-:W-:-:S03]  /*172a0*/  IMAD R0, R3, 0x8000, R193 ;  /* 0x0000800003007824 */ /* 0x002fc600078e02c1 */
[----:B------:R-:W2:Y:S04]  /*172b0*/  LDL.LU.64 R12, [R1+0x100] ;  /* 0x00010000010c7983 */ /* 0x000ea80000300a00 */
[----:B------:R-:W2:Y:S01]  /*172c0*/  LDL.LU.64 R14, [R1+0x108] ;  /* 0x00010800010e7983 */ /* 0x000ea20000300a00 */
[C---:B------:R-:W-:Y:S02]  /*172d0*/  LOP3.LUT R193, R192.reuse, 0x1c, RZ, 0xc0, !PT ;  /* 0x0000001cc0c17812 */ /* 0x040fe400078ec0ff */
[----:B------:R-:W-:Y:S01]  /*172e0*/  LOP3.LUT R192, R192, 0x3, RZ, 0xc0, !PT ;  /* 0x00000003c0c07812 */ /* 0x000fe200078ec0ff */
[----:B------:R-:W5:Y:S04]  /*172f0*/  LDL.LU.64 R8, [R1+0xe0] ;  /* 0x0000e00001087983 */ /* 0x000f680000300a00 */
[----:B------:R-:W5:Y:S01]  /*17300*/  LDL.LU.64 R10, [R1+0xe8] ;  /* 0x0000e800010a7983 */ /* 0x000f620000300a00 */
[----:B------:R-:W-:-:S02]  /*17310*/  IMAD R192, R192, 0x220, R193 ;  /* 0x00000220c0c07824 */ /* 0x000fc400078e02c1 */
[C---:B---3--:R-:W-:Y:S01]  /*17320*/  IMAD R6, R3.reuse, 0x10000, R196 ;  /* 0x0001000003067824 */ /* 0x048fe200078e02c4 */
[----:B------:R-:W-:Y:S02]  /*17330*/  LDS R236, [R0+0x40000] ;  /* 0x0400000000ec7984 */ /* 0x000fe40000000800 */
[----:B------:R-:W-:Y:S02]  /*17340*/  LOP3.LUT R192, R192, 0x20, RZ, 0x3c, !PT ;  /* 0x00000020c0c07812 */ /* 0x000fe400078e3cff */
[----:B------:R-:W-:Y:S03]  /*17350*/  LDS R238, [R0+0x40800] ;  /* 0x0408000000ee7984 */ /* 0x000fe60000000800 */
[----:B------:R-:W-:Y:S01]  /*17360*/  IMAD R252, R3, 0x8000, R192 ;  /* 0x0000800003fc7824 */ /* 0x000fe200078e02c0 */
[----:B------:R-:W1:Y:S04]  /*17370*/  LDSM.16.M88.4 R216, [R6] ;  /* 0x0000000006d8783b */ /* 0x000e680000000200 */
[----:B------:R-:W-:Y:S04]  /*17380*/  LDS R237, [R252+0x40000] ;  /* 0x04000000fced7984 */ /* 0x000fe80000000800 */
[----:B------:R-:W2:Y:S04]  /*17390*/  LDS R239, [R252+0x40800] ;  /* 0x04080000fcef7984 */ /* 0x000ea80000000800 */
[----:B------:R-:W5:Y:S04]  /*173a0*/  LDSM.16.M88.4 R212, [R6+0x2000] ;  /* 0x0020000006d4783b */ /* 0x000f680000000200 */
[----:B------:R-:W3:Y:S04]  /*173b0*/  S2R R194, SR_TID.X ;  /* 0x0000000000c27919 */ /* 0x000ee80000002100 */
[----:B------:R-:W-:Y:S04]  /*173c0*/  STL [R1+0x258], R0 ;  /* 0x0002580001007387 */ /* 0x000fe80000100800 */
[----:B------:R-:W-:Y:S04]  /*173d0*/  STL [R1+0x270], R6 ;  /* 0x0002700601007387 */ /* 0x000fe80000100800 */
[----:B------:R-:W5:Y:S04]  /*173e0*/  LDL.LU.64 R176, [R1+0xc0] ;  /* 0x0000c00001b07983 */ /* 0x000f680000300a00 */
[----:B------:R-:W5:Y:S04]  /*173f0*/  LDL.LU.64 R178, [R1+0xc8] ;  /* 0x0000c80001b27983 */ /* 0x000f680000300a00 */
[----:B------:R-:W5:Y:S01]  /*17400*/  LDL.LU.64 R188, [R1+0xb0] ;  /* 0x0000b00001bc7983 */ /* 0x000f620000300a00 */
[----:B---3--:R-:W-:-:S03]  /*17410*/  LOP3.LUT R193, R194, 0x1c, RZ, 0xc0, !PT ;  /* 0x0000001cc2c17812 */ /* 0x008fc600078ec0ff */
[----:B------:R-:W3:Y:S01]  /*17420*/  LDL.LU.64 R190, [R1+0xb8] ;  /* 0x0000b80001be7983 */ /* 0x000ee20000300a00 */
[C---:B------:R-:W-:Y:S02]  /*17430*/  LOP3.LUT R192, R194.reuse, 0x3, RZ, 0xc0, !PT ;  /* 0x00000003c2c07812 */ /* 0x040fe400078ec0ff */
[C---:B------:R-:W-:Y:S01]  /*17440*/  LOP3.LUT R195, R194.reuse, 0x1c, RZ, 0xc0, !PT ;  /* 0x0000001cc2c37812 */ /* 0x040fe200078ec0ff */
[----:B------:R-:W2:Y:S01]  /*17450*/  LDSM.16.M88.4 R208, [R6+0x4000] ;  /* 0x0040000006d0783b */ /* 0x000ea20000000200 */
[----:B------:R-:W-:Y:S01]  /*17460*/  LOP3.LUT R194, R194, 0x3, RZ, 0xc0, !PT ;  /* 0x00000003c2c27812 */ /* 0x000fe200078ec0ff */
[----:B------:R-:W-:Y:S02]  /*17470*/  IMAD R192, R192, 0x220, R193 ;  /* 0x00000220c0c07824 */ /* 0x000fe400078e02c1 */
[----:B------:R-:W-:Y:S02]  /*17480*/  LDSM.16.M88.4 R204, [R6+0x6000] ;  /* 0x0060000006cc783b */ /* 0x000fe40000000200 */
[----:B------:R-:W-:Y:S01]  /*17490*/  IMAD R194, R194, 0x220, R195 ;  /* 0x00000220c2c27824 */ /* 0x000fe200078e02c3 */
[----:B------:R-:W-:Y:S01]  /*174a0*/  LOP3.LUT R192, R192, 0x60, RZ, 0x3c, !PT ;  /* 0x00000060c0c07812 */ /* 0x000fe200078e3cff */
[----:B------:R-:W-:Y:S03]  /*174b0*/  LDSM.16.M88.4 R196, [R6+0xa000] ;  /* 0x00a0000006c4783b */ /* 0x000fe60000000200 */
[----:B------:R-:W-:Y:S01]  /*174c0*/  LOP3.LUT R194, R194, 0x40, RZ, 0x3c, !PT ;  /* 0x00000040c2c27812 */ /* 0x000fe200078e3cff */
[C---:B----4-:R-:W-:Y:S01]  /*174d0*/  IMAD R2, R3.reuse, 0x8000, R192 ;  /* 0x0000800003027824 */ /* 0x050fe200078e02c0 */
[----:B------:R-:W4:Y:S03]  /*174e0*/  LDSM.16.M88.4 R220, [R6+0xe000] ;  /* 0x00e0000006dc783b */ /* 0x000f260000000200 */
[----:B------:R-:W-:Y:S01]  /*174f0*/  IMAD R5, R3, 0x8000, R194 ;  /* 0x0000800003057824 */ /* 0x000fe200078e02c2 */
[----:B------:R-:W-:Y:S04]  /*17500*/  LDS R241, [R2+0x40000] ;  /* 0x0400000002f17984 */ /* 0x000fe80000000800 */
[----:B------:R-:W-:Y:S04]  /*17510*/  STL [R1+0x250], R5 ;  /* 0x0002500501007387 */ /* 0x000fe80000100800 */
[----:B------:R-:W-:Y:S04]  /*17520*/  STL [R1+0x254], R2 ;  /* 0x0002540201007387 */ /* 0x000fe80000100800 */
[----:B-1----:R-:W-:Y:S04]  /*17530*/  STL [R1+0xc84], R218 ;  /* 0x000c84da01007387 */ /* 0x002fe80000100800 */
[----:B------:R-:W-:Y:S04]  /*17540*/  STL [R1+0xc80], R219 ;  /* 0x000c80db01007387 */ /* 0x000fe80000100800 */
[----:B------:R-:W-:Y:S04]  /*17550*/  LDSM.16.M88.4 R192, [R6+0x8000] ;  /* 0x0080000006c0783b */ /* 0x000fe80000000200 */
[----:B------:R-:W-:Y:S04]  /*17560*/  LDS R240, [R5+0x40000] ;  /* 0x0400000005f07984 */ /* 0x000fe80000000800 */
[----:B------:R-:W-:Y:S04]  /*17570*/  LDS R242, [R5+0x40800] ;  /* 0x0408000005f27984 */ /* 0x000fe80000000800 */
[----:B------:R-:W1:Y:S04]  /*17580*/  LDS R243, [R2+0x40800] ;  /* 0x0408000002f37984 */ /* 0x000e680000000800 */
[----:B------:R-:W1:Y:S01]  /*17590*/  LDSM.16.M88.4 R224, [R6+0xc000] ;  /* 0x00c0000006e0783b */ /* 0x000e620000000200 */
[C---:B--2---:R-:W-:Y:S08]  /*175a0*/  HMMA.1688.F32.TF32 R12, R236.reuse, R216, R12 ;  /* 0x000000d8ec0c723c */ /* 0x044ff0000008100c */
[----:B-----5:R-:W-:Y:S11]  /*175b0*/  HMMA.1688.F32.TF32 R8, R236, R212, R8 ;  /* 0x000000d4ec08723c */ /* 0x020ff60000081008 */
[----:B------:R-:W-:Y:S04]  /*175c0*/  @!UPT UIADD3 URZ, URZ, URZ, URZ ;  /* 0x0000003f3f3ff290 */ /* 0x000fe8000fffe03f */
[----:B------:R2:W-:Y:S04]  /*175d0*/  STL.64 [R1+0x80], R12 ;  /* 0x0000800c01007387 */ /* 0x0005e80000100a00 */
[----:B------:R5:W-:Y:S05]  /*175e0*/  STL.64 [R1+0x88], R14 ;  /* 0x0000880e01007387 */ /* 0x000bea0000100a00 */
[----:B------:R-:W-:Y:S02]  /*175f0*/  IMAD.MOV.U32 R182, RZ, RZ, R8 ;  /* 0x000000ffffb67224 */ /* 0x000fe400078e0008 */
[----:B------:R-:W-:Y:S01]  /*17600*/  IMAD.MOV.U32 R183, RZ, RZ, R9 ;  /* 0x000000ffffb77224 */ /* 0x000fe200078e0009 */
[----:B--2---:R-:W2:Y:S01]  /*17610*/  LDL.LU.64 R12, [R1+0x30] ;  /* 0x00003000010c7983 */ /* 0x004ea20000300a00 */
[----:B------:R-:W-:-:S02]  /*17620*/  IMAD.MOV.U32 R184, RZ, RZ, R10 ;  /* 0x000000ffffb87224 */ /* 0x000fc400078e000a */
[----:B------:R-:W-:Y:S01]  /*17630*/  IMAD.MOV.U32 R185, RZ, RZ, R11 ;  /* 0x000000ffffb97224 */ /* 0x000fe200078e000b */
[----:B-----5:R-:W2:Y:S04]  /*17640*/  LDL.LU.64 R14, [R1+0x38] ;  /* 0x00003800010e7983 */ /* 0x020ea80000300a00 */
[----:B------:R-:W5:Y:S04]  /*17650*/  LDL.LU.64 R8, [R1+0x20] ;  /* 0x0000200001087983 */ /* 0x000f680000300a00 */
[----:B------:R-:W5:Y:S01]  /*17660*/  LDL.LU.64 R10, [R1+0x28] ;  /* 0x00002800010a7983 */ /* 0x000f620000300a00 */
[C---:B------:R-:W-:Y:S08]  /*17670*/  HMMA.1688.F32.TF32 R200, R236.reuse, R208, R176 ;  /* 0x000000d0ecc8723c */ /* 0x040ff000000810b0 */
[C---:B----4-:R-:W-:Y:S11]  /*17680*/  HMMA.1688.F32.TF32 R228, R236.reuse, R220, R228 ;  /* 0x000000dcece4723c */ /* 0x050ff600000810e4 */
[----:B------:R-:W-:Y:S05]  /*17690*/  @!UPT UIADD3 URZ, URZ, URZ, URZ ;  /* 0x0000003f3f3ff290 */ /* 0x000fea000fffe03f */
[----:B------:R-:W-:Y:S02]  /*176a0*/  IMAD.MOV.U32 R178, RZ, RZ, R200 ;  /* 0x000000ffffb27224 */ /* 0x000fe400078e00c8 */
[----:B------:R-:W-:Y:S02]  /*176b0*/  IMAD.MOV.U32 R179, RZ, RZ, R201 ;  /* 0x000000ffffb37224 */ /* 0x000fe400078e00c9 */
[----:B------:R-:W-:Y:S02]  /*176c0*/  IMAD.MOV.U32 R180, RZ, RZ, R202 ;  /* 0x000000ffffb47224 */ /* 0x000fe400078e00ca */
[----:B------:R-:W-:Y:S02]  /*176d0*/  IMAD.MOV.U32 R181, RZ, RZ, R203 ;  /* 0x000000ffffb57224 */ /* 0x000fe400078e00cb */
[----:B---3--:R-:W-:Y:S08]  /*176e0*/  HMMA.1688.F32.TF32 R200, R236, R204, R188 ;  /* 0x000000ccecc8723c */ /* 0x008ff000000810bc */
[C---:B-1----:R-:W-:Y:S08]  /*176f0*/  HMMA.1688.F32.TF32 R172, R240.reuse, R216, R172 ;  /* 0x000000d8f0ac723c */ /* 0x042ff000000810ac */
[C---:B------:R-:W-:Y:S08]  /*17700*/  HMMA.1688.F32.TF32 R168, R240.reuse, R212, R168 ;  /* 0x000000d4f0a8723c */ /* 0x040ff000000810a8 */
[C---:B------:R-:W-:Y:S08]  /*17710*/  HMMA.1688.F32.TF32 R164, R240.reuse, R208, R164 ;  /* 0x000000d0f0a4723c */ /* 0x040ff000000810a4 */
[C---:B------:R-:W-:Y:S08]  /*17720*/  HMMA.1688.F32.TF32 R160, R240.reuse, R204, R160 ;  /* 0x000000ccf0a0723c */ /* 0x040ff000000810a0 */
[----:B------:R-:W-:Y:S01]  /*17730*/  HMMA.1688.F32.TF32 R156, R240, R192, R156 ;  /* 0x000000c0f09c723c */ /* 0x000fe2000008109c */
[----:B------:R-:W-:-:S07]  /*17740*/  IMAD.MOV.U32 R188, RZ, RZ, R202 ;  /* 0x000000ffffbc7224 */ /* 0x000fce00078e00ca */
[----:B------:R-:W-:Y:S01]  /*17750*/  HMMA.1688.F32.TF32 R152, R240, R196, R152 ;  /* 0x000000c4f098723c */ /* 0x000fe20000081098 */
[----:B------:R-:W-:-:S07]  /*17760*/  IMAD.MOV.U32 R189, RZ, RZ, R203 ;  /* 0x000000ffffbd7224 */ /* 0x000fce00078e00cb */
[C---:B------:R-:W-:Y:S08]  /*17770*/  HMMA.1688.F32.TF32 R148, R240.reuse, R224, R148 ;  /* 0x000000e0f094723c */ /* 0x040ff00000081094 */
[----:B------:R-:W-:Y:S08]  /*17780*/  HMMA.1688.F32.TF32 R144, R240, R220, R144 ;  /* 0x000000dcf090723c */ /* 0x000ff00000081090 */
[----:B------:R-:W-:Y:S01]  /*17790*/  HMMA.1688.F32.TF32 R232, R236, R224, R232 ;  /* 0x000000e0ece8723c */ /* 0x000fe200000810e8 */
[----:B------:R-:W-:-:S02]  /*177a0*/  IMAD.MOV.U32 R186, RZ, RZ, R200 ;  /* 0x000000ffffba7224 */ /* 0x000fc400078e00c8 */
[----:B------:R-:W-:Y:S11]  /*177b0*/  IMAD.MOV.U32 R187, RZ, RZ, R201 ;  /* 0x000000ffffbb7224 */ /* 0x000ff600078e00c9 */
[----:B------:R-:W-:Y:S10]  /*177c0*/  @!UPT UIADD3 URZ, URZ, URZ, URZ ;  /* 0x0000003f3f3ff290 */ /* 0x000ff4000fffe03f */
[----:B------:R-:W-:Y:S02]  /*177d0*/  IMAD.MOV.U32 R190, RZ, RZ, R232 ;  /* 0x000000ffffbe7224 */ /* 0x000fe400078e00e8 */
[----:B------:R-:W-:Y:S02]  /*177e0*/  IMAD.MOV.U32 R191, RZ, RZ, R233 ;  /* 0x000000ffffbf7224 */ /* 0x000fe400078e00e9 */
[----:B------:R-:W-:Y:S02]  /*177f0*/  IMAD.MOV.U32 R200, RZ, RZ, R234 ;  /* 0x000000ffffc87224 */ /* 0x000fe400078e00ea */
[----:B------:R-:W-:Y:S01]  /*17800*/  IMAD.MOV.U32 R201, RZ, RZ, R235 ;  /* 0x000000ffffc97224 */ /* 0x000fe200078e00eb */
[C---:B--2---:R-:W-:Y:S08]  /*17810*/  HMMA.1688.F32.TF32 R12, R236.reuse, R192, R12 ;  /* 0x000000c0ec0c723c */ /* 0x044ff0000008100c */
[----:B-----5:R-:W-:Y:S11]  /*17820*/  HMMA.1688.F32.TF32 R8, R236, R196, R8 ;  /* 0x000000c4ec08723c */ /* 0x020ff60000081008 */
[----:B------:R-:W-:Y:S05]  /*17830*/  @!UPT UIADD3 URZ, URZ, URZ, URZ ;  /* 0x0000003f3f3ff290 */ /* 0x000fea000fffe03f */
[----:B------:R-:W-:Y:S02]  /*17840*/  IMAD.MOV.U32 R218, RZ, RZ, R14 ;  /* 0x000000ffffda7224 */ /* 0x000fe400078e000e */
[----:B------:R-:W-:Y:S02]  /*17850*/  IMAD.MOV.U32 R219, RZ, RZ, R15 ;  /* 0x000000ffffdb7224 */ /* 0x000fe400078e000f */
[----:B------:R-:W-:Y:S01]  /*17860*/  IMAD.MOV.U32 R202, RZ, RZ, R12 ;  /* 0x000000ffffca7224 */ /* 0x000fe200078e000c */
[----:B------:R-:W2:Y:S01]  /*17870*/  LDL.LU.64 R14, [R1+0xd00] ;  /* 0x000d0000010e7983 */ /* 0x000ea20000300a00 */
[----:B------:R-:W-:Y:S02]  /*17880*/  IMAD.MOV.U32 R203, RZ, RZ, R13 ;  /* 0x000000ffffcb7224 */ /* 0x000fe400078e000d */
[----:B------:R-:W-:Y:S01]  /*17890*/  IMAD.MOV.U32 R176, RZ, RZ, R10 ;  /* 0x000000ffffb07224 */ /* 0x000fe200078e000a */
[----:B------:R-:W2:Y:S01]  /*178a0*/  LDL.LU.64 R12, [R1+0xcf8] ;  /* 0x000cf800010c7983 */ /* 0x000ea20000300a00 */
[----:B------:R-:W-:-:S02]  /*178b0*/  IMAD.MOV.U32 R177, RZ, RZ, R11 ;  /* 0x000000ffffb17224 */ /* 0x000fc400078e000b */
[----:B------:R-:W-:Y:S01]  /*178c0*/  IMAD.MOV.U32 R6, RZ, RZ, R8 ;  /* 0x000000ffff067224 */ /* 0x000fe200078e0008 */
[----:B------:R-:W3:Y:S01]  /*178d0*/  LDL.LU.64 R10, [R1+0xcf0] ;  /* 0x000cf000010a7983 */ /* 0x000ee20000300a00 */
[----:B------:R-:W-:-:S03]  /*178e0*/  IMAD.MOV.U32 R7, RZ, RZ, R9 ;  /* 0x000000ffff077224 */ /* 0x000fc600078e0009 */
[----:B------:R-:W3:Y:S04]  /*178f0*/  LDL.LU.64 R8, [R1+0xce8] ;  /* 0x000ce80001087983 */ /* 0x000ee80000300a00 */
[----:B------:R-:W-:Y:S04]  /*17900*/  STL.64 [R1+0xc78], R230 ;  /* 0x000c78e601007387 */ /* 0x000fe80000100a00 */
        /* <DEDUP_REMOVED lines=13> */
[----:B------:R-:W-:Y:S04]  /*179e0*/  LDS R152, [R5+0x40080] ;  /* 0x0400800005987984 */ /* 0x000fe80000000800 */
[----:B------:R-:W-:Y:S04]  /*179f0*/  LDS R154, [R5+0x40880] ;  /* 0x04088000059a7984 */ /* 0x000fe80000000800 */
[----:B------:R-:W-:Y:S04]  /*17a00*/  LDS R153, [R2+0x40080] ;  /* 0x0400800002997984 */ /* 0x000fe80000000800 */
[----:B------:R-:W1:Y:S04]  /*17a10*/  LDS R155, [R2+0x40880] ;  /* 0x04088000029b7984 */ /* 0x000e680000000800 */
[----:B------:R-:W-:Y:S04]  /*17a20*/  STL.64 [R1+0x160], R148 ;  /* 0x0001609401007387 */ /* 0x000fe80000100a00 */
[----:B------:R-:W-:Y:S04]  /*17a30*/  STL.64 [R1+0x168], R150 ;  /* 0x0001689601007387 */ /* 0x000fe80000100a00 */
[----:B------:R-:W-:Y:S04]  /*17a40*/  STL.64 [R1+0x150], R144 ;  /* 0x0001509001007387 */ /* 0x000fe80000100a00 */
[----:B------:R-:W-:Y:S04]  /*17a50*/  STL.64 [R1+0x158], R146 ;  /* 0x0001589201007387 */ /* 0x000fe80000100a00 */
[----:B------:R-:W-:Y:S04]  /*17a60*/  LDS R148, [R0+0x40100] ;  /* 0x0401000000947984 */ /* 0x000fe80000000800 */
[----:B------:R-:W-:Y:S04]  /*17a70*/  LDS R150, [R0+0x40900] ;  /* 0x0409000000967984 */ /* 0x000fe80000000800 */
[----:B------:R-:W-:Y:S04]  /*17a80*/  LDS R149, [R252+0x40100] ;  /* 0x04010000fc957984 */ /* 0x000fe80000000800 */
[----:B------:R-:W4:Y:S04]  /*17a90*/  LDS R151, [R252+0x40900] ;  /* 0x04090000fc977984 */ /* 0x000f280000000800 */
[----:B------:R-:W-:Y:S04]  /*17aa0*/  LDS R144, [R0+0x40180] ;  /* 0x0401800000907984 */ /* 0x000fe80000000800 */
[----:B------:R-:W-:Y:S04]  /*17ab0*/  LDS R146, [R0+0x40980] ;  /* 0x0409800000927984 */ /* 0x000fe80000000800 */
[----:B------:R-:W-:Y:S04]  /*17ac0*/  LDS R145, [R252+0x40180] ;  /* 0x04018000fc917984 */ /* 0x000fe80000000800 */
[----:B------:R-:W5:Y:S01]  /*17ad0*/  LDS R147, [R252+0x40980] ;  /* 0x04098000fc937984 */ /* 0x000f620000000800 */
[----:B-1----:R-:W-:Y:S01]  /*17ae0*/  HMMA.1688.F32.TF32 R108, R152, R216, R108 ;  /* 0x000000d8986c723c */ /* 0x002fe2000008106c */
[----:B------:R-:W-:-:S02]  /*17af0*/  IMAD.MOV.U32 R228, RZ, RZ, R6 ;  /* 0x000000ffffe47224 */ /* 0x000fc400078e0006 */
[----:B------:R-:W-:Y:S01]  /*17b00*/  IMAD.MOV.U32 R229, RZ, RZ, R7 ;  /* 0x000000ffffe57224 */ /* 0x000fe200078e0007 */
[----:B------:R-:W-:Y:S04]  /*17b10*/  LDS R156, [R0+0x40080] ;  /* 0x04008000009c7984 */ /* 0x000fe80000000800 */
[C---:B------:R-:W-:Y:S01]  /*17b20*/  HMMA.1688.F32.TF32 R104, R152.reuse, R212, R104 ;  /* 0x000000d49868723c */ /* 0x040fe20000081068 */
[----:B------:R-:W-:Y:S01]  /*17b30*/  IMAD.MOV.U32 R230, RZ, RZ, R176 ;  /* 0x000000ffffe67224 */ /* 0x000fe200078e00b0 */
[----:B------:R-:W-:Y:S01]  /*17b40*/  LDS R158, [R0+0x40880] ;  /* 0x04088000009e7984 */ /* 0x000fe20000000800 */
[----:B------:R-:W-:Y:S02]  /*17b50*/  IMAD.MOV.U32 R231, RZ, RZ, R177 ;  /* 0x000000ffffe77224 */ /* 0x000fe400078e00b1 */
[----:B------:R-:W-:Y:S01]  /*17b60*/  IMAD.MOV.U32 R236, RZ, RZ, R178 ;  /* 0x000000ffffec7224 */ /* 0x000fe200078e00b2 */
[----:B------:R-:W-:Y:S02]  /*17b70*/  LDS R157, [R252+0x40080] ;  /* 0x04008000fc9d7984 */ /* 0x000fe40000000800 */
[C---:B------:R-:W-:Y:S01]  /*17b80*/  HMMA.1688.F32.TF32 R100, R152.reuse, R208, R100 ;  /* 0x000000d09864723c */ /* 0x040fe20000081064 */
[----:B------:R-:W-:Y:S01]  /*17b90*/  IMAD.MOV.U32 R237, RZ, RZ, R179 ;  /* 0x000000ffffed7224 */ /* 0x000fe200078e00b3 */
[----:B------:R-:W-:Y:S05]  /*17ba0*/  LDS R159, [R252+0x40880] ;  /* 0x04088000fc9f7984 */ /* 0x000fea0000000800 */
[----:B------:R-:W-:Y:S04]  /*17bb0*/  STL.64 [R1+0xc0], R108 ;  /* 0x0000c06c01007387 */ /* 0x000fe80000100a00 */
[----:B------:R1:W-:Y:S01]  /*17bc0*/  STL.64 [R1+0xc8], R110 ;  /* 0x0000c86e01007387 */ /* 0x0003e20000100a00 */
[----:B------:R-:W-:Y:S03]  /*17bd0*/  HMMA.1688.F32.TF32 R172, R152, R204, R96 ;  /* 0x000000cc98ac723c */ /* 0x000fe60000081060 */
[----:B------:R-:W2:Y:S04]  /*17be0*/  LDL.LU.64 R232, [R1+0x1f0] ;  /* 0x0001f00001e87983 */ /* 0x000ea80000300a00 */
[----:B------:R-:W-:Y:S01]  /*17bf0*/  STL.64 [R1+0xb0], R104 ;  /* 0x0000b06801007387 */ /* 0x000fe20000100a00 */
[C---:B----4-:R-:W-:Y:S03]  /*17c00*/  HMMA.1688.F32.TF32 R76, R148.reuse, R216, R76 ;  /* 0x000000d8944c723c */ /* 0x050fe6000008104c */
[----:B------:R-:W-:Y:S04]  /*17c10*/  STL.64 [R1+0xb8], R106 ;  /* 0x0000b86a01007387 */ /* 0x000fe80000100a00 */
[----:B------:R-:W2:Y:S01]  /*17c20*/  LDL.LU.64 R234, [R1+0x1f8] ;  /* 0x0001f80001ea7983 */ /* 0x000ea20000300a00 */
[C---:B------:R-:W-:Y:S03]  /*17c30*/  HMMA.1688.F32.TF32 R72, R148.reuse, R212, R72 ;  /* 0x000000d49448723c */ /* 0x040fe60000081048 */
[----:B------:R-:W-:Y:S05]  /*17c40*/  STL.64 [R1+0xa0], R100 ;  /* 0x0000a06401007387 */ /* 0x000fea0000100a00 */
[C---:B------:R-:W-:Y:S01]  /*17c50*/  HMMA.1688.F32.TF32 R68, R148.reuse, R208, R68 ;  /* 0x000000d09444723c */ /* 0x040fe20000081044 */
[----:B------:R-:W-:Y:S07]  /*17c60*/  STL.64 [R1+0xa8], R102 ;  /* 0x0000a86601007387 */ /* 0x000fee0000100a00 */
[C---:B------:R-:W-:Y:S08]  /*17c70*/  HMMA.1688.F32.TF32 R64, R148.reuse, R204, R64 ;  /* 0x000000cc9440723c */ /* 0x040ff00000081040 */
[C---:B------:R-:W-:Y:S08]  /*17c80*/  HMMA.1688.F32.TF32 R60, R148.reuse, R192, R60 ;  /* 0x000000c0943c723c */ /* 0x040ff0000008103c */
[C---:B------:R-:W-:Y:S08]  /*17c90*/  HMMA.1688.F32.TF32 R56, R148.reuse, R196, R56 ;  /* 0x000000c49438723c */ /* 0x040ff00000081038 */
[C---:B------:R-:W-:Y:S08]  /*17ca0*/  HMMA.1688.F32.TF32 R52, R148.reuse, R224, R52 ;  /* 0x000000e09434723c */ /* 0x040ff00000081034 */
[----:B------:R-:W-:Y:S01]  /*17cb0*/  HMMA.1688.F32.TF32 R148, R148, R220, R48 ;  /* 0x000000dc9494723c */ /* 0x000fe20000081030 */
[----:B------:R-:W-:Y:S04]  /*17cc0*/  LDS R48, [R5+0x40180] ;  /* 0x0401800005307984 */ /* 0x000fe80000000800 */
[----:B------:R-:W-:Y:S03]  /*17cd0*/  LDS R50, [R5+0x40980] ;  /* 0x0409800005327984 */ /* 0x000fe60000000800 */
[C---:B-----5:R-:W-:Y:S01]  /*17ce0*/  HMMA.1688.F32.TF32 R96, R144.reuse, R204, R32 ;  /* 0x000000cc9060723c */ /* 0x060fe20000081020 */
[----:B------:R-:W-:Y:S04]  /*17cf0*/  LDS R32, [R5+0x40100] ;  /* 0x0401000005207984 */ /* 0x000fe80000000800 */
[----:B------:R4:W-:Y:S03]  /*17d00*/  LDS R34, [R5+0x40900] ;  /* 0x0409000005227984 */ /* 0x0009e60000000800 */
[----:B-1----:R-:W-:Y:S01]  /*17d10*/  HMMA.1688.F32.TF32 R108, R144, R224, R20 ;  /* 0x000000e0906c723c */ /* 0x002fe20000081014 */
[----:B------:R-:W-:Y:S04]  /*17d20*/  LDS R33, [R2+0x40100] ;  /* 0x0401000002217984 */ /* 0x000fe80000000800 */
[----:B----4-:R-:W4:Y:S04]  /*17d30*/  LDL.LU R5, [R1+0xce0] ;  /* 0x000ce00001057983 */ /* 0x010f280000300800 */
[----:B------:R-:W4:Y:S01]  /*17d40*/  LDL.LU R6, [R1+0xcdc] ;  /* 0x000cdc0001067983 */ /* 0x000f220000300800 */
[C---:B------:R-:W-:Y:S03]  /*17d50*/  HMMA.1688.F32.TF32 R164, R152.reuse, R196, R88 ;  /* 0x000000c498a4723c */ /* 0x040fe60000081058 */
[----:B------:R-:W4:Y:S04]  /*17d60*/  LDL.LU R7, [R1+0xcd8] ;  /* 0x000cd80001077983 */ /* 0x000f280000300800 */
[----:B------:R-:W5:Y:S01]  /*17d70*/  LDL.LU R176, [R1+0xcd4] ;  /* 0x000cd40001b07983 */ /* 0x000f620000300800 */
[C---:B------:R-:W-:Y:S03]  /*17d80*/  HMMA.1688.F32.TF32 R168, R152.reuse, R192, R92 ;  /* 0x000000c098a8723c */ /* 0x040fe6000008105c */
[----:B------:R-:W5:Y:S04]  /*17d90*/  LDL.LU R177, [R1+0xcd0] ;  /* 0x000cd00001b17983 */ /* 0x000f680000300800 */
[----:B------:R-:W3:Y:S01]  /*17da0*/  LDL.LU.64 R20, [R1+0x1e0] ;  /* 0x0001e00001147983 */ /* 0x000ee20000300a00 */
[----:B------:R-:W-:Y:S03]  /*17db0*/  HMMA.1688.F32.TF32 R160, R152, R224, R84 ;  /* 0x000000e098a0723c */ /* 0x000fe60000081054 */
[----:B------:R-:W3:Y:S04]  /*17dc0*/  LDL.LU.64 R22, [R1+0x1e8] ;  /* 0x0001e80001167983 */ /* 0x000ee80000300a00 */
[----:B------:R-:W2:Y:S01]  /*17dd0*/  LDS R35, [R2+0x40900] ;  /* 0x0409000002237984 */ /* 0x000ea20000000800 */
[C---:B------:R-:W-:Y:S03]  /*17de0*/  HMMA.1688.F32.TF32 R88, R144.reuse, R212, R40 ;  /* 0x000000d49058723c */ /* 0x040fe60000081028 */
[----:B------:R-:W4:Y:S04]  /*17df0*/  LDL.LU.64 R40, [R1+0x1d0] ;  /* 0x0001d00001287983 */ /* 0x000f280000300a00 */
[----:B------:R-:W4:Y:S01]  /*17e00*/  LDL.LU.64 R42, [R1+0x1d8] ;  /* 0x0001d800012a7983 */ /* 0x000f220000300a00 */
[----:B------:R-:W-:Y:S01]  /*17e10*/  HMMA.1688.F32.TF32 R84, R144, R216, R44 ;  /* 0x000000d89054723c */ /* 0x000fe2000008102c */
[----:B------:R-:W-:-:S02]  /*17e20*/  IMAD.MOV.U32 R238, RZ, RZ, R180 ;  /* 0x000000ffffee7224 */ /* 0x000fc400078e00b4 */
[----:B------:R-:W-:Y:S01]  /*17e30*/  IMAD.MOV.U32 R239, RZ, RZ, R181 ;  /* 0x000000ffffef7224 */ /* 0x000fe200078e00b5 */
[----:B------:R-:W-:Y:S04]  /*17e40*/  LDS R49, [R2+0x40180] ;  /* 0x0401800002317984 */ /* 0x000fe80000000800 */
[C---:B------:R-:W-:Y:S01]  /*17e50*/  HMMA.1688.F32.TF32 R92, R144.reuse, R208, R36 ;  /* 0x000000d0905c723c */ /* 0x040fe20000081024 */
[----:B------:R-:W-:Y:S01]  /*17e60*/  IMAD.MOV.U32 R240, RZ, RZ, R186 ;  /* 0x000000fffff07224 */ /* 0x000fe200078e00ba */
[----:B------:R-:W1:Y:S06]  /*17e70*/  LDS R51, [R2+0x40980] ;  /* 0x0409800002337984 */ /* 0x000e6c0000000800 */
[C---:B------:R-:W-:Y:S08]  /*17e80*/  HMMA.1688.F32.TF32 R100, R144.reuse, R192, R28 ;  /* 0x000000c09064723c */ /* 0x040ff0000008101c */
[C---:B------:R-:W-:Y:S08]  /*17e90*/  HMMA.1688.F32.TF32 R104, R144.reuse, R196, R24 ;  /* 0x000000c49068723c */ /* 0x040ff00000081018 */
[----:B------:R-:W-:Y:S01]  /*17ea0*/  HMMA.1688.F32.TF32 R144, R144, R220, R16 ;  /* 0x000000dc9090723c */ /* 0x000fe20000081010 */
[----:B------:R-:W5:Y:S04]  /*17eb0*/  LDL.LU.64 R16, [R1+0x90] ;  /* 0x0000900001107983 */ /* 0x000f680000300a00 */
[----:B------:R-:W5:Y:S04]  /*17ec0*/  LDL.LU.64 R18, [R1+0x98] ;  /* 0x0000980001127983 */ /* 0x000f680000300a00 */
[----:B------:R-:W5:Y:S04]  /*17ed0*/  LDL.LU.64 R28, [R1+0x10] ;  /* 0x00001000011c7983 */ /* 0x000f680000300a00 */
[----:B------:R-:W5:Y:S04]  /*17ee0*/  LDL.LU.64 R30, [R1+0x18] ;  /* 0x00001800011e7983 */ /* 0x000f680000300a00 */
[----:B------:R-:W5:Y:S04]  /*17ef0*/  LDL.LU.64 R24, [R1] ;  /* 0x0000000001187983 */ /* 0x000f680000300a00 */
[----:B------:R-:W5:Y:S04]  /*17f00*/  LDL.LU.64 R26, [R1+0x8] ;  /* 0x00000800011a7983 */ /* 0x000f680000300a00 */
[----:B------:R-:W5:Y:S04]  /*17f10*/  LDL.LU R178, [R1+0xccc] ;  /* 0x000ccc0001b27983 */ /* 0x000f680000300800 */
[----:B------:R-:W5:Y:S04]  /*17f20*/  LDL.LU R179, [R1+0xcc8] ;  /* 0x000cc80001b37983 */ /* 0x000f680000300800 */
[----:B------:R-:W5:Y:S04]  /*17f30*/  LDL.LU R180, [R1+0xcc4] ;  /* 0x000cc40001b47983 */ /* 0x000f680000300800 */
[----:B------:R-:W5:Y:S01]  /*17f40*/  LDL.LU R181, [R1+0xcc0] ;  /* 0x000cc00001b57983 */ /* 0x000f620000300800 */
[----:B------:R-:W-:-:S02]  /*17f50*/  IMAD.MOV.U32 R241, RZ, RZ, R187 ;  /* 0x000000fffff17224 */ /* 0x000fc400078e00bb */
[----:B------:R-:W-:Y:S02]  /*17f60*/  IMAD.MOV.U32 R242, RZ, RZ, R188 ;  /* 0x000000fffff27224 */ /* 0x000fe400078e00bc */
[----:B------:R-:W-:Y:S01]  /*17f70*/  IMAD.MOV.U32 R243, RZ, RZ, R189 ;  /* 0x000000fffff37224 */ /* 0x000fe200078e00bd */
[----:B--2---:R-:W-:Y:S07]  /*17f80*/  HMMA.1688.F32.TF32 R36, R32, R216, R232 ;  /* 0x000000d82024723c */ /* 0x004fee00000810e8 */
[----:B------:R-:W-:-:S02]  /*17f90*/  IMAD.MOV.U32 R232, RZ, RZ, R182 ;  /* 0x000000ffffe87224 */ /* 0x000fc400078e00b6 */
[----:B------:R-:W2:Y:S01]  /*17fa0*/  LDL.LU R182, [R1+0xcbc] ;  /* 0x000cbc0001b67983 */ /* 0x000ea20000300800 */
[----:B------:R-:W-:Y:S02]  /*17fb0*/  IMAD.MOV.U32 R233, RZ, RZ, R183 ;  /* 0x000000ffffe97224 */ /* 0x000fe400078e00b7 */
[----:B------:R-:W-:Y:S01]  /*17fc0*/  IMAD.MOV.U32 R234, RZ, RZ, R184 ;  /* 0x000000ffffea7224 */ /* 0x000fe200078e00b8 */
[----:B------:R-:W2:Y:S01]  /*17fd0*/  LDL.LU R183, [R1+0xcb8] ;  /* 0x000cb80001b77983 */ /* 0x000ea20000300800 */
[----:B------:R-:W-:-:S03]  /*17fe0*/  IMAD.MOV.U32 R235, RZ, RZ, R185 ;  /* 0x000000ffffeb7224 */ /* 0x000fc600078e00b9 */
[----:B------:R-:W2:Y:S04]  /*17ff0*/  LDL.LU R184, [R1+0xcb4] ;  /* 0x000cb40001b87983 */ /* 0x000ea80000300800 */
[----:B------:R-:W2:Y:S04]  /*18000*/  LDL.LU R185, [R1+0xcb0] ;  /* 0x000cb00001b97983 */ /* 0x000ea80000300800 */
[----:B------:R-:W2:Y:S04]  /*18010*/  LDL.LU R186, [R1+0xcac] ;  /* 0x000cac0001ba7983 */ /* 0x000ea80000300800 */
[----:B------:R-:W2:Y:S04]  /*18020*/  LDL.LU R187, [R1+0xca8] ;  /* 0x000ca80001bb7983 */ /* 0x000ea80000300800 */
[----:B------:R-:W2:Y:S04]  /*18030*/  LDL.LU R188, [R1+0xca4] ;  /* 0x000ca40001bc7983 */ /* 0x000ea80000300800 */
[----:B------:R-:W2:Y:S01]  /*18040*/  LDL.LU R189, [R1+0xca0] ;  /* 0x000ca00001bd7983 */ /* 0x000ea20000300800 */
[C---:B---3--:R-:W-:Y:S08]  /*18050*/  HMMA.1688.F32.TF32 R20, R32.reuse, R212, R20 ;  /* 0x000000d42014723c */ /* 0x048ff00000081014 */
[C---:B----4-:R-:W-:Y:S08]  /*18060*/  HMMA.1688.F32.TF32 R40, R32.reuse, R208, R40 ;  /* 0x000000d02028723c */ /* 0x050ff00000081028 */
[C---:B-----5:R-:W-:Y:S08]  /*18070*/  HMMA.1688.F32.TF32 R44, R32.reuse, R192, R28 ;  /* 0x000000c0202c723c */ /* 0x060ff0000008101c */
[----:B------:R-:W-:Y:S07]  /*18080*/  HMMA.1688.F32.TF32 R28, R32, R224, R248 ;  /* 0x000000e0201c723c */ /* 0x000fee00000810f8 */
[----:B------:R-:W-:-:S02]  /*18090*/  IMAD.MOV.U32 R248, RZ, RZ, R190 ;  /* 0x000000fffff87224 */ /* 0x000fc400078e00be */
[----:B------:R-:W-:Y:S01]  /*180a0*/  IMAD.MOV.U32 R249, RZ, RZ, R191 ;  /* 0x000000fffff97224 */ /* 0x000fe200078e00bf */
[----:B------:R-:W-:Y:S01]  /*180b0*/  HMMA.1688.F32.TF32 R16, R32, R204, R16 ;  /* 0x000000cc2010723c */ /* 0x000fe20000081010 */
[----:B------:R-:W-:-:S04]  /*180c0*/  IMAD.MOV.U32 R250, RZ, RZ, R200 ;  /* 0x000000fffffa7224 */ /* 0x000fc800078e00c8 */
[----:B------:R-:W-:Y:S04]  /*180d0*/  STL [R1+0xc6c], R45 ;  /* 0x000c6c2d01007387 */ /* 0x000fe80000100800 */
[----:B------:R-:W-:Y:S01]  /*180e0*/  STL [R1+0xc68], R46 ;  /* 0x000c682e01007387 */ /* 0x000fe20000100800 */
[----:B------:R-:W-:Y:S03]  /*180f0*/  HMMA.1688.F32.TF32 R24, R32, R196, R24 ;  /* 0x000000c42018723c */ /* 0x000fe60000081018 */
[----:B------:R-:W-:Y:S01]  /*18100*/  STL [R1+0xc64], R47 ;  /* 0x000c642f01007387 */ /* 0x000fe20000100800 */
[----:B------:R-:W-:-:S03]  /*18110*/  IMAD.MOV.U32 R251, RZ, RZ, R201 ;  /* 0x000000fffffb7224 */ /* 0x000fc600078e00c9 */
[----:B------:R-:W3:Y:S01]  /*18120*/  LDL.LU R190, [R1+0xc9c] ;  /* 0x000c9c0001be7983 */ /* 0x000ee20000300800 */
[----:B------:R-:W-:Y:S03]  /*18130*/  HMMA.1688.F32.TF32 R32, R32, R220, R244 ;  /* 0x000000dc2020723c */ /* 0x000fe600000810f4 */
[----:B------:R-:W3:Y:S04]  /*18140*/  LDL.LU R191, [R1+0xc98] ;  /* 0x000c980001bf7983 */ /* 0x000ee80000300800 */
[----:B------:R-:W4:Y:S01]  /*18150*/  LDL.LU R200, [R1+0xc94] ;  /* 0x000c940001c87983 */ /* 0x000f220000300800 */
[----:B------:R-:W-:-:S03]  /*18160*/  IMAD.MOV.U32 R244, RZ, RZ, R202 ;  /* 0x000000fffff47224 */ /* 0x000fc600078e00ca */
[----:B------:R-:W4:Y:S01]  /*18170*/  LDL.LU R201, [R1+0xc90] ;  /* 0x000c900001c97983 */ /* 0x000f220000300800 */
[----:B------:R-:W-:-:S03]  /*18180*/  IMAD.MOV.U32 R245, RZ, RZ, R203 ;  /* 0x000000fffff57224 */ /* 0x000fc600078e00cb */
[----:B------:R-:W-:Y:S04]  /*18190*/  STL [R1+0xc60], R31 ;  /* 0x000c601f01007387 */ /* 0x000fe80000100800 */
[----:B------:R-:W4:Y:S04]  /*181a0*/  LDL.LU R202, [R1+0xc8c] ;  /* 0x000c8c0001ca7983 */ /* 0x000f280000300800 */
[----:B------:R-:W4:Y:S01]  /*181b0*/  LDL.LU R203, [R1+0xc88] ;  /* 0x000c880001cb7983 */ /* 0x000f220000300800 */
[----:B------:R-:W-:Y:S03]  /*181c0*/  HMMA.1688.F32.TF32 R80, R152, R220, R80 ;  /* 0x000000dc9850723c */ /* 0x000fe60000081050 */
[----:B------:R-:W-:Y:S04]  /*181d0*/  LDS R152, [R0+0x41000] ;  /* 0x0410000000987984 */ /* 0x000fe80000000800 */
[----:B------:R-:W-:Y:S04]  /*181e0*/  LDS R154, [R0+0x41800] ;  /* 0x04180000009a7984 */ /* 0x000fe80000000800 */
[----:B------:R-:W-:Y:S04]  /*181f0*/  LDS R153, [R252+0x41000] ;  /* 0x04100000fc997984 */ /* 0x000fe80000000800 */
[----:B------:R-:W5:Y:S01]  /*18200*/  LDS R155, [R252+0x41800] ;  /* 0x04180000fc9b7984 */ /* 0x000f620000000800 */
[----:B------:R-:W-:-:S02]  /*18210*/  IMAD.MOV.U32 R246, RZ, RZ, R218 ;  /* 0x000000fffff67224 */ /* 0x000fc400078e00da */
[----:B------:R-:W-:Y:S01]  /*18220*/  IMAD.MOV.U32 R247, RZ, RZ, R219 ;  /* 0x000000fffff77224 */ /* 0x000fe200078e00db */
[----:B------:R-:W4:Y:S04]  /*18230*/  LDL.LU R218, [R1+0xc84] ;  /* 0x000c840001da7983 */ /* 0x000f280000300800 */
[----:B------:R-:W4:Y:S01]  /*18240*/  LDL.LU R219, [R1+0xc80] ;  /* 0x000c800001db7983 */ /* 0x000f220000300800 */
[C---:B-1----:R-:W-:Y:S08]  /*18250*/  HMMA.1688.F32.TF32 R12, R48.reuse, R216, R12 ;  /* 0x000000d8300c723c */ /* 0x042ff0000008100c */
[----:B------:R-:W-:Y:S08]  /*18260*/  HMMA.1688.F32.TF32 R8, R48, R212, R8 ;  /* 0x000000d43008723c */ /* 0x000ff00000081008 */
[----:B-----5:R-:W-:Y:S08]  /*18270*/  HMMA.1688.F32.TF32 R228, R152, R198, R228 ;  /* 0x000000c698e4723c */ /* 0x020ff000000810e4 */
[C---:B------:R-:W-:Y:S08]  /*18280*/  HMMA.1688.F32.TF32 R4, R48.reuse, R208, R4 ;  /* 0x000000d03004723c */ /* 0x040ff00000081004 */
[----:B------:R-:W-:Y:S08]  /*18290*/  HMMA.1688.F32.TF32 R176, R48, R204, R176 ;  /* 0x000000cc30b0723c */ /* 0x000ff000000810b0 */
[----:B------:R-:W-:Y:S07]  /*182a0*/  HMMA.1688.F32.TF32 R140, R156, R216, R140 ;  /* 0x000000d89c8c723c */ /* 0x000fee000008108c */
[----:B------:R-:W-:-:S02]  /*182b0*/  IMAD.MOV.U32 R217, RZ, RZ, R230 ;  /* 0x000000ffffd97224 */ /* 0x000fc400078e00e6 */
[----:B------:R-:W-:Y:S01]  /*182c0*/  IMAD.MOV.U32 R216, RZ, RZ, R231 ;  /* 0x000000ffffd87224 */ /* 0x000fe200078e00e7 */
[C---:B--2---:R-:W-:Y:S08]  /*182d0*/  HMMA.1688.F32.TF32 R180, R48.reuse, R192, R180 ;  /* 0x000000c030b4723c */ /* 0x044ff000000810b4 */
[C---:B------:R-:W-:Y:S08]  /*182e0*/  HMMA.1688.F32.TF32 R184, R48.reuse, R196, R184 ;  /* 0x000000c430b8723c */ /* 0x040ff000000810b8 */
[C---:B---3--:R-:W-:Y:S08]  /*182f0*/  HMMA.1688.F32.TF32 R188, R48.reuse, R224, R188 ;  /* 0x000000e030bc723c */ /* 0x048ff000000810bc */
[----:B----4-:R-:W-:Y:S01]  /*18300*/  HMMA.1688.F32.TF32 R200, R48, R220, R200 ;  /* 0x000000dc30c8723c */ /* 0x010fe200000810c8 */
[----:B------:R-:W2:Y:S04]  /*18310*/  LDL.LU R48, [R1+0x80] ;  /* 0x0000800001307983 */ /* 0x000ea80000300800 */
[----:B------:R-:W2:Y:S04]  /*18320*/  LDL.LU R49, [R1+0x84] ;  /* 0x0000840001317983 */ /* 0x000ea80000300800 */
[----:B------:R-:W2:Y:S04]  /*18330*/  LDL.LU R50, [R1+0x88] ;  /* 0x0000880001327983 */ /* 0x000ea80000300800 */
[----:B------:R-:W2:Y:S04]  /*18340*/  LDL.LU R51, [R1+0x8c] ;  /* 0x00008c0001337983 */ /* 0x000ea80000300800 */
[----:B------:R1:W-:Y:S04]  /*18350*/  STL.64 [R1], R228 ;  /* 0x000000e401007387 */ /* 0x0003e80000100a00 */
[----:B------:R-:W3:Y:S04]  /*18360*/  LDL.LU.64 R230, [R1+0xc78] ;  /* 0x000c780001e67983 */ /* 0x000ee80000300a00 */
[----:B-1----:R-:W3:Y:S01]  /*18370*/  LDL.LU.64 R228, [R1+0xc70] ;  /* 0x000c700001e47983 */ /* 0x002ee20000300a00 */
[C---:B------:R-:W-:Y:S08]  /*18380*/  HMMA.1688.F32.TF32 R136, R156.reuse, R212, R136 ;  /* 0x000000d49c88723c */ /* 0x040ff00000081088 */
[C---:B------:R-:W-:Y:S08]  /*18390*/  HMMA.1688.F32.TF32 R132, R156.reuse, R208, R132 ;  /* 0x000000d09c84723c */ /* 0x040ff00000081084 */
[C---:B------:R-:W-:Y:S08]  /*183a0*/  HMMA.1688.F32.TF32 R128, R156.reuse, R204, R128 ;  /* 0x000000cc9c80723c */ /* 0x040ff00000081080 */
[C---:B------:R-:W-:Y:S08]  /*183b0*/  HMMA.1688.F32.TF32 R124, R156.reuse, R192, R124 ;  /* 0x000000c09c7c723c */ /* 0x040ff0000008107c */
[C---:B------:R-:W-:Y:S08]  /*183c0*/  HMMA.1688.F32.TF32 R120, R156.reuse, R196, R120 ;  /* 0x000000c49c78723c */ /* 0x040ff00000081078 */
[C---:B------:R-:W-:Y:S08]  /*183d0*/  HMMA.1688.F32.TF32 R116, R156.reuse, R224, R116 ;  /* 0x000000e09c74723c */ /* 0x040ff00000081074 */
[----:B------:R-:W-:Y:S01]  /*183e0*/  HMMA.1688.F32.TF32 R112, R156, R220, R112 ;  /* 0x000000dc9c70723c */ /* 0x000fe20000081070 */
[----:B------:R-:W-:Y:S04]  /*183f0*/  LDS R156, [R0+0x41080] ;  /* 0x04108000009c7984 */ /* 0x000fe80000000800 */
[----:B------:R-:W-:Y:S04]  /*18400*/  LDS R158, [R0+0x41880] ;  /* 0x04188000009e7984 */ /* 0x000fe80000000800 */
[----:B------:R-:W-:Y:S04]  /*18410*/  LDS R157, [R252+0x41080] ;  /* 0x04108000fc9d7984 */ /* 0x000fe80000000800 */
[----:B------:R-:W1:Y:S01]  /*18420*/  LDS R159, [R252+0x41880] ;  /* 0x04188000fc9f7984 */ /* 0x000e620000000800 */
[----:B------:R-:W-:Y:S11]  /*18430*/  HMMA.1688.F32.TF32 R248, R152, R226, R248 ;  /* 0x000000e298f8723c */ /* 0x000ff600000810f8 */
[----:B------:R-:W-:Y:S11]  /*18440*/  @!UPT UIADD3 URZ, URZ, URZ, URZ ;  /* 0x0000003f3f3ff290 */ /* 0x000ff6000fffe03f */
[----:B------:R-:W-:Y:S02]  /*18450*/  @!UPT UIADD3 URZ, URZ, URZ, URZ ;  /* 0x0000003f3f3ff290 */ /* 0x000fe4000fffe03f */
[----:B------:R-:W-:Y:S02]  /*18460*/  IMAD.MOV.U32 R45, RZ, RZ, R248 ;  /* 0x000000ffff2d7224 */ /* 0x000fe400078e00f8 */
[----:B------:R-:W-:Y:S02]  /*18470*/  IMAD.MOV.U32 R46, RZ, RZ, R249 ;  /* 0x000000ffff2e7224 */ /* 0x000fe400078e00f9 */
[----:B------:R-:W-:Y:S02]  /*18480*/  IMAD.MOV.U32 R47, RZ, RZ, R250 ;  /* 0x000000ffff2f7224 */ /* 0x000fe400078e00fa */
[----:B------:R-:W-:Y:S02]  /*18490*/  IMAD.MOV.U32 R31, RZ, RZ, R251 ;  /* 0x000000ffff1f7224 */ /* 0x000fe400078e00fb */
[C---:B-1----:R-:W-:Y:S01]  /*184a0*/  HMMA.1688.F32.TF32 R248, R156.reuse, R222, R112 ;  /* 0x000000de9cf8723c */ /* 0x042fe20000081070 */
[----:B------:R-:W-:Y:S04]  /*184b0*/  LDS R112, [R0+0x41100] ;  /* 0x0411000000707984 */ /* 0x000fe80000000800 */
[----:B------:R-:W-:Y:S04]  /*184c0*/  LDS R114, [R0+0x41900] ;  /* 0x0419000000727984 */ /* 0x000fe80000000800 */
[----:B------:R-:W-:Y:S04]  /*184d0*/  LDS R113, [R252+0x41100] ;  /* 0x04110000fc717984 */ /* 0x000fe80000000800 */
[----:B------:R-:W1:Y:S01]  /*184e0*/  LDS R115, [R252+0x41900] ;  /* 0x04190000fc737984 */ /* 0x000e620000000800 */
[C---:B------:R-:W-:Y:S08]  /*184f0*/  HMMA.1688.F32.TF32 R140, R156.reuse, R218, R140 ;  /* 0x000000da9c8c723c */ /* 0x040ff0000008108c */
[C---:B------:R-:W-:Y:S08]  /*18500*/  HMMA.1688.F32.TF32 R132, R156.reuse, R210, R132 ;  /* 0x000000d29c84723c */ /* 0x040ff00000081084 */
[C---:B------:R-:W-:Y:S08]  /*18510*/  HMMA.1688.F32.TF32 R136, R156.reuse, R214, R136 ;  /* 0x000000d69c88723c */ /* 0x040ff00000081088 */
[----:B------:R-:W-:Y:S01]  /*18520*/  HMMA.1688.F32.TF32 R128, R156, R206, R128 ;  /* 0x000000ce9c80723c */ /* 0x000fe20000081080 */
[----:B------:R-:W-:-:S02]  /*18530*/  IMAD.MOV.U32 R192, RZ, RZ, R143 ;  /* 0x000000ffffc07224 */ /* 0x000fc400078e008f */
[----:B------:R-:W-:-:S05]  /*18540*/  IMAD.MOV.U32 R196, RZ, RZ, R141 ;  /* 0x000000ffffc47224 */ /* 0x000fca00078e008d */
[----:B------:R-:W-:Y:S01]  /*18550*/  HMMA.1688.F32.TF32 R116, R156, R226, R116 ;  /* 0x000000e29c74723c */ /* 0x000fe20000081074 */
[----:B------:R-:W-:Y:S02]  /*18560*/  IMAD.MOV.U32 R197, RZ, RZ, R140 ;  /* 0x000000ffffc57224 */ /* 0x000fe400078e008c */
[----:B------:R-:W-:Y:S01]  /*18570*/  IMAD.MOV.U32 R193, RZ, RZ, R142 ;  /* 0x000000ffffc17224 */ /* 0x000fe200078e008e */
[----:B------:R4:W-:Y:S04]  /*18580*/  STL [R1+0xc4c], R192 ;  /* 0x000c4cc001007387 */ /* 0x0009e80000100800 */
[C---:B-1----:R-:W-:Y:S01]  /*18590*/  HMMA.1688.F32.TF32 R68, R112.reuse, R210, R68 ;  /* 0x000000d27044723c */ /* 0x042fe20000081044 */
[----:B------:R-:W-:Y:S07]  /*185a0*/  STL [R1+0xc48], R196 ;  /* 0x000c48c401007387 */ /* 0x000fee0000100800 */
[----:B------:R-:W-:Y:S01]  /*185b0*/  HMMA.1688.F32.TF32 R76, R112, R218, R76 ;  /* 0x000000da704c723c */ /* 0x000fe2000008104c */
[----:B------:R1:W-:Y:S01]  /*185c0*/  STL [R1+0xc44], R197 ;  /* 0x000c44c501007387 */ /* 0x0003e20000100800 */
[----:B----4-:R-:W-:-:S03]  /*185d0*/  IMAD.MOV.U32 R192, RZ, RZ, R132 ;  /* 0x000000ffffc07224 */ /* 0x010fc600078e0084 */
[----:B------:R4:W-:Y:S03]  /*185e0*/  STL [R1+0xc40], R193 ;  /* 0x000c40c101007387 */ /* 0x0009e60000100800 */
[----:B------:R-:W-:Y:S01]  /*185f0*/  HMMA.1688.F32.TF32 R72, R112, R214, R72 ;  /* 0x000000d67048723c */ /* 0x000fe20000081048 */
[----:B------:R-:W5:Y:S01]  /*18600*/  LDL R143, [R1+0x250] ;  /* 0x00025000018f7983 */ /* 0x000f620000100800 */
[----:B-1----:R-:W-:Y:S02]  /*18610*/  IMAD.MOV.U32 R197, RZ, RZ, R134 ;  /* 0x000000ffffc57224 */ /* 0x002fe400078e0086 */
[----:B----4-:R-:W-:-:S04]  /*18620*/  IMAD.MOV.U32 R193, RZ, RZ, R135 ;  /* 0x000000ffffc17224 */ /* 0x010fc800078e0087 */
[----:B------:R-:W-:Y:S01]  /*18630*/  HMMA.1688.F32.TF32 R232, R152, R214, R232 ;  /* 0x000000d698e8723c */ /* 0x000fe200000810e8 */
[----:B------:R-:W-:Y:S01]  /*18640*/  STL.64 [R1+0x80], R136 ;  /* 0x0000808801007387 */ /* 0x000fe20000100a00 */
[----:B------:R-:W-:-:S03]  /*18650*/  IMAD.MOV.U32 R196, RZ, RZ, R133 ;  /* 0x000000ffffc47224 */ /* 0x000fc600078e0085 */
[----:B------:R-:W-:Y:S03]  /*18660*/  STL.64 [R1+0x88], R138 ;  /* 0x0000888a01007387 */ /* 0x000fe60000100a00 */
[C---:B------:R-:W-:Y:S01]  /*18670*/  HMMA.1688.F32.TF32 R236, R152.reuse, R210, R236 ;  /* 0x000000d298ec723c */ /* 0x040fe200000810ec */
[----:B------:R1:W-:Y:S07]  /*18680*/  STL [R1+0xc5c], R193 ;  /* 0x000c5cc101007387 */ /* 0x0003ee0000100800 */
[C---:B------:R-:W-:Y:S01]  /*18690*/  HMMA.1688.F32.TF32 R240, R152.reuse, R206, R240 ;  /* 0x000000ce98f0723c */ /* 0x040fe200000810f0 */
[----:B------:R4:W-:Y:S07]  /*186a0*/  STL [R1+0xc58], R197 ;  /* 0x000c58c501007387 */ /* 0x0009ee0000100800 */
[----:B------:R-:W-:Y:S01]  /*186b0*/  HMMA.1688.F32.TF32 R244, R152, R194, R244 ;  /* 0x000000c298f4723c */ /* 0x000fe200000810f4 */
[----:B------:R1:W-:Y:S07]  /*186c0*/  STL [R1+0xc54], R192 ;  /* 0x000c54c001007387 */ /* 0x0003ee0000100800 */
[C---:B------:R-:W-:Y:S01]  /*186d0*/  HMMA.1688.F32.TF32 R64, R112.reuse, R206, R64 ;  /* 0x000000ce7040723c */ /* 0x040fe20000081040 */
[----:B------:R1:W-:Y:S07]  /*186e0*/  STL [R1+0xc50], R196 ;  /* 0x000c50c401007387 */ /* 0x0003ee0000100800 */
[-C--:B------:R-:W-:Y:S01]  /*186f0*/  HMMA.1688.F32.TF32 R60, R112, R194.reuse, R60 ;  /* 0x000000c2703c723c */ /* 0x080fe2000008103c */
[----:B------:R-:W-:Y:S04]  /*18700*/  STL.64 [R1+0x60], R128 ;  /* 0x0000608001007387 */ /* 0x000fe80000100a00 */
[----:B------:R-:W-:Y:S03]  /*18710*/  STL.64 [R1+0x68], R130 ;  /* 0x0000688201007387 */ /* 0x000fe60000100a00 */
[----:B------:R-:W-:Y:S01]  /*18720*/  HMMA.1688.F32.TF32 R124, R156, R194, R124 ;  /* 0x000000c29c7c723c */ /* 0x000fe2000008107c */
[----:B------:R-:W-:Y:S04]  /*18730*/  STL [R1+0xc3c], R248 ;  /* 0x000c3cf801007387 */ /* 0x000fe80000100800 */
[----:B------:R-:W-:Y:S04]  /*18740*/  STL.64 [R1+0x10], R116 ;  /* 0x0000107401007387 */ /* 0x000fe80000100a00 */
[----:B------:R-:W-:Y:S01]  /*18750*/  STL.64 [R1+0x18], R118 ;  /* 0x0000187601007387 */ /* 0x000fe20000100a00 */
[----:B------:R-:W-:-:S03]  /*18760*/  IMAD.MOV.U32 R224, RZ, RZ, R71 ;  /* 0x000000ffffe07224 */ /* 0x000fc600078e0047 */
[----:B------:R-:W-:Y:S01]  /*18770*/  STL [R1+0xc38], R249 ;  /* 0x000c38f901007387 */ /* 0x000fe20000100800 */
[----:B------:R-:W-:-:S03]  /*18780*/  IMAD.MOV.U32 R225, RZ, RZ, R70 ;  /* 0x000000ffffe17224 */ /* 0x000fc600078e0046 */
[----:B------:R-:W-:Y:S04]  /*18790*/  STL [R1+0xc34], R250 ;  /* 0x000c34fa01007387 */ /* 0x000fe80000100800 */
[----:B------:R-:W-:Y:S04]  /*187a0*/  STL [R1+0xc30], R251 ;  /* 0x000c30fb01007387 */ /* 0x000fe80000100800 */
[----:B------:R1:W-:Y:S04]  /*187b0*/  STL.64 [R1+0x140], R76 ;  /* 0x0001404c01007387 */ /* 0x0003e80000100a00 */
[----:B------:R1:W-:Y:S04]  /*187c0*/  STL.64 [R1+0x148], R78 ;  /* 0x0001484e01007387 */ /* 0x0003e80000100a00 */
[----:B------:R-:W-:Y:S04]  /*187d0*/  STL.64 [R1+0x130], R72 ;  /* 0x0001304801007387 */ /* 0x000fe80000100a00 */
[----:B------:R-:W-:Y:S01]  /*187e0*/  STL.64 [R1+0x138], R74 ;  /* 0x0001384a01007387 */ /* 0x000fe20000100a00 */
[----:B--2---:R-:W-:Y:S01]  /*187f0*/  HMMA.1688.F32.TF32 R48, R152, R218, R48 ;  /* 0x000000da9830723c */ /* 0x004fe20000081030 */
[----:B-1----:R-:W-:-:S02]  /*18800*/  IMAD.MOV.U32 R193, RZ, RZ, R124 ;  /* 0x000000ffffc17224 */ /* 0x002fc400078e007c */
[----:B------:R1:W-:Y:S05]  /*18810*/  STL.64 [R1+0x120], R68 ;  /* 0x0001204401007387 */ /* 0x0003ea0000100a00 */
[----:B------:R-:W-:Y:S01]  /*18820*/  HMMA.1688.F32.TF32 R52, R112, R226, R52 ;  /* 0x000000e27034723c */ /* 0x000fe20000081034 */
[----:B----4-:R-:W-:Y:S01]  /*18830*/  IMAD.MOV.U32 R197, RZ, RZ, R125 ;  /* 0x000000ffffc57224 */ /* 0x010fe200078e007d */
[----:B------:R-:W-:Y:S01]  /*18840*/  LDS R117, [R2+0x41080] ;  /* 0x0410800002757984 */ /* 0x000fe20000000800 */
[----:B------:R-:W-:Y:S02]  /*18850*/  IMAD.MOV.U32 R192, RZ, RZ, R126 ;  /* 0x000000ffffc07224 */ /* 0x000fe400078e007e */
[----:B------:R-:W-:Y:S01]  /*18860*/  IMAD.MOV.U32 R196, RZ, RZ, R127 ;  /* 0x000000ffffc47224 */ /* 0x000fe200078e007f */
[----:B------:R-:W-:Y:S02]  /*18870*/  LDS R119, [R2+0x41880] ;  /* 0x0418800002777984 */ /* 0x000fe40000000800 */
[----:B---3--:R-:W-:Y:S02]  /*18880*/  HMMA.1688.F32.TF32 R152, R152, R222, R228 ;  /* 0x000000de9898723c */ /* 0x008fe400000810e4 */
[----:B------:R-:W-:Y:S04]  /*18890*/  STL [R1+0xc24], R224 ;  /* 0x000c24e001007387 */ /* 0x000fe80000100800 */
[----:B------:R-:W-:Y:S04]  /*188a0*/  STL [R1+0xc20], R225 ;  /* 0x000c20e101007387 */ /* 0x000fe80000100800 */
[----:B------:R2:W-:Y:S04]  /*188b0*/  STL.64 [R1+0x110], R64 ;  /* 0x0001104001007387 */ /* 0x0005e80000100a00 */
[----:B------:R3:W-:Y:S04]  /*188c0*/  STL.64 [R1+0x118], R66 ;  /* 0x0001184201007387 */ /* 0x0007e80000100a00 */
[----:B------:R4:W-:Y:S04]  /*188d0*/  STL.64 [R1+0x100], R60 ;  /* 0x0001003c01007387 */ /* 0x0009e80000100a00 */
[----:B------:R-:W-:Y:S02]  /*188e0*/  LDS R124, [R0+0x41180] ;  /* 0x04118000007c7984 */ /* 0x000fe40000000800 */
[----:B------:R-:W-:-:S02]  /*188f0*/  IMAD.MOV.U32 R213, RZ, RZ, R152 ;  /* 0x000000ffffd57224 */ /* 0x000fc400078e0098 */
[----:B------:R-:W-:Y:S01]  /*18900*/  IMAD.MOV.U32 R212, RZ, RZ, R153 ;  /* 0x000000ffffd47224 */ /* 0x000fe200078e0099 */
[----:B------:R-:W5:Y:S01]  /*18910*/  LDL.LU R152, [R1+0xb0] ;  /* 0x0000b00001987983 */ /* 0x000f620000300800 */
[----:B------:R-:W-:Y:S02]  /*18920*/  IMAD.MOV.U32 R205, RZ, RZ, R154 ;  /* 0x000000ffffcd7224 */ /* 0x000fe400078e009a */
[----:B------:R-:W-:Y:S01]  /*18930*/  IMAD.MOV.U32 R204, RZ, RZ, R155 ;  /* 0x000000ffffcc7224 */ /* 0x000fe200078e009b */
[----:B------:R-:W5:Y:S04]  /*18940*/  LDL.LU R153, [R1+0xb4] ;  /* 0x0000b40001997983 */ /* 0x000f680000300800 */
[----:B------:R-:W5:Y:S04]  /*18950*/  LDL.LU R154, [R1+0xb8] ;  /* 0x0000b800019a7983 */ /* 0x000f680000300800 */
[----:B------:R-:W5:Y:S04]  /*18960*/  LDL.LU R155, [R1+0xbc] ;  /* 0x0000bc00019b7983 */ /* 0x000f680000300800 */
[----:B------:R-:W5:Y:S04]  /*18970*/  LDL.LU R136, [R1+0xc0] ;  /* 0x0000c00001887983 */ /* 0x000f680000300800 */
[----:B------:R-:W5:Y:S04]  /*18980*/  LDL.LU R137, [R1+0xc4] ;  /* 0x0000c40001897983 */ /* 0x000f680000300800 */
[----:B------:R-:W5:Y:S04]  /*18990*/  LDL.LU R138, [R1+0xc8] ;  /* 0x0000c800018a7983 */ /* 0x000f680000300800 */
[----:B------:R-:W-:Y:S04]  /*189a0*/  LDS R126, [R0+0x41980] ;  /* 0x04198000007e7984 */ /* 0x000fe80000000800 */
[----:B------:R-:W-:Y:S04]  /*189b0*/  LDS R125, [R252+0x41180] ;  /* 0x04118000fc7d7984 */ /* 0x000fe80000000800 */
[----:B------:R-:W1:Y:S04]  /*189c0*/  LDS R127, [R252+0x41980] ;  /* 0x04198000fc7f7984 */ /* 0x000e680000000800 */
[----:B------:R-:W5:Y:S01]  /*189d0*/  LDL.LU R139, [R1+0xcc] ;  /* 0x0000cc00018b7983 */ /* 0x000f620000300800 */
[-C--:B------:R-:W-:Y:S03]  /*189e0*/  HMMA.1688.F32.TF32 R120, R156, R198.reuse, R120 ;  /* 0x000000c69c78723c */ /* 0x080fe60000081078 */
[----:B------:R-:W5:Y:S04]  /*189f0*/  LDL.LU R132, [R1+0x150] ;  /* 0x0001500001847983 */ /* 0x000f680000300800 */
        /* <DEDUP_REMOVED lines=10> */
[----:B------:R-:W5:Y:S01]  /*18aa0*/  LDL.LU R79, [R1+0x18c] ;  /* 0x00018c00014f7983 */ /* 0x000f620000300800 */
[----:B------:R-:W-:Y:S03]  /*18ab0*/  HMMA.1688.F32.TF32 R56, R112, R198, R56 ;  /* 0x000000c67038723c */ /* 0x000fe60000081038 */
[----:B-1----:R-:W5:Y:S01]  /*18ac0*/  LDL.LU R68, [R1+0x1a0] ;  /* 0x0001a00001447983 */ /* 0x002f620000300800 */
[----:B------:R-:W-:-:S03]  /*18ad0*/  IMAD.MOV.U32 R248, RZ, RZ, R52 ;  /* 0x000000fffff87224 */ /* 0x000fc600078e0034 */
[----:B------:R-:W5:Y:S01]  /*18ae0*/  LDL.LU R69, [R1+0x1a4] ;  /* 0x0001a40001457983 */ /* 0x000f620000300800 */
[----:B------:R-:W-:Y:S02]  /*18af0*/  IMAD.MOV.U32 R249, RZ, RZ, R53 ;  /* 0x000000fffff97224 */ /* 0x000fe400078e0035 */
[----:B------:R-:W-:Y:S01]  /*18b00*/  IMAD.MOV.U32 R250, RZ, RZ, R54 ;  /* 0x000000fffffa7224 */ /* 0x000fe200078e0036 */
[----:B------:R-:W5:Y:S01]  /*18b10*/  LDL.LU R70, [R1+0x1a8] ;  /* 0x0001a80001467983 */ /* 0x000f620000300800 */
[----:B------:R-:W-:Y:S02]  /*18b20*/  IMAD.MOV.U32 R251, RZ, RZ, R55 ;  /* 0x000000fffffb7224 */ /* 0x000fe400078e0037 */
[----:B------:R-:W-:Y:S01]  /*18b30*/  HMMA.1688.F32.TF32 R52, R112, R222, R148 ;  /* 0x000000de7034723c */ /* 0x000fe20000081094 */
[----:B------:R-:W5:Y:S04]  /*18b40*/  LDL.LU R71, [R1+0x1ac] ;  /* 0x0001ac0001477983 */ /* 0x000f680000300800 */
[----:B--2---:R-:W2:Y:S04]  /*18b50*/  LDL.LU R64, [R1+0x1b0] ;  /* 0x0001b00001407983 */ /* 0x004ea80000300800 */
[----:B------:R-:W2:Y:S01]  /*18b60*/  LDL.LU R65, [R1+0x1b4] ;  /* 0x0001b40001417983 */ /* 0x000ea20000300800 */
[----:B------:R-:W-:-:S03]  /*18b70*/  IMAD.MOV.U32 R224, RZ, RZ, R62 ;  /* 0x000000ffffe07224 */ /* 0x000fc600078e003e */
[----:B---3--:R-:W2:Y:S01]  /*18b80*/  LDL.LU R66, [R1+0x1b8] ;  /* 0x0001b80001427983 */ /* 0x008ea20000300800 */
[----:B------:R-:W-:-:S03]  /*18b90*/  IMAD.MOV.U32 R225, RZ, RZ, R63 ;  /* 0x000000ffffe17224 */ /* 0x000fc600078e003f */
[----:B------:R-:W2:Y:S04]  /*18ba0*/  LDL.LU R67, [R1+0x1bc] ;  /* 0x0001bc0001437983 */ /* 0x000ea80000300800 */
[----:B----4-:R-:W3:Y:S04]  /*18bb0*/  LDL.LU R60, [R1+0x1c0] ;  /* 0x0001c000013c7983 */ /* 0x010ee80000300800 */
[----:B------:R-:W3:Y:S04]  /*18bc0*/  LDL.LU R61, [R1+0x1c4] ;  /* 0x0001c400013d7983 */ /* 0x000ee80000300800 */
        /* <DEDUP_REMOVED lines=13> */
[----:B------:R-:W3:Y:S01]  /*18ca0*/  LDL.LU R231, [R1+0xac] ;  /* 0x0000ac0001e77983 */ /* 0x000ee20000300800 */
[----:B------:R-:W-:Y:S03]  /*18cb0*/  HMMA.1688.F32.TF32 R84, R124, R218, R84 ;  /* 0x000000da7c54723c */ /* 0x000fe60000081054 */
[----:B------:R1:W-:Y:S04]  /*18cc0*/  STL [R1+0xc2c], R224 ;  /* 0x000c2ce001007387 */ /* 0x0003e80000100800 */
[----:B------:R1:W-:Y:S04]  /*18cd0*/  STL [R1+0xc28], R225 ;  /* 0x000c28e101007387 */ /* 0x0003e80000100800 */
[----:B------:R-:W-:Y:S01]  /*18ce0*/  STL.64 [R1+0xf0], R56 ;  /* 0x0000f03801007387 */ /* 0x000fe20000100a00 */
[----:B-1----:R-:W-:-:S03]  /*18cf0*/  IMAD.MOV.U32 R224, RZ, RZ, R54 ;  /* 0x000000ffffe07224 */ /* 0x002fc600078e0036 */
[----:B------:R-:W-:Y:S01]  /*18d00*/  STL.64 [R1+0xf8], R58 ;  /* 0x0000f83a01007387 */ /* 0x000fe20000100a00 */
[----:B------:R-:W-:-:S03]  /*18d10*/  IMAD.MOV.U32 R225, RZ, RZ, R55 ;  /* 0x000000ffffe17224 */ /* 0x000fc600078e0037 */
[----:B------:R1:W-:Y:S01]  /*18d20*/  STL.64 [R1+0xd0], R52 ;  /* 0x0000d03401007387 */ /* 0x0003e20000100a00 */
[----:B------:R-:W-:Y:S02]  /*18d30*/  IMAD.MOV.U32 R221, RZ, RZ, R120 ;  /* 0x000000ffffdd7224 */ /* 0x000fe400078e0078 */
[----:B------:R-:W-:Y:S01]  /*18d40*/  IMAD.MOV.U32 R220, RZ, RZ, R121 ;  /* 0x000000ffffdc7224 */ /* 0x000fe200078e0079 */
[----:B-----5:R-:W-:Y:S01]  /*18d50*/  LDS R116, [R143+0x41080] ;  /* 0x041080008f747984 */ /* 0x020fe20000000800 */
[----:B------:R-:W-:Y:S02]  /*18d60*/  IMAD.MOV.U32 R209, RZ, RZ, R122 ;  /* 0x000000ffffd17224 */ /* 0x000fe400078e007a */
[----:B------:R-:W-:Y:S01]  /*18d70*/  IMAD.MOV.U32 R208, RZ, RZ, R123 ;  /* 0x000000ffffd07224 */ /* 0x000fe200078e007b */
[----:B------:R-:W5:Y:S01]  /*18d80*/  LDS R118, [R143+0x41880] ;  /* 0x041880008f767984 */ /* 0x000f620000000800 */
[C---:B-1----:R-:W-:Y:S03]  /*18d90*/  HMMA.1688.F32.TF32 R52, R124.reuse, R214, R88 ;  /* 0x000000d67c34723c */ /* 0x042fe60000081058 */
[----:B------:R-:W-:Y:S04]  /*18da0*/  STL.64 [R1+0x240], R84 ;  /* 0x0002405401007387 */ /* 0x000fe80000100a00 */
[----:B------:R1:W-:Y:S01]  /*18db0*/  STL.64 [R1+0x248], R86 ;  /* 0x0002485601007387 */ /* 0x0003e20000100a00 */
[C---:B------:R-:W-:Y:S03]  /*18dc0*/  HMMA.1688.F32.TF32 R56, R124.reuse, R210, R92 ;  /* 0x000000d27c38723c */ /* 0x040fe6000008105c */
[----:B------:R-:W-:Y:S04]  /*18dd0*/  LDS R120, [R143+0x41000] ;  /* 0x041000008f787984 */ /* 0x000fe80000000800 */
[----:B------:R-:W-:Y:S01]  /*18de0*/  LDS R122, [R143+0x41800] ;  /* 0x041800008f7a7984 */ /* 0x000fe20000000800 */
[C---:B-1----:R-:W-:Y:S03]  /*18df0*/  HMMA.1688.F32.TF32 R84, R124.reuse, R206, R96 ;  /* 0x000000ce7c54723c */ /* 0x042fe60000081060 */
[----:B------:R-:W-:Y:S04]  /*18e00*/  LDS R121, [R2+0x41000] ;  /* 0x0410000002797984 */ /* 0x000fe80000000800 */
[----:B------:R-:W1:Y:S04]  /*18e10*/  LDS R123, [R2+0x41800] ;  /* 0x04180000027b7984 */ /* 0x000e680000000800 */
[----:B------:R-:W-:Y:S04]  /*18e20*/  STL.64 [R1+0x230], R52 ;  /* 0x0002303401007387 */ /* 0x000fe80000100a00 */
[----:B------:R1:W-:Y:S04]  /*18e30*/  STL.64 [R1+0x238], R54 ;  /* 0x0002383601007387 */ /* 0x0003e80000100a00 */
[----:B------:R-:W-:Y:S04]  /*18e40*/  LDS R148, [R143+0x42000] ;  /* 0x042000008f947984 */ /* 0x000fe80000000800 */
[----:B------:R-:W-:Y:S01]  /*18e50*/  LDS R150, [R143+0x42800] ;  /* 0x042800008f967984 */ /* 0x000fe20000000800 */
[C---:B-1----:R-:W-:Y:S03]  /*18e60*/  HMMA.1688.F32.TF32 R52, R124.reuse, R194, R100 ;  /* 0x000000c27c34723c */ /* 0x042fe60000081064 */
[----:B------:R-:W-:Y:S04]  /*18e70*/  STL.64 [R1+0x220], R56 ;  /* 0x0002203801007387 */ /* 0x000fe80000100a00 */
[----:B------:R1:W-:Y:S04]  /*18e80*/  STL.64 [R1+0x228], R58 ;  /* 0x0002283a01007387 */ /* 0x0003e80000100a00 */
[----:B------:R-:W-:Y:S04]  /*18e90*/  STL.64 [R1+0x210], R84 ;  /* 0x0002105401007387 */ /* 0x000fe80000100a00 */
[----:B------:R1:W-:Y:S02]  /*18ea0*/  STL.64 [R1+0x218], R86 ;  /* 0x0002185601007387 */ /* 0x0003e40000100a00 */
[C---:B-1----:R-:W-:Y:S02]  /*18eb0*/  HMMA.1688.F32.TF32 R56, R124.reuse, R198, R104 ;  /* 0x000000c67c38723c */ /* 0x042fe40000081068 */
[----:B------:R-:W-:Y:S04]  /*18ec0*/  LDS R149, [R2+0x42000] ;  /* 0x0420000002957984 */ /* 0x000fe80000000800 */
[----:B------:R-:W-:Y:S02]  /*18ed0*/  LDS R151, [R2+0x42800] ;  /* 0x0428000002977984 */ /* 0x000fe40000000800 */
[C---:B------:R-:W-:Y:S02]  /*18ee0*/  HMMA.1688.F32.TF32 R84, R124.reuse, R226, R108 ;  /* 0x000000e27c54723c */ /* 0x040fe4000008106c */
[----:B------:R-:W-:Y:S04]  /*18ef0*/  STL.64 [R1+0x200], R52 ;  /* 0x0002003401007387 */ /* 0x000fe80000100a00 */
[----:B------:R1:W-:Y:S02]  /*18f00*/  STL.64 [R1+0x208], R54 ;  /* 0x0002083601007387 */ /* 0x0003e40000100a00 */
[----:B-1----:R-:W-:Y:S07]  /*18f10*/  HMMA.1688.F32.TF32 R52, R124, R222, R144 ;  /* 0x000000de7c34723c */ /* 0x002fee0000081090 */
[----:B------:R-:W-:Y:S04]  /*18f20*/  STL.64 [R1+0x1f0], R56 ;  /* 0x0001f03801007387 */ /* 0x000fe80000100a00 */
[----:B------:R3:W-:Y:S04]  /*18f30*/  STL.64 [R1+0x1f8], R58 ;  /* 0x0001f83a01007387 */ /* 0x0007e80000100a00 */
[----:B------:R-:W-:Y:S04]  /*18f40*/  STL.64 [R1+0x1e0], R84 ;  /* 0x0001e05401007387 */ /* 0x000fe80000100a00 */
[----:B------:R-:W-:Y:S04]  /*18f50*/  STL.64 [R1+0x1e8], R86 ;  /* 0x0001e85601007387 */ /* 0x000fe80000100a00 */
[----:B------:R-:W-:Y:S04]  /*18f60*/  STL.64 [R1+0x1d0], R52 ;  /* 0x0001d03401007387 */ /* 0x000fe80000100a00 */
[----:B------:R3:W-:Y:S04]  /*18f70*/  STL.64 [R1+0x1d8], R54 ;  /* 0x0001d83601007387 */ /* 0x0007e80000100a00 */
[----:B------:R-:W4:Y:S01]  /*18f80*/  LDL R124, [R1+0x88c] ;  /* 0x00088c00017c7983 */ /* 0x000f220000100800 */
[C---:B-----5:R-:W-:Y:S08]  /*18f90*/  HMMA.1688.F32.TF32 R88, R116.reuse, R206, R172 ;  /* 0x000000ce7458723c */ /* 0x060ff000000810ac */
[C---:B------:R-:W-:Y:S08]  /*18fa0*/  HMMA.1688.F32.TF32 R92, R116.reuse, R218, R136 ;  /* 0x000000da745c723c */ /* 0x040ff00000081088 */
[C---:B------:R-:W-:Y:S08]  /*18fb0*/  HMMA.1688.F32.TF32 R96, R116.reuse, R194, R168 ;  /* 0x000000c27460723c */ /* 0x040ff000000810a8 */
[C---:B------:R-:W-:Y:S08]  /*18fc0*/  HMMA.1688.F32.TF32 R100, R116.reuse, R198, R164 ;  /* 0x000000c67464723c */ /* 0x040ff000000810a4 */
[C---:B------:R-:W-:Y:S08]  /*18fd0*/  HMMA.1688.F32.TF32 R104, R116.reuse, R226, R160 ;  /* 0x000000e27468723c */ /* 0x040ff000000810a0 */
[----:B------:R-:W-:Y:S08]  /*18fe0*/  HMMA.1688.F32.TF32 R80, R116, R222, R80 ;  /* 0x000000de7450723c */ /* 0x000ff00000081050 */
[C---:B------:R-:W-:Y:S08]  /*18ff0*/  HMMA.1688.F32.TF32 R112, R120.reuse, R210, R68 ;  /* 0x000000d27870723c */ /* 0x040ff00000081044 */
[C---:B--2---:R-:W-:Y:S08]  /*19000*/  HMMA.1688.F32.TF32 R108, R120.reuse, R214, R64 ;  /* 0x000000d6786c723c */ /* 0x044ff00000081040 */
[C---:B------:R-:W-:Y:S01]  /*19010*/  HMMA.1688.F32.TF32 R64, R120.reuse, R198, R156 ;  /* 0x000000c67840723c */ /* 0x040fe2000008109c */
[----:B------:R-:W-:Y:S04]  /*19020*/  LDS R156, [R143+0x41180] ;  /* 0x041180008f9c7984 */ /* 0x000fe80000000800 */
[----:B------:R-:W-:Y:S03]  /*19030*/  LDS R158, [R143+0x41980] ;  /* 0x041980008f9e7984 */ /* 0x000fe60000000800 */
[C---:B---3--:R-:W-:Y:S01]  /*19040*/  HMMA.1688.F32.TF32 R56, R120.reuse, R218, R60 ;  /* 0x000000da7838723c */ /* 0x048fe2000008103c */
[----:B------:R-:W-:Y:S04]  /*19050*/  LDS R157, [R2+0x41180] ;  /* 0x04118000029d7984 */ /* 0x000fe80000000800 */
[----:B------:R-:W-:Y:S03]  /*19060*/  LDS R159, [R2+0x41980] ;  /* 0x04198000029f7984 */ /* 0x000fe60000000800 */
[C---:B------:R-:W-:Y:S08]  /*19070*/  HMMA.1688.F32.TF32 R60, R120.reuse, R194, R76 ;  /* 0x000000c2783c723c */ /* 0x040ff0000008104c */
[C---:B------:R-:W-:Y:S08]  /*19080*/  HMMA.1688.F32.TF32 R52, R120.reuse, R206, R72 ;  /* 0x000000ce7834723c */ /* 0x040ff00000081048 */
[C---:B------:R-:W-:Y:S08]  /*19090*/  HMMA.1688.F32.TF32 R72, R120.reuse, R222, R132 ;  /* 0x000000de7848723c */ /* 0x040ff00000081084 */
[----:B------:R-:W-:Y:S08]  /*190a0*/  HMMA.1688.F32.TF32 R68, R120, R226, R128 ;  /* 0x000000e27844723c */ /* 0x000ff00000081080 */
[C---:B------:R-:W-:Y:S01]  /*190b0*/  HMMA.1688.F32.TF32 R76, R116.reuse, R214, R152 ;  /* 0x000000d6744c723c */ /* 0x040fe20000081098 */
[----:B------:R-:W-:Y:S04]  /*190c0*/  LDS R152, [R0+0x42000] ;  /* 0x0420000000987984 */ /* 0x000fe80000000800 */
[----:B------:R-:W-:Y:S03]  /*190d0*/  LDS R154, [R0+0x42800] ;  /* 0x04280000009a7984 */ /* 0x000fe60000000800 */
[----:B------:R-:W-:Y:S01]  /*190e0*/  HMMA.1688.F32.TF32 R84, R116, R210, R228 ;  /* 0x000000d27454723c */ /* 0x000fe200000810e4 */
[----:B------:R-:W-:Y:S04]  /*190f0*/  LDS R228, [R143+0x41100] ;  /* 0x041100008fe47984 */ /* 0x000fe80000000800 */
[----:B------:R-:W-:Y:S04]  /*19100*/  LDS R230, [R143+0x41900] ;  /* 0x041900008fe67984 */ /* 0x000fe80000000800 */
[----:B------:R-:W-:Y:S04]  /*19110*/  LDS R229, [R2+0x41100] ;  /* 0x0411000002e57984 */ /* 0x000fe80000000800 */
[----:B------:R-:W1:Y:S04]  /*19120*/  LDS R231, [R2+0x41900] ;  /* 0x0419000002e77984 */ /* 0x000e680000000800 */
[----:B------:R-:W-:Y:S04]  /*19130*/  LDS R153, [R252+0x42000] ;  /* 0x04200000fc997984 */ /* 0x000fe80000000800 */
[----:B------:R-:W-:Y:S01]  /*19140*/  LDS R155, [R252+0x42800] ;  /* 0x04280000fc9b7984 */ /* 0x000fe20000000800 */
[----:B-1----:R-:W-:Y:S07]  /*19150*/  HMMA.1688.F32.TF32 R168, R228, R214, R20 ;  /* 0x000000d6e4a8723c */ /* 0x002fee0000081014 */
[----:B------:R-:W-:-:S02]  /*19160*/  IMAD.MOV.U32 R20, RZ, RZ, R45 ;  /* 0x000000ffff147224 */ /* 0x000fc400078e002d */
[----:B------:R-:W-:Y:S02]  /*19170*/  IMAD.MOV.U32 R21, RZ, RZ, R46 ;  /* 0x000000ffff157224 */ /* 0x000fe400078e002e */
[----:B------:R-:W-:Y:S01]  /*19180*/  IMAD.MOV.U32 R22, RZ, RZ, R47 ;  /* 0x000000ffff167224 */ /* 0x000fe200078e002f */
[----:B------:R-:W-:Y:S01]  /*19190*/  HMMA.1688.F32.TF32 R160, R228, R206, R16 ;  /* 0x000000cee4a0723c */ /* 0x000fe20000081010 */
[----:B------:R-:W-:Y:S02]  /*191a0*/  IMAD.MOV.U32 R23, RZ, RZ, R31 ;  /* 0x000000ffff177224 */ /* 0x000fe400078e001f */
[----:B----4-:R-:W-:-:S05]  /*191b0*/  IMAD R3, R3, 0x10000, R124 ;  /* 0x0001000003037824 */ /* 0x010fca00078e027c */
[----:B------:R-:W1:Y:S04]  /*191c0*/  LDSM.16.M88.4 R124, [R3+0x6000] ;  /* 0x00600000037c783b */ /* 0x000e680000000200 */
[----:B------:R-:W2:Y:S04]  /*191d0*/  LDSM.16.M88.4 R120, [R3+0x8000] ;  /* 0x008000000378783b */ /* 0x000ea80000000200 */
[----:B------:R-:W3:Y:S04]  /*191e0*/  LDSM.16.M88.4 R116, [R3+0xa000] ;  /* 0x00a000000374783b */ /* 0x000ee80000000200 */
[----:B------:R-:W4:Y:S04]  /*191f0*/  LDSM.16.M88.4 R144, [R3+0xc000] ;  /* 0x00c000000390783b */ /* 0x000f280000000200 */
[----:B------:R-:W5:Y:S04]  /*19200*/  LDSM.16.M88.4 R140, [R3+0xe000] ;  /* 0x00e00000038c783b */ /* 0x000f680000000200 */
[----:B------:R-:W-:Y:S04]  /*19210*/  LDSM.16.M88.4 R136, [R3] ;  /* 0x000000000388783b */ /* 0x000fe80000000200 */
[----:B------:R-:W4:Y:S04]  /*19220*/  LDSM.16.M88.4 R132, [R3+0x2000] ;  /* 0x002000000384783b */ /* 0x000f280000000200 */
[----:B------:R-:W5:Y:S04]  /*19230*/  LDSM.16.M88.4 R128, [R3+0x4000] ;  /* 0x004000000380783b */ /* 0x000f680000000200 */
[----:B-1----:R-:W-:Y:S04]  /*19240*/  STL [R1+0xbe8], R126 ;  /* 0x000be87e01007387 */ /* 0x002fe80000100800 */
[----:B------:R-:W-:Y:S04]  /*19250*/  STL [R1+0xbe4], R127 ;  /* 0x000be47f01007387 */ /* 0x000fe80000100800 */
[----:B--2---:R-:W-:Y:S04]  /*19260*/  STL [R1+0xbd4], R122 ;  /* 0x000bd47a01007387 */ /* 0x004fe80000100800 */
[----:B------:R-:W-:Y:S04]  /*19270*/  STL [R1+0xbd0], R123 ;  /* 0x000bd07b01007387 */ /* 0x000fe80000100800 */
[----:B---3--:R-:W-:Y:S04]  /*19280*/  STL [R1+0xbdc], R118 ;  /* 0x000bdc7601007387 */ /* 0x008fe80000100800 */
[----:B------:R-:W-:Y:S04]  /*19290*/  STL [R1+0xbd8], R119 ;  /* 0x000bd87701007387 */ /* 0x000fe80000100800 */
[----:B----4-:R-:W-:Y:S04]  /*192a0*/  STL [R1+0xbec], R146 ;  /* 0x000bec9201007387 */ /* 0x010fe80000100800 */
[----:B------:R-:W-:Y:S04]  /*192b0*/  STL [R1+0xbe0], R147 ;  /* 0x000be09301007387 */ /* 0x000fe80000100800 */
[----:B-----5:R-:W-:Y:S04]  /*192c0*/  STL [R1+0xbf4], R142 ;  /* 0x000bf48e01007387 */ /* 0x020fe80000100800 */
[----:B------:R-:W-:Y:S04]  /*192d0*/  STL [R1+0xbf0], R143 ;  /* 0x000bf08f01007387 */ /* 0x000fe80000100800 */
[----:B------:R1:W-:Y:S04]  /*192e0*/  STL [R1+0x9c8], R3 ;  /* 0x0009c80301007387 */ /* 0x0003e80000100800 */
[----:B-1----:R-:W2:Y:S04]  /*192f0*/  LDL R3, [R1+0x250] ;  /* 0x0002500001037983 */ /* 0x002ea80000100800 */
[----:B------:R-:W3:Y:S04]  /*19300*/  LDL.LU R45, [R1+0xc6c] ;  /* 0x000c6c00012d7983 */ /* 0x000ee80000300800 */
[----:B------:R-:W3:Y:S04]  /*19310*/  LDL.LU R46, [R1+0xc68] ;  /* 0x000c6800012e7983 */ /* 0x000ee80000300800 */
[----:B------:R-:W3:Y:S04]  /*19320*/  LDL.LU R47, [R1+0xc64] ;  /* 0x000c6400012f7983 */ /* 0x000ee80000300800 */
[----:B------:R-:W4:Y:S04]  /*19330*/  LDL.LU R31, [R1+0xc60] ;  /* 0x000c6000011f7983 */ /* 0x000f280000300800 */
[----:B------:R-:W5:Y:S04]  /*19340*/  LDL.LU R16, [R1] ;  /* 0x0000000001107983 */ /* 0x000f680000300800 */
[----:B------:R-:W5:Y:S01]  /*19350*/  LDL.LU R17, [R1+0x4] ;  /* 0x0000040001117983 */ /* 0x000f620000300800 */
[----:B------:R-:W-:Y:S01]  /*19360*/  HMMA.1688.F32.TF32 R172, R228, R218, R36 ;  /* 0x000000dae4ac723c */ /* 0x000fe20000081024 */
[----:B------:R-:W-:-:S02]  /*19370*/  IMAD.MOV.U32 R18, RZ, RZ, R217 ;  /* 0x000000ffff127224 */ /* 0x000fc400078e00d9 */
[----:B------:R-:W-:-:S05]  /*19380*/  IMAD.MOV.U32 R19, RZ, RZ, R216 ;  /* 0x000000ffff137224 */ /* 0x000fca00078e00d8 */
[----:B------:R-:W-:Y:S08]  /*19390*/  HMMA.1688.F32.TF32 R216, R156, R218, R12 ;  /* 0x000000da9cd8723c */ /* 0x000ff0000008100c */
[----:B------:R-:W-:Y:S08]  /*193a0*/  HMMA.1688.F32.TF32 R12, R152, R124, R240 ;  /* 0x0000007c980c723c */ /* 0x000ff000000810f0 */
[----:B------:R-:W-:Y:S08]  /*193b0*/  HMMA.1688.F32.TF32 R164, R228, R210, R40 ;  /* 0x000000d2e4a4723c */ /* 0x000ff00000081028 */
[----:B------:R-:W-:Y:S07]  /*193c0*/  HMMA.1688.F32.TF32 R40, R152, R120, R244 ;  /* 0x000000789828723c */ /* 0x000fee00000810f4 */
[----:B------:R-:W-:Y:S04]  /*193d0*/  STL [R1+0xc04], R12 ;  /* 0x000c040c01007387 */ /* 0x000fe80000100800 */
[----:B------:R-:W-:Y:S04]  /*193e0*/  STL [R1+0xc00], R13 ;  /* 0x000c000d01007387 */ /* 0x000fe80000100800 */
[----:B------:R-:W-:Y:S04]  /*193f0*/  STL [R1+0xbfc], R14 ;  /* 0x000bfc0e01007387 */ /* 0x000fe80000100800 */
[----:B------:R-:W-:Y:S04]  /*19400*/  STL [R1+0xbf8], R15 ;  /* 0x000bf80f01007387 */ /* 0x000fe80000100800 */
[----:B------:R-:W-:Y:S04]  /*19410*/  STL [R1+0xc14], R40 ;  /* 0x000c142801007387 */ /* 0x000fe80000100800 */
[----:B------:R-:W-:Y:S04]  /*19420*/  STL [R1+0xc10], R41 ;  /* 0x000c102901007387 */ /* 0x000fe80000100800 */
[----:B------:R-:W-:Y:S04]  /*19430*/  STL [R1+0xc0c], R42 ;  /* 0x000c0c2a01007387 */ /* 0x000fe80000100800 */
[----:B------:R1:W-:Y:S02]  /*19440*/  STL [R1+0xc08], R43 ;  /* 0x000c082b01007387 */ /* 0x0003e40000100800 */
[----:B-1----:R-:W-:Y:S02]  /*19450*/  HMMA.1688.F32.TF32 R40, R148, R132, R108 ;  /* 0x000000849428723c */ /* 0x002fe4000008106c */
[----:B------:R-:W-:Y:S04]  /*19460*/  LDS R108, [R0+0x42080] ;  /* 0x04208000006c7984 */ /* 0x000fe80000000800 */
[----:B------:R-:W-:Y:S02]  /*19470*/  LDS R110, [R0+0x42880] ;  /* 0x04288000006e7984 */ /* 0x000fe40000000800 */
[C---:B------:R-:W-:Y:S02]  /*19480*/  HMMA.1688.F32.TF32 R24, R228.reuse, R198, R24 ;  /* 0x000000c6e418723c */ /* 0x040fe40000081018 */
[----:B------:R-:W-:Y:S04]  /*19490*/  LDS R109, [R252+0x42080] ;  /* 0x04208000fc6d7984 */ /* 0x000fe80000000800 */
[----:B------:R-:W1:Y:S02]  /*194a0*/  LDS R111, [R252+0x42880] ;  /* 0x04288000fc6f7984 */ /* 0x000e640000000800 */
[----:B------:R-:W-:Y:S08]  /*194b0*/  HMMA.1688.F32.TF32 R32, R228, R222, R32 ;  /* 0x000000dee420723c */ /* 0x000ff00000081020 */
[C---:B------:R-:W-:Y:S08]  /*194c0*/  HMMA.1688.F32.TF32 R48, R152.reuse, R136, R48 ;  /* 0x000000889830723c */ /* 0x040ff00000081030 */
[C---:B------:R-:W-:Y:S08]  /*194d0*/  HMMA.1688.F32.TF32 R36, R152.reuse, R128, R236 ;  /* 0x000000809824723c */ /* 0x040ff000000810ec */
[C---:B------:R-:W-:Y:S08]  /*194e0*/  HMMA.1688.F32.TF32 R20, R152.reuse, R144, R20 ;  /* 0x000000909814723c */ /* 0x040ff00000081014 */
[----:B-----5:R-:W-:Y:S08]  /*194f0*/  HMMA.1688.F32.TF32 R16, R152, R116, R16 ;  /* 0x000000749810723c */ /* 0x020ff00000081010 */
[C---:B---3--:R-:W-:Y:S08]  /*19500*/  HMMA.1688.F32.TF32 R44, R228.reuse, R194, R44 ;  /* 0x000000c2e42c723c */ /* 0x048ff0000008102c */
[----:B----4-:R-:W-:Y:S07]  /*19510*/  HMMA.1688.F32.TF32 R28, R228, R226, R28 ;  /* 0x000000e2e41c723c */ /* 0x010fee000008101c */
[----:B------:R-:W-:-:S02]  /*19520*/  IMAD.MOV.U32 R228, RZ, RZ, R213 ;  /* 0x000000ffffe47224 */ /* 0x000fc400078e00d5 */
[----:B------:R-:W-:Y:S02]  /*19530*/  IMAD.MOV.U32 R229, RZ, RZ, R212 ;  /* 0x000000ffffe57224 */ /* 0x000fe400078e00d4 */
[----:B------:R-:W-:Y:S02]  /*19540*/  IMAD.MOV.U32 R230, RZ, RZ, R205 ;  /* 0x000000ffffe67224 */ /* 0x000fe400078e00cd */
[----:B------:R-:W-:Y:S01]  /*19550*/  IMAD.MOV.U32 R231, RZ, RZ, R204 ;  /* 0x000000ffffe77224 */ /* 0x000fe200078e00cc */
[----:B------:R-:W-:Y:S01]  /*19560*/  HMMA.1688.F32.TF32 R212, R156, R214, R8 ;  /* 0x000000d69cd4723c */ /* 0x000fe20000081008 */
[----:B------:R-:W-:Y:S04]  /*19570*/  STL [R1+0xc1c], R18 ;  /* 0x000c1c1201007387 */ /* 0x000fe80000100800 */
[----:B------:R-:W-:Y:S03]  /*19580*/  STL [R1+0xc18], R19 ;  /* 0x000c181301007387 */ /* 0x000fe60000100800 */
[C---:B------:R-:W-:Y:S01]  /*19590*/  HMMA.1688.F32.TF32 R8, R152.reuse, R132, R232 ;  /* 0x000000849808723c */ /* 0x040fe200000810e8 */
[----:B------:R3:W-:Y:S04]  /*195a0*/  STL.64 [R1+0x180], R40 ;  /* 0x0001802801007387 */ /* 0x0007e80000100a00 */
[----:B------:R4:W-:Y:S03]  /*195b0*/  STL.64 [R1+0x188], R42 ;  /* 0x0001882a01007387 */ /* 0x0009e60000100a00 */
[----:B------:R-:W-:Y:S07]  /*195c0*/  HMMA.1688.F32.TF32 R152, R152, R140, R228 ;  /* 0x0000008c9898723c */ /* 0x000fee00000810e4 */
[----:B------:R-:W-:-:S02]  /*195d0*/  IMAD.MOV.U32 R228, RZ, RZ, R193 ;  /* 0x000000ffffe47224 */ /* 0x000fc400078e00c1 */
[----:B------:R-:W5:Y:S01]  /*195e0*/  LDL.LU R193, [R1+0xc5c] ;  /* 0x000c5c0001c17983 */ /* 0x000f620000300800 */
[----:B------:R-:W-:Y:S02]  /*195f0*/  IMAD.MOV.U32 R229, RZ, RZ, R197 ;  /* 0x000000ffffe57224 */ /* 0x000fe400078e00c5 */
[----:B------:R-:W-:Y:S01]  /*19600*/  IMAD.MOV.U32 R230, RZ, RZ, R192 ;  /* 0x000000ffffe67224 */ /* 0x000fe200078e00c0 */
[----:B------:R-:W2:Y:S01]  /*19610*/  LDL.LU R197, [R1+0xc58] ;  /* 0x000c580001c57983 */ /* 0x000ea20000300800 */
[----:B------:R-:W-:-:S03]  /*19620*/  IMAD.MOV.U32 R231, RZ, RZ, R196 ;  /* 0x000000ffffe77224 */ /* 0x000fc600078e00c4 */
[----:B------:R-:W3:Y:S04]  /*19630*/  LDL.LU R192, [R1+0xc54] ;  /* 0x000c540001c07983 */ /* 0x000ee80000300800 */
[----:B------:R-:W4:Y:S04]  /*19640*/  LDL.LU R196, [R1+0xc50] ;  /* 0x000c500001c47983 */ /* 0x000f280000300800 */
[----:B------:R-:W5:Y:S04]  /*19650*/  LDL.LU R240, [R1+0x60] ;  /* 0x0000600001f07983 */ /* 0x000f680000300800 */
[----:B------:R-:W5:Y:S04]  /*19660*/  LDL.LU R241, [R1+0x64] ;  /* 0x0000640001f17983 */ /* 0x000f680000300800 */
[----:B------:R-:W5:Y:S04]  /*19670*/  LDL.LU R242, [R1+0x68] ;  /* 0x0000680001f27983 */ /* 0x000f680000300800 */
[----:B------:R-:W5:Y:S01]  /*19680*/  LDL.LU R243, [R1+0x6c] ;  /* 0x00006c0001f37983 */ /* 0x000f620000300800 */
[----:B--2---:R-:W-:-:S02]  /*19690*/  IMAD.MOV.U32 R246, RZ, RZ, R197 ;  /* 0x000000fffff67224 */ /* 0x004fc400078e00c5 */
[----:B---3--:R-:W-:Y:S02]  /*196a0*/  IMAD.MOV.U32 R244, RZ, RZ, R192 ;  /* 0x000000fffff47224 */ /* 0x008fe400078e00c0 */
[----:B------:R-:W2:Y:S01]  /*196b0*/  LDL.LU R192, [R1+0xc4c] ;  /* 0x000c4c0001c07983 */ /* 0x000ea20000300800 */
[----:B----4-:R-:W-:-:S03]  /*196c0*/  IMAD.MOV.U32 R245, RZ, RZ, R196 ;  /* 0x000000fffff57224 */ /* 0x010fc600078e00c4 */
[----:B------:R-:W3:Y:S04]  /*196d0*/  LDL.LU R196, [R1+0xc48] ;  /* 0x000c480001c47983 */ /* 0x000ee80000300800 */
[----:B------:R-:W4:Y:S01]  /*196e0*/  LDL.LU R197, [R1+0xc44] ;  /* 0x000c440001c57983 */ /* 0x000f220000300800 */
[----:B-----5:R-:W-:-:S03]  /*196f0*/  IMAD.MOV.U32 R247, RZ, RZ, R193 ;  /* 0x000000fffff77224 */ /* 0x020fc600078e00c1 */
[----:B------:R-:W5:Y:S01]  /*19700*/  LDL.LU R193, [R1+0xc40] ;  /* 0x000c400001c17983 */ /* 0x000f620000300800 */
[----:B------:R-:W-:Y:S03]  /*19710*/  HMMA.1688.F32.TF32 R176, R156, R206, R176 ;  /* 0x000000ce9cb0723c */ /* 0x000fe600000810b0 */
[----:B------:R-:W2:Y:S04]  /*19720*/  LDL.LU R40, [R1+0x80] ;  /* 0x0000800001287983 */ /* 0x000ea80000300800 */
[----:B------:R-:W2:Y:S01]  /*19730*/  LDL.LU R41, [R1+0x84] ;  /* 0x0000840001297983 */ /* 0x000ea20000300800 */
[----:B------:R-:W-:Y:S03]  /*19740*/  HMMA.1688.F32.TF32 R204, R148, R136, R56 ;  /* 0x0000008894cc723c */ /* 0x000fe60000081038 */
[----:B------:R-:W2:Y:S04]  /*19750*/  LDL.LU R42, [R1+0x88] ;  /* 0x00008800012a7983 */ /* 0x000ea80000300800 */
[----:B------:R-:W2:Y:S01]  /*19760*/  LDL.LU R43, [R1+0x8c] ;  /* 0x00008c00012b7983 */ /* 0x000ea20000300800 */
[----:B------:R-:W-:Y:S03]  /*19770*/  HMMA.1688.F32.TF32 R184, R156, R198, R184 ;  /* 0x000000c69cb8723c */ /* 0x000fe600000810b8 */
[----:B------:R-:W2:Y:S04]  /*19780*/  LDL.LU R232, [R1+0x10] ;  /* 0x0000100001e87983 */ /* 0x000ea80000300800 */
[----:B------:R-:W2:Y:S04]  /*19790*/  LDL.LU R233, [R1+0x14] ;  /* 0x0000140001e97983 */ /* 0x000ea80000300800 */
[----:B------:R-:W2:Y:S01]  /*197a0*/  LDL.LU R234, [R1+0x18] ;  /* 0x0000180001ea7983 */ /* 0x000ea20000300800 */
[----:B------:R-:W-:Y:S03]  /*197b0*/  HMMA.1688.F32.TF32 R12, R148, R128, R112 ;  /* 0x00000080940c723c */ /* 0x000fe60000081070 */
[----:B------:R-:W2:Y:S05]  /*197c0*/  LDL.LU R235, [R1+0x1c] ;  /* 0x00001c0001eb7983 */ /* 0x000eaa0000300800 */
[----:B-1----:R-:W-:Y:S07]  /*197d0*/  HMMA.1688.F32.TF32 R112, R108, R120, R228 ;  /* 0x000000786c70723c */ /* 0x002fee00000810e4 */
[----:B------:R-:W-:-:S02]  /*197e0*/  IMAD.MOV.U32 R230, RZ, RZ, R224 ;  /* 0x000000ffffe67224 */ /* 0x000fc400078e00e0 */
[----:B------:R-:W-:Y:S02]  /*197f0*/  IMAD.MOV.U32 R231, RZ, RZ, R225 ;  /* 0x000000ffffe77224 */ /* 0x000fe400078e00e1 */
[----:B---3--:R-:W-:Y:S02]  /*19800*/  IMAD.MOV.U32 R57, RZ, RZ, R196 ;  /* 0x000000ffff397224 */ /* 0x008fe400078e00c4 */
[----:B----4-:R-:W-:Y:S02]  /*19810*/  IMAD.MOV.U32 R56, RZ, RZ, R197 ;  /* 0x000000ffff387224 */ /* 0x010fe400078e00c5 */
[----:B------:R-:W-:Y:S08]  /*19820*/  HMMA.1688.F32.TF32 R196, R148, R116, R64 ;  /* 0x0000007494c4723c */ /* 0x000ff00000081040 */
[----:B------:R-:W-:Y:S07]  /*19830*/  HMMA.1688.F32.TF32 R64, R108, R124, R240 ;  /* 0x0000007c6c40723c */ /* 0x000fee00000810f0 */
[----:B------:R-:W-:-:S02]  /*19840*/  IMAD.MOV.U32 R240, RZ, RZ, R248 ;  /* 0x000000fffff07224 */ /* 0x000fc400078e00f8 */
[----:B------:R-:W3:Y:S01]  /*19850*/  LDL.LU R248, [R1+0xc3c] ;  /* 0x000c3c0001f87983 */ /* 0x000ee20000300800 */
[----:B------:R-:W-:Y:S02]  /*19860*/  IMAD.MOV.U32 R241, RZ, RZ, R249 ;  /* 0x000000fffff17224 */ /* 0x000fe400078e00f9 */
[----:B------:R-:W-:Y:S01]  /*19870*/  IMAD.MOV.U32 R242, RZ, RZ, R250 ;  /* 0x000000fffff27224 */ /* 0x000fe200078e00fa */
[----:B------:R-:W3:Y:S01]  /*19880*/  LDL.LU R249, [R1+0xc38] ;  /* 0x000c380001f97983 */ /* 0x000ee20000300800 */
[----:B------:R-:W-:-:S03]  /*19890*/  IMAD.MOV.U32 R243, RZ, RZ, R251 ;  /* 0x000000fffff37224 */ /* 0x000fc600078e00fb */
[----:B------:R-:W3:Y:S04]  /*198a0*/  LDL.LU R250, [R1+0xc34] ;  /* 0x000c340001fa7983 */ /* 0x000ee80000300800 */
[----:B------:R-:W3:Y:S04]  /*198b0*/  LDL.LU R251, [R1+0xc30] ;  /* 0x000c300001fb7983 */ /* 0x000ee80000300800 */
[----:B------:R-:W4:Y:S04]  /*198c0*/  LDL.LU R228, [R1+0xd0] ;  /* 0x0000d00001e47983 */ /* 0x000f280000300800 */
[----:B------:R-:W4:Y:S04]  /*198d0*/  LDL.LU R229, [R1+0xd4] ;  /* 0x0000d40001e57983 */ /* 0x000f280000300800 */
[----:B------:R-:W4:Y:S04]  /*198e0*/  LDL.LU R224, [R1+0xc2c] ;  /* 0x000c2c0001e07983 */ /* 0x000f280000300800 */
[----:B------:R-:W4:Y:S01]  /*198f0*/  LDL.LU R225, [R1+0xc28] ;  /* 0x000c280001e17983 */ /* 0x000f220000300800 */
[----:B------:R-:W-:Y:S01]  /*19900*/  HMMA.1688.F32.TF32 R200, R156, R222, R200 ;  /* 0x000000de9cc8723c */ /* 0x000fe200000810c8 */
[----:B------:R-:W-:-:S02]  /*19910*/  IMAD.MOV.U32 R236, RZ, RZ, R221 ;  /* 0x000000ffffec7224 */ /* 0x000fc400078e00dd */
[----:B------:R-:W-:Y:S01]  /*19920*/  IMAD.MOV.U32 R237, RZ, RZ, R220 ;  /* 0x000000ffffed7224 */ /* 0x000fe200078e00dc */
[----:B------:R-:W-:Y:S04]  /*19930*/  LDS R222, [R3+0x42880] ;  /* 0x0428800003de7984 */ /* 0x000fe80000000800 */
[----:B------:R-:W-:Y:S04]  /*19940*/  LDS R220, [R3+0x42080] ;  /* 0x0420800003dc7984 */ /* 0x000fe80000000800 */
[----:B------:R-:W-:Y:S04]  /*19950*/  LDS R221, [R2+0x42080] ;  /* 0x0420800002dd7984 */ /* 0x000fe80000000800 */
[----:B------:R-:W1:Y:S01]  /*19960*/  LDS R223, [R2+0x42880] ;  /* 0x0428800002df7984 */ /* 0x000e620000000800 */
[----:B------:R-:W-:-:S02]  /*19970*/  IMAD.MOV.U32 R118, RZ, RZ, R12 ;  /* 0x000000ffff767224 */ /* 0x000fc400078e000c */
[----:B------:R-:W-:Y:S02]  /*19980*/  IMAD.MOV.U32 R119, RZ, RZ, R13 ;  /* 0x000000ffff777224 */ /* 0x000fe400078e000d */
[----:B------:R-:W-:Y:S02]  /*19990*/  IMAD.MOV.U32 R122, RZ, RZ, R14 ;  /* 0x000000ffff7a7224 */ /* 0x000fe400078e000e */
[----:B------:R-:W-:Y:S02]  /*199a0*/  IMAD.MOV.U32 R123, RZ, RZ, R15 ;  /* 0x000000ffff7b7224 */ /* 0x000fe400078e000f */
[C---:B------:R-:W-:Y:S08]  /*199b0*/  HMMA.1688.F32.TF32 R12, R148.reuse, R124, R52 ;  /* 0x0000007c940c723c */ /* 0x040ff00000081034 */
[----:B------:R-:W-:Y:S01]  /*199c0*/  HMMA.1688.F32.TF32 R52, R148, R144, R68 ;  /* 0x000000909434723c */ /* 0x000fe20000081044 */
[----:B-----5:R-:W-:-:S02]  /*199d0*/  IMAD.MOV.U32 R58, RZ, RZ, R193 ;  /* 0x000000ffff3a7224 */ /* 0x020fc400078e00c1 */
[----:B--2---:R-:W-:Y:S02]  /*199e0*/  IMAD.MOV.U32 R59, RZ, RZ, R192 ;  /* 0x000000ffff3b7224 */ /* 0x004fe400078e00c0 */
[----:B------:R-:W-:Y:S02]  /*199f0*/  IMAD.MOV.U32 R238, RZ, RZ, R209 ;  /* 0x000000ffffee7224 */ /* 0x000fe400078e00d1 */
[----:B------:R-:W-:Y:S01]  /*19a00*/  IMAD.MOV.U32 R239, RZ, RZ, R208 ;  /* 0x000000ffffef7224 */ /* 0x000fe200078e00d0 */
[C---:B------:R-:W-:Y:S08]  /*19a10*/  HMMA.1688.F32.TF32 R4, R156.reuse, R210, R4 ;  /* 0x000000d29c04723c */ /* 0x040ff00000081004 */
[----:B------:R-:W-:Y:S01]  /*19a20*/  IMAD.MOV.U32 R127, RZ, RZ, R14 ;  /* 0x000000ffff7f7224 */ /* 0x000fe200078e000e */
[----:B------:R-:W-:Y:S01]  /*19a30*/  HMMA.1688.F32.TF32 R180, R156, R194, R180 ;  /* 0x000000c29cb4723c */ /* 0x000fe200000810b4 */
[----:B------:R-:W-:-:S06]  /*19a40*/  IMAD.MOV.U32 R147, RZ, RZ, R15 ;  /* 0x000000ffff937224 */ /* 0x000fcc00078e000f */
[----:B------:R-:W-:Y:S01]  /*19a50*/  IMAD.MOV.U32 R14, RZ, RZ, R52 ;  /* 0x000000ffff0e7224 */ /* 0x000fe200078e0034 */
[----:B------:R-:W-:Y:S01]  /*19a60*/  HMMA.1688.F32.TF32 R192, R148, R120, R60 ;  /* 0x0000007894c0723c */ /* 0x000fe2000008103c */
[----:B------:R-:W-:Y:S02]  /*19a70*/  IMAD.MOV.U32 R15, RZ, RZ, R53 ;  /* 0x000000ffff0f7224 */ /* 0x000fe400078e0035 */
[----:B------:R-:W-:Y:S02]  /*19a80*/  IMAD.MOV.U32 R142, RZ, RZ, R54 ;  /* 0x000000ffff8e7224 */ /* 0x000fe400078e0036 */
[----:B------:R-:W-:-:S03]  /*19a90*/  IMAD.MOV.U32 R143, RZ, RZ, R55 ;  /* 0x000000ffff8f7224 */ /* 0x000fc600078e0037 */
[----:B------:R-:W-:Y:S08]  /*19aa0*/  HMMA.1688.F32.TF32 R208, R148, R140, R72 ;  /* 0x0000008c94d0723c */ /* 0x000ff00000081048 */
[C---:B-1----:R-:W-:Y:S08]  /*19ab0*/  HMMA.1688.F32.TF32 R76, R220.reuse, R132, R76 ;  /* 0x00000084dc4c723c */ /* 0x042ff0000008104c */
[C---:B------:R-:W-:Y:S08]  /*19ac0*/  HMMA.1688.F32.TF32 R84, R220.reuse, R128, R84 ;  /* 0x00000080dc54723c */ /* 0x040ff00000081054 */
[----:B------:R-:W-:Y:S01]  /*19ad0*/  HMMA.1688.F32.TF32 R88, R220, R124, R88 ;  /* 0x0000007cdc58723c */ /* 0x000fe20000081058 */
[----:B------:R-:W-:Y:S01]  /*19ae0*/  IMAD.MOV.U32 R146, RZ, RZ, R12 ;  /* 0x000000ffff927224 */ /* 0x000fe200078e000c */
[----:B------:R-:W-:Y:S01]  /*19af0*/  LDS R148, [R3+0x42100] ;  /* 0x0421000003947984 */ /* 0x000fe20000000800 */
[----:B------:R-:W-:-:S03]  /*19b00*/  IMAD.MOV.U32 R126, RZ, RZ, R13 ;  /* 0x000000ffff7e7224 */ /* 0x000fc600078e000d */
[----:B------:R-:W-:Y:S02]  /*19b10*/  LDS R150, [R3+0x42900] ;  /* 0x0429000003967984 */ /* 0x000fe40000000800 */
[C---:B------:R-:W-:Y:S02]  /*19b20*/  HMMA.1688.F32.TF32 R52, R108.reuse, R136, R56 ;  /* 0x000000886c34723c */ /* 0x040fe40000081038 */
[----:B------:R-:W-:Y:S04]  /*19b30*/  LDS R149, [R2+0x42100] ;  /* 0x0421000002957984 */ /* 0x000fe80000000800 */
[----:B------:R-:W-:Y:S02]  /*19b40*/  LDS R151, [R2+0x42900] ;  /* 0x0429000002977984 */ /* 0x000fe40000000800 */
[C---:B------:R-:W-:Y:S08]  /*19b50*/  HMMA.1688.F32.TF32 R56, R108.reuse, R132, R40 ;  /* 0x000000846c38723c */ /* 0x040ff00000081028 */
[C---:B------:R-:W-:Y:S08]  /*19b60*/  HMMA.1688.F32.TF32 R60, R108.reuse, R128, R244 ;  /* 0x000000806c3c723c */ /* 0x040ff000000810f4 */
[C---:B------:R-:W-:Y:S08]  /*19b70*/  HMMA.1688.F32.TF32 R68, R108.reuse, R116, R236 ;  /* 0x000000746c44723c */ /* 0x040ff000000810ec */
[C---:B------:R-:W-:Y:S08]  /*19b80*/  HMMA.1688.F32.TF32 R72, R108.reuse, R144, R232 ;  /* 0x000000906c48723c */ /* 0x040ff000000810e8 */
[----:B---3--:R-:W-:Y:S08]  /*19b90*/  HMMA.1688.F32.TF32 R108, R108, R140, R248 ;  /* 0x0000008c6c6c723c */ /* 0x008ff000000810f8 */
[----:B------:R-:W-:Y:S01]  /*19ba0*/  HMMA.1688.F32.TF32 R248, R220, R136, R92 ;  /* 0x00000088dcf8723c */ /* 0x000fe2000008105c */
[----:B------:R-:W2:Y:S04]  /*19bb0*/  LDL.LU R92, [R1+0x100] ;  /* 0x00010000015c7983 */ /* 0x000ea80000300800 */
[----:B------:R-:W2:Y:S02]  /*19bc0*/  LDL.LU R93, [R1+0x104] ;  /* 0x00010400015d7983 */ /* 0x000ea40000300800 */
[----:B----4-:R-:W-:-:S02]  /*19bd0*/  IMAD.MOV.U32 R94, RZ, RZ, R224 ;  /* 0x000000ffff5e7224 */ /* 0x010fc400078e00e0 */
[----:B------:R-:W3:Y:S01]  /*19be0*/  LDL.LU R224, [R1+0xc24] ;  /* 0x000c240001e07983 */ /* 0x000ee20000300800 */
[----:B------:R-:W-:-:S03]  /*19bf0*/  IMAD.MOV.U32 R95, RZ, RZ, R225 ;  /* 0x000000ffff5f7224 */ /* 0x000fc600078e00e1 */
[----:B------:R-:W4:Y:S01]  /*19c00*/  LDL.LU R225, [R1+0xc20] ;  /* 0x000c200001e17983 */ /* 0x000f220000300800 */
[----:B------:R-:W-:Y:S02]  /*19c10*/  IMAD.MOV.U32 R42, RZ, RZ, R76 ;  /* 0x000000ffff2a7224 */ /* 0x000fe400078e004c */
[----:B------:R-:W-:Y:S01]  /*19c20*/  IMAD.MOV.U32 R43, RZ, RZ, R77 ;  /* 0x000000ffff2b7224 */ /* 0x000fe200078e004d */
[----:B------:R-:W5:Y:S01]  /*19c30*/  LDL.LU R76, [R1+0x140] ;  /* 0x00014000014c7983 */ /* 0x000f620000300800 */
[----:B------:R-:W-:Y:S02]  /*19c40*/  IMAD.MOV.U32 R12, RZ, RZ, R78 ;  /* 0x000000ffff0c7224 */ /* 0x000fe400078e004e */
[----:B------:R-:W-:Y:S01]  /*19c50*/  IMAD.MOV.U32 R13, RZ, RZ, R79 ;  /* 0x000000ffff0d7224 */ /* 0x000fe200078e004f */
[----:B------:R-:W5:Y:S01]  /*19c60*/  LDL.LU R77, [R1+0x144] ;  /* 0x00014400014d7983 */ /* 0x000f620000300800 */
[----:B------:R-:W-:Y:S01]  /*19c70*/  IMAD.MOV.U32 R18, RZ, RZ, R84 ;  /* 0x000000ffff127224 */ /* 0x000fe200078e0054 */
[----:B------:R-:W-:Y:S02]  /*19c80*/  HMMA.1688.F32.TF32 R188, R156, R226, R188 ;  /* 0x000000e29cbc723c */ /* 0x000fe400000810bc */
[----:B------:R-:W5:Y:S01]  /*19c90*/  LDL.LU R78, [R1+0x148] ;  /* 0x00014800014e7983 */ /* 0x000f620000300800 */
[----:B------:R-:W-:-:S03]  /*19ca0*/  IMAD.MOV.U32 R19, RZ, RZ, R85 ;  /* 0x000000ffff137224 */ /* 0x000fc600078e0055 */
[----:B------:R-:W5:Y:S01]  /*19cb0*/  LDL.LU R79, [R1+0x14c] ;  /* 0x00014c00014f7983 */ /* 0x000f620000300800 */
[----:B------:R-:W-:Y:S02]  /*19cc0*/  IMAD.MOV.U32 R40, RZ, RZ, R86 ;  /* 0x000000ffff287224 */ /* 0x000fe400078e0056 */
[----:B------:R-:W-:Y:S01]  /*19cd0*/  IMAD.MOV.U32 R227, RZ, RZ, R88 ;  /* 0x000000ffffe37224 */ /* 0x000fe200078e0058 */
[----:B------:R-:W2:Y:S01]  /*19ce0*/  LDL.LU R84, [R1+0x120] ;  /* 0x0001200001547983 */ /* 0x000ea20000300800 */
[----:B------:R-:W-:Y:S02]  /*19cf0*/  IMAD.MOV.U32 R41, RZ, RZ, R87 ;  /* 0x000000ffff297224 */ /* 0x000fe400078e0057 */
[----:B------:R-:W-:Y:S01]  /*19d00*/  IMAD.MOV.U32 R226, RZ, RZ, R89 ;  /* 0x000000ffffe27224 */ /* 0x000fe200078e0059 */
[----:B------:R-:W2:Y:S01]  /*19d10*/  LDL.LU R85, [R1+0x124] ;  /* 0x0001240001557983 */ /* 0x000ea20000300800 */
[C---:B------:R-:W-:Y:S03]  /*19d20*/  HMMA.1688.F32.TF32 R244, R220.reuse, R120, R96 ;  /* 0x00000078dcf4723c */ /* 0x040fe60000081060 */
[----:B------:R-:W2:Y:S04]  /*19d30*/  LDL.LU R88, [R1+0x110] ;  /* 0x0001100001587983 */ /* 0x000ea80000300800 */
[----:B------:R-:W2:Y:S01]  /*19d40*/  LDL.LU R89, [R1+0x114] ;  /* 0x0001140001597983 */ /* 0x000ea20000300800 */
[----:B------:R-:W-:Y:S03]  /*19d50*/  HMMA.1688.F32.TF32 R236, R220, R116, R100 ;  /* 0x00000074dcec723c */ /* 0x000fe60000081064 */
[----:B------:R-:W-:Y:S04]  /*19d60*/  LDS R156, [R0+0x42100] ;  /* 0x04210000009c7984 */ /* 0x000fe80000000800 */
[----:B------:R-:W-:Y:S04]  /*19d70*/  LDS R158, [R0+0x42900] ;  /* 0x04290000009e7984 */ /* 0x000fe80000000800 */
[----:B------:R-:W-:Y:S04]  /*19d80*/  LDS R157, [R252+0x42100] ;  /* 0x04210000fc9d7984 */ /* 0x000fe80000000800 */
[----:B------:R-:W5:Y:S01]  /*19d90*/  LDS R159, [R252+0x42900] ;  /* 0x04290000fc9f7984 */ /* 0x000f620000000800 */
[----:B---3--:R-:W-:-:S02]  /*19da0*/  IMAD.MOV.U32 R87, RZ, RZ, R224 ;  /* 0x000000ffff577224 */ /* 0x008fc400078e00e0 */
[----:B------:R-:W-:Y:S02]  /*19db0*/  IMAD.MOV.U32 R224, RZ, RZ, R91 ;  /* 0x000000ffffe07224 */ /* 0x000fe400078e005b */
[----:B----4-:R-:W-:Y:S02]  /*19dc0*/  IMAD.MOV.U32 R86, RZ, RZ, R225 ;  /* 0x000000ffff567224 */ /* 0x010fe400078e00e1 */
[----:B------:R-:W-:Y:S02]  /*19dd0*/  IMAD.MOV.U32 R225, RZ, RZ, R90 ;  /* 0x000000ffffe17224 */ /* 0x000fe400078e005a */
[----:B------:R-:W3:Y:S04]  /*19de0*/  LDL.LU R90, [R1+0x118] ;  /* 0x00011800015a7983 */ /* 0x000ee80000300800 */
[----:B------:R-:W3:Y:S04]  /*19df0*/  LDL.LU R91, [R1+0x11c] ;  /* 0x00011c00015b7983 */ /* 0x000ee80000300800 */
[----:B------:R-:W4:Y:S04]  /*19e00*/  LDL.LU R96, [R1+0xf0] ;  /* 0x0000f00001607983 */ /* 0x000f280000300800 */
[----:B------:R-:W4:Y:S04]  /*19e10*/  LDL.LU R97, [R1+0xf4] ;  /* 0x0000f40001617983 */ /* 0x000f280000300800 */
[----:B------:R-:W4:Y:S04]  /*19e20*/  LDL.LU R98, [R1+0xf8] ;  /* 0x0000f80001627983 */ /* 0x000f280000300800 */
[----:B------:R-:W4:Y:S04]  /*19e30*/  LDL.LU R99, [R1+0xfc] ;  /* 0x0000fc0001637983 */ /* 0x000f280000300800 */
[----:B------:R-:W4:Y:S04]  /*19e40*/  LDL.LU R100, [R1+0x130] ;  /* 0x0001300001647983 */ /* 0x000f280000300800 */
[----:B------:R-:W4:Y:S04]  /*19e50*/  LDL.LU R101, [R1+0x134] ;  /* 0x0001340001657983 */ /* 0x000f280000300800 */
[----:B------:R-:W4:Y:S04]  /*19e60*/  LDL.LU R102, [R1+0x138] ;  /* 0x0001380001667983 */ /* 0x000f280000300800 */
[----:B------:R-:W4:Y:S01]  /*19e70*/  LDL.LU R103, [R1+0x13c] ;  /* 0x00013c0001677983 */ /* 0x000f220000300800 */
[C---:B------:R-:W-:Y:S08]  /*19e80*/  HMMA.1688.F32.TF32 R232, R220.reuse, R144, R104 ;  /* 0x00000090dce8723c */ /* 0x040ff00000081068 */
[----:B------:R-:W-:Y:S08]  /*19e90*/  HMMA.1688.F32.TF32 R220, R220, R140, R80 ;  /* 0x0000008cdcdc723c */ /* 0x000ff00000081050 */
[C---:B-----5:R-:W-:Y:S08]  /*19ea0*/  HMMA.1688.F32.TF32 R76, R156.reuse, R136, R76 ;  /* 0x000000889c4c723c */ /* 0x060ff0000008104c */
[C---:B--2---:R-:W-:Y:S08]  /*19eb0*/  HMMA.1688.F32.TF32 R84, R156.reuse, R128, R84 ;  /* 0x000000809c54723c */ /* 0x044ff00000081054 */
[C---:B------:R-:W-:Y:S08]  /*19ec0*/  HMMA.1688.F32.TF32 R92, R156.reuse, R120, R92 ;  /* 0x000000789c5c723c */ /* 0x040ff0000008105c */
[----:B------:R-:W-:Y:S01]  /*19ed0*/  HMMA.1688.F32.TF32 R104, R156, R140, R228 ;  /* 0x0000008c9c68723c */ /* 0x000fe200000810e4 */
[----:B------:R-:W2:Y:S07]  /*19ee0*/  LDL.LU R228, [R1+0x1d0] ;  /* 0x0001d00001e47983 */ /* 0x000eae0000300800 */
[C---:B------:R-:W-:Y:S08]  /*19ef0*/  HMMA.1688.F32.TF32 R168, R148.reuse, R132, R168 ;  /* 0x0000008494a8723c */ /* 0x040ff000000810a8 */
[C---:B------:R-:W-:Y:S08]  /*19f00*/  HMMA.1688.F32.TF32 R164, R148.reuse, R128, R164 ;  /* 0x0000008094a4723c */ /* 0x040ff000000810a4 */
[----:B------:R-:W-:Y:S08]  /*19f10*/  HMMA.1688.F32.TF32 R24, R148, R116, R24 ;  /* 0x000000749418723c */ /* 0x000ff00000081018 */
[C---:B---3--:R-:W-:Y:S08]  /*19f20*/  HMMA.1688.F32.TF32 R88, R156.reuse, R124, R88 ;  /* 0x0000007c9c58723c */ /* 0x048ff00000081058 */
[C---:B----4-:R-:W-:Y:S08]  /*19f30*/  HMMA.1688.F32.TF32 R96, R156.reuse, R116, R96 ;  /* 0x000000749c60723c */ /* 0x050ff00000081060 */
[C---:B------:R-:W-:Y:S08]  /*19f40*/  HMMA.1688.F32.TF32 R80, R156.reuse, R132, R100 ;  /* 0x000000849c50723c */ /* 0x040ff00000081064 */
[----:B------:R-:W-:Y:S01]  /*19f50*/  HMMA.1688.F32.TF32 R100, R156, R144, R240 ;  /* 0x000000909c64723c */ /* 0x000fe200000810f0 */
[----:B------:R-:W-:Y:S04]  /*19f60*/  LDS R240, [R3+0x42180] ;  /* 0x0421800003f07984 */ /* 0x000fe80000000800 */
[----:B------:R-:W-:Y:S03]  /*19f70*/  LDS R242, [R3+0x42980] ;  /* 0x0429800003f27984 */ /* 0x000fe60000000800 */
[C---:B------:R-:W-:Y:S01]  /*19f80*/  HMMA.1688.F32.TF32 R156, R148.reuse, R136, R172 ;  /* 0x00000088949c723c */ /* 0x040fe200000810ac */
[----:B------:R-:W-:Y:S04]  /*19f90*/  LDS R241, [R2+0x42180] ;  /* 0x0421800002f17984 */ /* 0x000fe80000000800 */
[----:B------:R-:W1:Y:S04]  /*19fa0*/  LDS R243, [R2+0x42980] ;  /* 0x0429800002f37984 */ /* 0x000e680000000800 */
[----:B------:R-:W-:Y:S04]  /*19fb0*/  LDS R172, [R0+0x43080] ;  /* 0x0430800000ac7984 */ /* 0x000fe80000000800 */
[----:B------:R-:W-:Y:S04]  /*19fc0*/  LDS R174, [R0+0x43880] ;  /* 0x0438800000ae7984 */ /* 0x000fe80000000800 */
[----:B------:R-:W-:Y:S04]  /*19fd0*/  LDS R173, [R252+0x43080] ;  /* 0x04308000fcad7984 */ /* 0x000fe80000000800 */
[----:B------:R-:W-:Y:S04]  /*19fe0*/  LDS R175, [R252+0x43880] ;  /* 0x04388000fcaf7984 */ /* 0x000fe80000000800 */
[----:B------:R3:W-:Y:S04]  /*19ff0*/  STL.64 [R1+0x160], R156 ;  /* 0x0001609c01007387 */ /* 0x0007e80000100a00 */
[----:B------:R4:W-:Y:S04]  /*1a000*/  STL.64 [R1+0x168], R158 ;  /* 0x0001689e01007387 */ /* 0x0009e80000100a00 */
[----:B------:R-:W2:Y:S04]  /*1a010*/  LDL.LU R229, [R1+0x1d4] ;  /* 0x0001d40001e57983 */ /* 0x000ea80000300800 */
[----:B------:R-:W2:Y:S04]  /*1a020*/  LDL.LU R230, [R1+0x1d8] ;  /* 0x0001d80001e67983 */ /* 0x000ea80000300800 */
[----:B------:R-:W2:Y:S04]  /*1a030*/  LDL.LU R231, [R1+0x1dc] ;  /* 0x0001dc0001e77983 */ /* 0x000ea80000300800 */
[----:B---3--:R-:W3:Y:S04]  /*1a040*/  LDL.LU R156, [R1+0x1f0] ;  /* 0x0001f000019c7983 */ /* 0x008ee80000300800 */
[----:B------:R-:W-:Y:S04]  /*1a050*/  STL.64 [R1+0x150], R168 ;  /* 0x000150a801007387 */ /* 0x000fe80000100a00 */
[----:B------:R-:W-:Y:S04]  /*1a060*/  STL.64 [R1+0x158], R170 ;  /* 0x000158aa01007387 */ /* 0x000fe80000100a00 */
[----:B------:R-:W-:Y:S04]  /*1a070*/  STL.64 [R1+0x140], R164 ;  /* 0x000140a401007387 */ /* 0x000fe80000100a00 */
[----:B------:R5:W-:Y:S04]  /*1a080*/  STL.64 [R1+0x148], R166 ;  /* 0x000148a601007387 */ /* 0x000be80000100a00 */
[----:B------:R-:W3:Y:S04]  /*1a090*/  LDL.LU R157, [R1+0x1f4] ;  /* 0x0001f400019d7983 */ /* 0x000ee80000300800 */
[----:B----4-:R-:W3:Y:S01]  /*1a0a0*/  LDL.LU R158, [R1+0x1f8] ;  /* 0x0001f800019e7983 */ /* 0x010ee20000300800 */
[C---:B-----5:R-:W-:Y:S03]  /*1a0b0*/  HMMA.1688.F32.TF32 R164, R148.reuse, R124, R160 ;  /* 0x0000007c94a4723c */ /* 0x060fe600000810a0 */
[----:B------:R-:W3:Y:S04]  /*1a0c0*/  LDL.LU R159, [R1+0x1fc] ;  /* 0x0001fc00019f7983 */ /* 0x000ee80000300800 */
[----:B------:R-:W4:Y:S04]  /*1a0d0*/  LDL.LU R160, [R1+0x1e0] ;  /* 0x0001e00001a07983 */ /* 0x000f280000300800 */
[----:B------:R-:W-:Y:S04]  /*1a0e0*/  LDS R168, [R0+0x43000] ;  /* 0x0430000000a87984 */ /* 0x000fe80000000800 */
[----:B------:R-:W-:Y:S04]  /*1a0f0*/  LDS R170, [R0+0x43800] ;  /* 0x0438000000aa7984 */ /* 0x000fe80000000800 */
[----:B------:R-:W-:Y:S04]  /*1a100*/  LDS R169, [R252+0x43000] ;  /* 0x04300000fca97984 */ /* 0x000fe80000000800 */
[----:B------:R-:W-:Y:S04]  /*1a110*/  LDS R171, [R252+0x43800] ;  /* 0x04380000fcab7984 */ /* 0x000fe80000000800 */
[----:B------:R-:W-:Y:S04]  /*1a120*/  STL.64 [R1+0x130], R164 ;  /* 0x000130a401007387 */ /* 0x000fe80000100a00 */
[----:B------:R5:W-:Y:S04]  /*1a130*/  STL.64 [R1+0x138], R166 ;  /* 0x000138a601007387 */ /* 0x000be80000100a00 */
[----:B------:R-:W4:Y:S04]  /*1a140*/  LDL.LU R161, [R1+0x1e4] ;  /* 0x0001e40001a17983 */ /* 0x000f280000300800 */
[----:B------:R-:W4:Y:S01]  /*1a150*/  LDL.LU R162, [R1+0x1e8] ;  /* 0x0001e80001a27983 */ /* 0x000f220000300800 */
[C---:B-----5:R-:W-:Y:S03]  /*1a160*/  HMMA.1688.F32.TF32 R164, R148.reuse, R120, R44 ;  /* 0x0000007894a4723c */ /* 0x060fe6000008102c */
[----:B------:R-:W4:Y:S04]  /*1a170*/  LDL.LU R163, [R1+0x1ec] ;  /* 0x0001ec0001a37983 */ /* 0x000f280000300800 */
[----:B------:R-:W5:Y:S11]  /*1a180*/  LDL.LU R44, [R1+0x230] ;  /* 0x00023000012c7983 */ /* 0x000f760000300800 */
[----:B------:R-:W-:Y:S05]  /*1a190*/  @!UPT UIADD3 URZ, URZ, URZ, URZ ;  /* 0x0000003f3f3ff290 */ /* 0x000fea000fffe03f */
[----:B------:R-:W-:Y:S04]  /*1a1a0*/  STL.64 [R1+0x120], R164 ;  /* 0x000120a401007387 */ /* 0x000fe80000100a00 */
[----:B------:R1:W-:Y:S02]  /*1a1b0*/  STL.64 [R1+0x128], R166 ;  /* 0x000128a601007387 */ /* 0x0003e40000100a00 */
[C---:B-1----:R-:W-:Y:S02]  /*1a1c0*/  HMMA.1688.F32.TF32 R164, R148.reuse, R144, R28 ;  /* 0x0000009094a4723c */ /* 0x042fe4000008101c */
[----:B------:R1:W-:Y:S06]  /*1a1d0*/  STL.64 [R1+0x110], R24 ;  /* 0x0001101801007387 */ /* 0x0003ec0000100a00 */
[----:B------:R-:W-:Y:S01]  /*1a1e0*/  HMMA.1688.F32.TF32 R148, R148, R140, R32 ;  /* 0x0000008c9494723c */ /* 0x000fe20000081020 */
[----:B------:R1:W-:Y:S04]  /*1a1f0*/  STL.64 [R1+0x118], R26 ;  /* 0x0001181a01007387 */ /* 0x0003e80000100a00 */
[----:B------:R-:W5:Y:S04]  /*1a200*/  LDL.LU R45, [R1+0x234] ;  /* 0x00023400012d7983 */ /* 0x000f680000300800 */
[----:B------:R-:W5:Y:S04]  /*1a210*/  LDL.LU R46, [R1+0x238] ;  /* 0x00023800012e7983 */ /* 0x000f680000300800 */
[----:B------:R-:W5:Y:S04]  /*1a220*/  LDL.LU R47, [R1+0x23c] ;  /* 0x00023c00012f7983 */ /* 0x000f680000300800 */
[----:B-1----:R-:W2:Y:S04]  /*1a230*/  LDL.LU R24, [R1+0x200] ;  /* 0x0002000001187983 */ /* 0x002ea80000300800 */
[----:B------:R-:W2:Y:S04]  /*1a240*/  LDL.LU R25, [R1+0x204] ;  /* 0x0002040001197983 */ /* 0x000ea80000300800 */
[----:B------:R-:W2:Y:S04]  /*1a250*/  LDL.LU R26, [R1+0x208] ;  /* 0x00020800011a7983 */ /* 0x000ea80000300800 */
[----:B------:R-:W2:Y:S04]  /*1a260*/  LDL.LU R27, [R1+0x20c] ;  /* 0x00020c00011b7983 */ /* 0x000ea80000300800 */
[----:B------:R-:W2:Y:S04]  /*1a270*/  LDL.LU R28, [R1+0x210] ;  /* 0x00021000011c7983 */ /* 0x000ea80000300800 */
[----:B------:R-:W-:Y:S04]  /*1a280*/  STL.64 [R1+0x100], R164 ;  /* 0x000100a401007387 */ /* 0x000fe80000100a00 */
[----:B------:R-:W-:Y:S04]  /*1a290*/  STL.64 [R1+0x108], R166 ;  /* 0x000108a601007387 */ /* 0x000fe80000100a00 */
[----:B------:R-:W2:Y:S04]  /*1a2a0*/  LDL.LU R29, [R1+0x214] ;  /* 0x00021400011d7983 */ /* 0x000ea80000300800 */
[----:B------:R-:W2:Y:S04]  /*1a2b0*/  LDL.LU R30, [R1+0x218] ;  /* 0x00021800011e7983 */ /* 0x000ea80000300800 */
[----:B------:R-:W2:Y:S04]  /*1a2c0*/  LDL.LU R31, [R1+0x21c] ;  /* 0x00021c00011f7983 */ /* 0x000ea80000300800 */
[----:B------:R-:W2:Y:S04]  /*1a2d0*/  LDL.LU R32, [R1+0x240] ;  /* 0x0002400001207983 */ /* 0x000ea80000300800 */
[----:B------:R1:W-:Y:S04]  /*1a2e0*/  STL.64 [R1+0xb0], R148 ;  /* 0x0000b09401007387 */ /* 0x0003e80000100a00 */
[----:B------:R1:W-:Y:S04]  /*1a2f0*/  STL.64 [R1+0xb8], R150 ;  /* 0x0000b89601007387 */ /* 0x0003e80000100a00 */
[----:B------:R-:W2:Y:S04]  /*1a300*/  LDL.LU R33, [R1+0x244] ;  /* 0x0002440001217983 */ /* 0x000ea80000300800 */
[----:B------:R-:W2:Y:S04]  /*1a310*/  LDL.LU R34, [R1+0x248] ;  /* 0x0002480001227983 */ /* 0x000ea80000300800 */
[----:B------:R-:W2:Y:S04]  /*1a320*/  LDL.LU R35, [R1+0x24c] ;  /* 0x00024c0001237983 */ /* 0x000ea80000300800 */
[----:B-1----:R-:W2:Y:S04]  /*1a330*/  LDL.LU R148, [R1+0x220] ;  /* 0x0002200001947983 */ /* 0x002ea80000300800 */
[----:B------:R-:W2:Y:S04]  /*1a340*/  LDL.LU R149, [R1+0x224] ;  /* 0x0002240001957983 */ /* 0x000ea80000300800 */
[----:B------:R-:W2:Y:S04]  /*1a350*/  LDL.LU R150, [R1+0x228] ;  /* 0x0002280001967983 */ /* 0x000ea80000300800 */
[----:B------:R-:W2:Y:S04]  /*1a360*/  LDL.LU R151, [R1+0x22c] ;  /* 0x00022c0001977983 */ /* 0x000ea80000300800 */
[----:B------:R-:W-:Y:S04]  /*1a370*/  LDS R164, [R0+0x42180] ;  /* 0x0421800000a47984 */ /* 0x000fe80000000800 */
[----:B------:R-:W-:Y:S04]  /*1a380*/  LDS R166, [R0+0x42980] ;  /* 0x0429800000a67984 */ /* 0x000fe80000000800 */
[----:B------:R-:W-:Y:S04]  /*1a390*/  LDS R165, [R252+0x42180] ;  /* 0x04218000fca57984 */ /* 0x000fe80000000800 */
[----:B------:R-:W3:Y:S01]  /*1a3a0*/  LDS R167, [R252+0x42980] ;  /* 0x04298000fca77984 */ /* 0x000ee20000000800 */
[----:B------:R-:W-:Y:S08]  /*1a3b0*/  HMMA.1688.F32.TF32 R180, R240, R120, R180 ;  /* 0x00000078f0b4723c */ /* 0x000ff000000810b4 */
[C---:B---3--:R-:W-:Y:S08]  /*1a3c0*/  HMMA.1688.F32.TF32 R156, R164.reuse, R116, R156 ;  /* 0x00000074a49c723c */ /* 0x048ff0000008109c */
[C---:B----4-:R-:W-:Y:S08]  /*1a3d0*/  HMMA.1688.F32.TF32 R160, R164.reuse, R144, R160 ;  /* 0x00000090a4a0723c */ /* 0x050ff000000810a0 */
[C---:B-----5:R-:W-:Y:S08]  /*1a3e0*/  HMMA.1688.F32.TF32 R44, R164.reuse, R132, R44 ;  /* 0x00000084a42c723c */ /* 0x060ff0000008102c */
[C---:B--2---:R-:W-:Y:S08]  /*1a3f0*/  HMMA.1688.F32.TF32 R24, R164.reuse, R120, R24 ;  /* 0x00000078a418723c */ /* 0x044ff00000081018 */
[C---:B------:R-:W-:Y:S08]  /*1a400*/  HMMA.1688.F32.TF32 R28, R164.reuse, R124, R28 ;  /* 0x0000007ca41c723c */ /* 0x040ff0000008101c */
[C---:B------:R-:W-:Y:S08]  /*1a410*/  HMMA.1688.F32.TF32 R32, R164.reuse, R136, R32 ;  /* 0x00000088a420723c */ /* 0x040ff00000081020 */
[C---:B------:R-:W-:Y:S08]  /*1a420*/  HMMA.1688.F32.TF32 R148, R164.reuse, R128, R148 ;  /* 0x00000080a494723c */ /* 0x040ff00000081094 */
[----:B------:R-:W-:Y:S08]  /*1a430*/  HMMA.1688.F32.TF32 R164, R164, R140, R228 ;  /* 0x0000008ca4a4723c */ /* 0x000ff000000810e4 */
[C---:B------:R-:W-:Y:S08]  /*1a440*/  HMMA.1688.F32.TF32 R228, R240.reuse, R136, R216 ;  /* 0x00000088f0e4723c */ /* 0x040ff000000810d8 */
[C---:B------:R-:W-:Y:S08]  /*1a450*/  HMMA.1688.F32.TF32 R216, R240.reuse, R132, R212 ;  /* 0x00000084f0d8723c */ /* 0x040ff000000810d4 */
[C---:B------:R-:W-:Y:S08]  /*1a460*/  HMMA.1688.F32.TF32 R212, R240.reuse, R128, R4 ;  /* 0x00000080f0d4723c */ /* 0x040ff00000081004 */
[C---:B------:R-:W-:Y:S01]  /*1a470*/  HMMA.1688.F32.TF32 R4, R240.reuse, R124, R176 ;  /* 0x0000007cf004723c */ /* 0x040fe200000810b0 */
[----:B------:R-:W-:Y:S04]  /*1a480*/  STL.64 [R1+0x90], R228 ;  /* 0x000090e401007387 */ /* 0x000fe80000100a00 */
[----:B------:R1:W-:Y:S04]  /*1a490*/  STL.64 [R1+0x98], R230 ;  /* 0x000098e601007387 */ /* 0x0003e80000100a00 */
[----:B------:R-:W-:Y:S01]  /*1a4a0*/  STL.64 [R1+0x70], R216 ;  /* 0x000070d801007387 */ /* 0x000fe20000100a00 */
[----:B------:R-:W-:Y:S03]  /*1a4b0*/  HMMA.1688.F32.TF32 R176, R240, R116, R184 ;  /* 0x00000074f0b0723c */ /* 0x000fe600000810b8 */
[----:B------:R-:W-:Y:S04]  /*1a4c0*/  STL.64 [R1+0x78], R218 ;  /* 0x000078da01007387 */ /* 0x000fe80000100a00 */
[----:B------:R-:W-:Y:S04]  /*1a4d0*/  STL.64 [R1+0x60], R212 ;  /* 0x000060d401007387 */ /* 0x000fe80000100a00 */
[----:B------:R-:W-:Y:S04]  /*1a4e0*/  STL.64 [R1+0x68], R214 ;  /* 0x000068d601007387 */ /* 0x000fe80000100a00 */
[----:B------:R-:W-:Y:S04]  /*1a4f0*/  STL.64 [R1+0x50], R4 ;  /* 0x0000500401007387 */ /* 0x000fe80000100a00 */
[----:B------:R2:W-:Y:S01]  /*1a500*/  STL.64 [R1+0x58], R6 ;  /* 0x0000580601007387 */ /* 0x0005e20000100a00 */
[----:B-1----:R-:W-:Y:S08]  /*1a510*/  HMMA.1688.F32.TF32 R228, R168, R138, R48 ;  /* 0x0000008aa8e4723c */ /* 0x002ff00000081030 */
[C---:B--2---:R-:W-:Y:S08]  /*1a520*/  HMMA.1688.F32.TF32 R4, R240.reuse, R144, R188 ;  /* 0x00000090f004723c */ /* 0x044ff000000810bc */
[----:B------:R-:W-:Y:S01]  /*1a530*/  HMMA.1688.F32.TF32 R240, R240, R140, R200 ;  /* 0x0000008cf0f0723c */ /* 0x000fe200000810c8 */
[----:B------:R-:W-:Y:S04]  /*1a540*/  STL.64 [R1+0x40], R180 ;  /* 0x000040b401007387 */ /* 0x000fe80000100a00 */
[----:B------:R-:W-:Y:S04]  /*1a550*/  STL.64 [R1+0x48], R182 ;  /* 0x000048b601007387 */ /* 0x000fe80000100a00 */
[----:B------:R-:W-:Y:S04]  /*1a560*/  STL.64 [R1+0x20], R176 ;  /* 0x000020b001007387 */ /* 0x000fe80000100a00 */
[----:B------:R-:W-:Y:S04]  /*1a570*/  STL.64 [R1+0x28], R178 ;  /* 0x000028b201007387 */ /* 0x000fe80000100a00 */
[----:B------:R-:W-:Y:S01]  /*1a580*/  STL [R1], R4 ;  /* 0x0000000401007387 */ /* 0x000fe20000100800 */
[----:B------:R-:W-:Y:S01]  /*1a590*/  HMMA.1688.F32.TF32 R216, R168, R130, R36 ;  /* 0x00000082a8d8723c */ /* 0x000fe20000081024 */
[----:B------:R-:W-:-:S02]  /*1a5a0*/  IMAD.MOV.U32 R212, RZ, RZ, R14 ;  /* 0x000000ffffd47224 */ /* 0x000fc400078e000e */
[----:B------:R-:W-:Y:S01]  /*1a5b0*/  IMAD.MOV.U32 R213, RZ, RZ, R15 ;  /* 0x000000ffffd57224 */ /* 0x000fe200078e000f */
[----:B------:R-:W-:Y:S04]  /*1a5c0*/  LDS R201, [R252+0x43180] ;  /* 0x04318000fcc97984 */ /* 0x000fe80000000800 */
[----:B------:R1:W-:Y:S01]  /*1a5d0*/  STL.64 [R1+0xaf8], R242 ;  /* 0x000af8f201007387 */ /* 0x0003e20000100a00 */
[----:B------:R-:W-:Y:S02]  /*1a5e0*/  IMAD.MOV.U32 R214, RZ, RZ, R142 ;  /* 0x000000ffffd67224 */ /* 0x000fe400078e008e */
[----:B------:R-:W-:Y:S01]  /*1a5f0*/  IMAD.MOV.U32 R215, RZ, RZ, R143 ;  /* 0x000000ffffd77224 */ /* 0x000fe200078e008f */
[----:B------:R-:W-:Y:S04]  /*1a600*/  LDS R203, [R252+0x43980] ;  /* 0x04398000fccb7984 */ /* 0x000fe80000000800 */
[----:B-1----:R-:W2:Y:S04]  /*1a610*/  LDL R242, [R1+0x254] ;  /* 0x0002540001f27983 */ /* 0x002ea80000100800 */
[----:B------:R-:W3:Y:S04]  /*1a620*/  LDL R243, [R1+0x258] ;  /* 0x0002580001f37983 */ /* 0x000ee80000100800 */
[----:B------:R1:W-:Y:S04]  /*1a630*/  STL.64 [R1+0xaf0], R240 ;  /* 0x000af0f001007387 */ /* 0x0003e80000100a00 */
[----:B-1----:R-:W4:Y:S04]  /*1a640*/  LDL R241, [R1+0x250] ;  /* 0x0002500001f17983 */ /* 0x002f280000100800 */
[----:B------:R1:W-:Y:S04]  /*1a650*/  STL.64 [R1+0xb08], R230 ;  /* 0x000b08e601007387 */ /* 0x0003e80000100a00 */
[----:B------:R5:W-:Y:S01]  /*1a660*/  STL.64 [R1+0xb00], R228 ;  /* 0x000b00e401007387 */ /* 0x000be20000100a00 */
[----:B-1----:R-:W-:-:S02]  /*1a670*/  IMAD.MOV.U32 R230, RZ, RZ, R225 ;  /* 0x000000ffffe67224 */ /* 0x002fc400078e00e1 */
[----:B------:R-:W-:Y:S02]  /*1a680*/  IMAD.MOV.U32 R231, RZ, RZ, R224 ;  /* 0x000000ffffe77224 */ /* 0x000fe400078e00e0 */
[----:B-----5:R-:W-:Y:S02]  /*1a690*/  IMAD.MOV.U32 R228, RZ, RZ, R227 ;  /* 0x000000ffffe47224 */ /* 0x020fe400078e00e3 */
[----:B------:R-:W-:Y:S02]  /*1a6a0*/  IMAD.MOV.U32 R229, RZ, RZ, R226 ;  /* 0x000000ffffe57224 */ /* 0x000fe400078e00e2 */
[----:B------:R-:W-:Y:S01]  /*1a6b0*/  HMMA.1688.F32.TF32 R224, R168, R134, R8 ;  /* 0x00000086a8e0723c */ /* 0x000fe20000081008 */
[----:B------:R-:W-:Y:S02]  /*1a6c0*/  IMAD.MOV.U32 R188, RZ, RZ, R146 ;  /* 0x000000ffffbc7224 */ /* 0x000fe400078e0092 */
[----:B------:R-:W-:Y:S11]  /*1a6d0*/  IMAD.MOV.U32 R189, RZ, RZ, R126 ;  /* 0x000000ffffbd7224 */ /* 0x000ff600078e007e */
[----:B------:R-:W-:Y:S09]  /*1a6e0*/  @!UPT UIADD3 URZ, URZ, URZ, URZ ;  /* 0x0000003f3f3ff290 */ /* 0x000ff2000fffe03f */
[----:B------:R1:W-:Y:S04]  /*1a6f0*/  STL.64 [R1+0xb18], R226 ;  /* 0x000b18e201007387 */ /* 0x0003e80000100a00 */
[----:B------:R5:W-:Y:S01]  /*1a700*/  STL.64 [R1+0xb10], R224 ;  /* 0x000b10e001007387 */ /* 0x000be20000100a00 */
[----:B-1----:R-:W-:Y:S02]  /*1a710*/  IMAD.MOV.U32 R226, RZ, RZ, R40 ;  /* 0x000000ffffe27224 */ /* 0x002fe400078e0028 */
[----:B-----5:R-:W-:Y:S02]  /*1a720*/  IMAD.MOV.U32 R224, RZ, RZ, R18 ;  /* 0x000000ffffe07224 */ /* 0x020fe400078e0012 */
[----:B------:R-:W5:Y:S01]  /*1a730*/  LDL.LU R18, [R1+0xc1c] ;  /* 0x000c1c0001127983 */ /* 0x000f620000300800 */
[----:B------:R-:W-:-:S02]  /*1a740*/  IMAD.MOV.U32 R225, RZ, RZ, R19 ;  /* 0x000000ffffe17224 */ /* 0x000fc400078e0013 */
[----:B------:R-:W-:Y:S01]  /*1a750*/  IMAD.MOV.U32 R227, RZ, RZ, R41 ;  /* 0x000000ffffe37224 */ /* 0x000fe200078e0029 */
[----:B------:R-:W5:Y:S04]  /*1a760*/  LDL.LU R19, [R1+0xc18] ;  /* 0x000c180001137983 */ /* 0x000f680000300800 */
[----:B------:R-:W5:Y:S04]  /*1a770*/  LDL.LU R40, [R1+0xc14] ;  /* 0x000c140001287983 */ /* 0x000f680000300800 */
[----:B------:R-:W5:Y:S04]  /*1a780*/  LDL.LU R41, [R1+0xc10] ;  /* 0x000c100001297983 */ /* 0x000f680000300800 */
[----:B------:R1:W-:Y:S04]  /*1a790*/  STL.64 [R1+0xb28], R218 ;  /* 0x000b28da01007387 */ /* 0x0003e80000100a00 */
[----:B------:R1:W-:Y:S02]  /*1a7a0*/  STL.64 [R1+0xb20], R216 ;  /* 0x000b20d801007387 */ /* 0x0003e40000100a00 */
[----:B-1----:R-:W-:-:S02]  /*1a7b0*/  IMAD.MOV.U32 R218, RZ, RZ, R12 ;  /* 0x000000ffffda7224 */ /* 0x002fc400078e000c */
[----:B------:R-:W-:Y:S02]  /*1a7c0*/  IMAD.MOV.U32 R216, RZ, RZ, R42 ;  /* 0x000000ffffd87224 */ /* 0x000fe400078e002a */
[----:B------:R-:W5:Y:S01]  /*1a7d0*/  LDL.LU R42, [R1+0xc0c] ;  /* 0x000c0c00012a7983 */ /* 0x000f620000300800 */
[----:B------:R-:W-:Y:S02]  /*1a7e0*/  IMAD.MOV.U32 R217, RZ, RZ, R43 ;  /* 0x000000ffffd97224 */ /* 0x000fe400078e002b */
[----:B------:R-:W-:Y:S01]  /*1a7f0*/  IMAD.MOV.U32 R219, RZ, RZ, R13 ;  /* 0x000000ffffdb7224 */ /* 0x000fe200078e000d */
[----:B------:R-:W5:Y:S04]  /*1a800*/  LDL.LU R43, [R1+0xc08] ;  /* 0x000c0800012b7983 */ /* 0x000f680000300800 */
[----:B------:R-:W5:Y:S04]  /*1a810*/  LDL.LU R12, [R1+0xc04] ;  /* 0x000c0400010c7983 */ /* 0x000f680000300800 */
[----:B------:R-:W5:Y:S04]  /*1a820*/  LDL.LU R13, [R1+0xc00] ;  /* 0x000c0000010d7983 */ /* 0x000f680000300800 */
[----:B------:R-:W5:Y:S04]  /*1a830*/  LDL.LU R14, [R1+0xbfc] ;  /* 0x000bfc00010e7983 */ /* 0x000f680000300800 */
[----:B------:R-:W5:Y:S01]  /*1a840*/  LDL.LU R15, [R1+0xbf8] ;  /* 0x000bf800010f7983 */ /* 0x000f620000300800 */
[----:B------:R-:W-:-:S03]  /*1a850*/  IMAD.MOV.U32 R190, RZ, RZ, R127 ;  /* 0x000000ffffbe7224 */ /* 0x000fc600078e007f */
[----:B------:R-:W5:Y:S04]  /*1a860*/  LDL.LU R142, [R1+0xbf4] ;  /* 0x000bf400018e7983 */ /* 0x000f680000300800 */
[----:B------:R-:W5:Y:S04]  /*1a870*/  LDL.LU R143, [R1+0xbf0] ;  /* 0x000bf000018f7983 */ /* 0x000f680000300800 */
[----:B------:R-:W5:Y:S04]  /*1a880*/  LDL.LU R146, [R1+0xbec] ;  /* 0x000bec0001927983 */ /* 0x000f680000300800 */
[----:B------:R-:W5:Y:S04]  /*1a890*/  LDL.LU R126, [R1+0xbe8] ;  /* 0x000be800017e7983 */ /* 0x000f680000300800 */
[----:B------:R-:W5:Y:S01]  /*1a8a0*/  LDL.LU R127, [R1+0xbe4] ;  /* 0x000be400017f7983 */ /* 0x000f620000300800 */
[----:B------:R-:W-:-:S02]  /*1a8b0*/  IMAD.MOV.U32 R191, RZ, RZ, R147 ;  /* 0x000000ffffbf7224 */ /* 0x000fc400078e0093 */
[----:B------:R-:W-:Y:S01]  /*1a8c0*/  IMAD.MOV.U32 R184, RZ, RZ, R118 ;  /* 0x000000ffffb87224 */ /* 0x000fe200078e0076 */
[----:B------:R-:W5:Y:S01]  /*1a8d0*/  LDL.LU R147, [R1+0xbe0] ;  /* 0x000be00001937983 */ /* 0x000f620000300800 */
[----:B------:R-:W-:Y:S02]  /*1a8e0*/  IMAD.MOV.U32 R185, RZ, RZ, R119 ;  /* 0x000000ffffb97224 */ /* 0x000fe400078e0077 */
[----:B------:R-:W-:Y:S01]  /*1a8f0*/  IMAD.MOV.U32 R186, RZ, RZ, R122 ;  /* 0x000000ffffba7224 */ /* 0x000fe200078e007a */
[----:B------:R-:W5:Y:S01]  /*1a900*/  LDL.LU R118, [R1+0xbdc] ;  /* 0x000bdc0001767983 */ /* 0x000f620000300800 */
[----:B------:R-:W-:-:S03]  /*1a910*/  IMAD.MOV.U32 R187, RZ, RZ, R123 ;  /* 0x000000ffffbb7224 */ /* 0x000fc600078e007b */
[----:B------:R-:W5:Y:S04]  /*1a920*/  LDL.LU R119, [R1+0xbd8] ;  /* 0x000bd80001777983 */ /* 0x000f680000300800 */
[----:B------:R-:W5:Y:S04]  /*1a930*/  LDL.LU R122, [R1+0xbd4] ;  /* 0x000bd400017a7983 */ /* 0x000f680000300800 */
[----:B------:R-:W5:Y:S01]  /*1a940*/  LDL.LU R123, [R1+0xbd0] ;  /* 0x000bd000017b7983 */ /* 0x000f620000300800 */
[----:B------:R-:W-:Y:S02]  /*1a950*/  IMAD.MOV.U32 R3, RZ, RZ, R5 ;  /* 0x000000ffff037224 */ /* 0x000fe400078e0005 */
[----:B------:R-:W-:-:S02]  /*1a960*/  IMAD.MOV.U32 R2, RZ, RZ, R6 ;  /* 0x000000ffff027224 */ /* 0x000fc400078e0006 */
[----:B------:R-:W-:Y:S02]  /*1a970*/  IMAD.MOV.U32 R0, RZ, RZ, R7 ;  /* 0x000000ffff007224 */ /* 0x000fe400078e0007 */
[C---:B------:R-:W-:Y:S01]  /*1a980*/  HMMA.1688.F32.TF32 R4, R172.reuse, R138, R52 ;  /* 0x0000008aac04723c */ /* 0x040fe20000081034 */
[----:B------:R-:W-:Y:S04]  /*1a990*/  LDS R53, [R252+0x43100] ;  /* 0x04310000fc357984 */ /* 0x000fe80000000800 */
[----:B------:R-:W-:Y:S04]  /*1a9a0*/  LDS R55, [R252+0x43900] ;  /* 0x04390000fc377984 */ /* 0x000fe80000000800 */
[----:B--2---:R-:W-:Y:S04]  /*1a9b0*/  LDS R37, [R242+0x43080] ;  /* 0x04308000f2257984 */ /* 0x004fe80000000800 */
[----:B------:R-:W-:Y:S04]  /*1a9c0*/  LDS R39, [R242+0x43880] ;  /* 0x04388000f2277984 */ /* 0x000fe80000000800 */
[----:B---3--:R-:W-:Y:S04]  /*1a9d0*/  LDS R200, [R243+0x43180] ;  /* 0x04318000f3c87984 */ /* 0x008fe80000000800 */
[----:B------:R-:W-:Y:S04]  /*1a9e0*/  LDS R202, [R243+0x43980] ;  /* 0x04398000f3ca7984 */ /* 0x000fe80000000800 */
[----:B------:R-:W-:Y:S04]  /*1a9f0*/  LDS R49, [R242+0x43000] ;  /* 0x04300000f2317984 */ /* 0x000fe80000000800 */
[----:B----4-:R-:W-:Y:S04]  /*1aa00*/  LDS R36, [R241+0x43080] ;  /* 0x04308000f1247984 */ /* 0x010fe80000000800 */
[----:B------:R-:W1:Y:S04]  /*1aa10*/  LDS R38, [R241+0x43880] ;  /* 0x04388000f1267984 */ /* 0x000e680000000800 */
[----:B------:R-:W-:Y:S04]  /*1aa20*/  LDS R48, [R241+0x43000] ;  /* 0x04300000f1307984 */ /* 0x000fe80000000800 */
[----:B------:R-:W-:Y:S04]  /*1aa30*/  LDS R50, [R241+0x43800] ;  /* 0x04380000f1327984 */ /* 0x000fe80000000800 */
[----:B------:R-:W2:Y:S01]  /*1aa40*/  LDS R51, [R242+0x43800] ;  /* 0x04380000f2337984 */ /* 0x000ea20000000800 */
[----:B------:R-:W-:Y:S03]  /*1aa50*/  HMMA.1688.F32.TF32 R8, R172, R134, R56 ;  /* 0x00000086ac08723c */ /* 0x000fe60000081038 */
[----:B------:R-:W-:Y:S04]  /*1aa60*/  LDS R52, [R243+0x43100] ;  /* 0x04310000f3347984 */ /* 0x000fe80000000800 */
[----:B------:R-:W3:Y:S01]  /*1aa70*/  LDS R54, [R243+0x43900] ;  /* 0x04390000f3367984 */ /* 0x000ee20000000800 */
[C---:B-----5:R-:W-:Y:S11]  /*1aa80*/  HMMA.1688.F32.TF32 R12, R168.reuse, R126, R12 ;  /* 0x0000007ea80c723c */ /* 0x060ff6000008100c */
[----:B------:R-:W-:Y:S11]  /*1aa90*/  @!UPT UIADD3 URZ, URZ, URZ, URZ ;  /* 0x0000003f3f3ff290 */ /* 0x000ff6000fffe03f */
[----:B------:R-:W-:Y:S01]  /*1aaa0*/  @!UPT UIADD3 URZ, URZ, URZ, URZ ;  /* 0x0000003f3f3ff290 */ /* 0x000fe2000fffe03f */
[----:B------:R-:W-:Y:S04]  /*1aab0*/  STL.64 [R1+0xb38], R14 ;  /* 0x000b380e01007387 */ /* 0x000fe80000100a00 */
[----:B------:R4:W-:Y:S04]  /*1aac0*/  STL.64 [R1+0xb30], R12 ;  /* 0x000b300c01007387 */ /* 0x0009e80000100a00 */
[----:B----4-:R-:W2:Y:S04]  /*1aad0*/  LDL.LU R12, [R1+0x180] ;  /* 0x00018000010c7983 */ /* 0x010ea80000300800 */
[----:B------:R-:W2:Y:S04]  /*1aae0*/  LDL.LU R13, [R1+0x184] ;  /* 0x00018400010d7983 */ /* 0x000ea80000300800 */
[----:B------:R-:W2:Y:S04]  /*1aaf0*/  LDL.LU R14, [R1+0x188] ;  /* 0x00018800010e7983 */ /* 0x000ea80000300800 */
[----:B------:R-:W2:Y:S01]  /*1ab00*/  LDL.LU R15, [R1+0x18c] ;  /* 0x00018c00010f7983 */ /* 0x000ea20000300800 */
[C---:B------:R-:W-:Y:S08]  /*1ab10*/  HMMA.1688.F32.TF32 R40, R168.reuse, R122, R40 ;  /* 0x0000007aa828723c */ /* 0x040ff00000081028 */
[C---:B------:R-:W-:Y:S08]  /*1ab20*/  HMMA.1688.F32.TF32 R16, R168.reuse, R118, R16 ;  /* 0x00000076a810723c */ /* 0x040ff00000081010 */
[C---:B------:R-:W-:Y:S08]  /*1ab30*/  HMMA.1688.F32.TF32 R20, R168.reuse, R146, R20 ;  /* 0x00000092a814723c */ /* 0x040ff00000081014 */
[----:B------:R-:W-:Y:S01]  /*1ab40*/  HMMA.1688.F32.TF32 R152, R168, R142, R152 ;  /* 0x0000008ea898723c */ /* 0x000fe20000081098 */
[----:B------:R-:W-:Y:S04]  /*1ab50*/  STL.64 [R1+0xb48], R42 ;  /* 0x000b482a01007387 */ /* 0x000fe80000100a00 */
[----:B------:R-:W-:Y:S04]  /*1ab60*/  STL.64 [R1+0xb40], R40 ;  /* 0x000b402801007387 */ /* 0x000fe80000100a00 */
        /* <DEDUP_REMOVED lines=12> */
[C---:B-1----:R-:W-:Y:S11]  /*1ac30*/  HMMA.1688.F32.TF32 R4, R36.reuse, R134, R216 ;  /* 0x000000862404723c */ /* 0x042ff600000810d8 */
[----:B------:R-:W-:Y:S11]  /*1ac40*/  @!UPT UIADD3 URZ, URZ, URZ, URZ ;  /* 0x0000003f3f3ff290 */ /* 0x000ff6000fffe03f */
[----:B------:R-:W-:Y:S02]  /*1ac50*/  @!UPT UIADD3 URZ, URZ, URZ, URZ ;  /* 0x0000003f3f3ff290 */ /* 0x000fe4000fffe03f */
[----:B------:R-:W-:Y:S02]  /*1ac60*/  IMAD.MOV.U32 R116, RZ, RZ, R4 ;  /* 0x000000ffff747224 */ /* 0x000fe400078e0004 */
[----:B------:R-:W-:Y:S02]  /*1ac70*/  IMAD.MOV.U32 R117, RZ, RZ, R5 ;  /* 0x000000ffff757224 */ /* 0x000fe400078e0005 */
[----:B------:R-:W-:Y:S02]  /*1ac80*/  IMAD.MOV.U32 R137, RZ, RZ, R6 ;  /* 0x000000ffff897224 */ /* 0x000fe400078e0006 */
[----:B------:R-:W-:Y:S02]  /*1ac90*/  IMAD.MOV.U32 R136, RZ, RZ, R7 ;  /* 0x000000ffff887224 */ /* 0x000fe400078e0007 */
[C---:B------:R-:W-:Y:S11]  /*1aca0*/  HMMA.1688.F32.TF32 R4, R36.reuse, R130, R224 ;  /* 0x000000822404723c */ /* 0x040ff600000810e0 */
[----:B------:R-:W-:Y:S11]  /*1acb0*/  @!UPT UIADD3 URZ, URZ, URZ, URZ ;  /* 0x0000003f3f3ff290 */ /* 0x000ff6000fffe03f */
[----:B------:R-:W-:Y:S02]  /*1acc0*/  @!UPT UIADD3 URZ, URZ, URZ, URZ ;  /* 0x0000003f3f3ff290 */ /* 0x000fe4000fffe03f */
[----:B------:R-:W-:Y:S02]  /*1acd0*/  IMAD.MOV.U32 R120, RZ, RZ, R4 ;  /* 0x000000ffff787224 */ /* 0x000fe400078e0004 */
[----:B------:R-:W-:Y:S02]  /*1ace0*/  IMAD.MOV.U32 R121, RZ, RZ, R5 ;  /* 0x000000ffff797224 */ /* 0x000fe400078e0005 */
[----:B------:R-:W-:Y:S02]  /*1acf0*/  IMAD.MOV.U32 R141, RZ, RZ, R6 ;  /* 0x000000ffff8d7224 */ /* 0x000fe400078e0006 */
[----:B------:R-:W-:Y:S02]  /*1ad00*/  IMAD.MOV.U32 R140, RZ, RZ, R7 ;  /* 0x000000ffff8c7224 */ /* 0x000fe400078e0007 */
[----:B------:R-:W-:Y:S08]  /*1ad10*/  HMMA.1688.F32.TF32 R4, R36, R126, R228 ;  /* 0x0000007e2404723c */ /* 0x000ff000000810e4 */
[C---:B------:R-:W-:Y:S08]  /*1ad20*/  HMMA.1688.F32.TF32 R60, R172.reuse, R130, R60 ;  /* 0x00000082ac3c723c */ /* 0x040ff0000008103c */
[----:B------:R-:W-:Y:S08]  /*1ad30*/  HMMA.1688.F32.TF32 R64, R172, R126, R64 ;  /* 0x0000007eac40723c */ /* 0x000ff00000081040 */
[----:B------:R-:W-:-:S02]  /*1ad40*/  IMAD.MOV.U32 R124, RZ, RZ, R4 ;  /* 0x000000ffff7c7224 */ /* 0x000fc400078e0004 */
[----:B------:R-:W-:Y:S02]  /*1ad50*/  IMAD.MOV.U32 R125, RZ, RZ, R5 ;  /* 0x000000ffff7d7224 */ /* 0x000fe400078e0005 */
[----:B------:R-:W-:Y:S02]  /*1ad60*/  IMAD.MOV.U32 R145, RZ, RZ, R6 ;  /* 0x000000ffff917224 */ /* 0x000fe400078e0006 */
[----:B------:R-:W-:Y:S02]  /*1ad70*/  IMAD.MOV.U32 R144, RZ, RZ, R7 ;  /* 0x000000ffff907224 */ /* 0x000fe400078e0007 */
[-C--:B------:R-:W-:Y:S08]  /*1ad80*/  HMMA.1688.F32.TF32 R4, R36, R122.reuse, R244 ;  /* 0x0000007a2404723c */ /* 0x080ff000000810f4 */
[C---:B------:R-:W-:Y:S08]  /*1ad90*/  HMMA.1688.F32.TF32 R112, R172.reuse, R122, R112 ;  /* 0x0000007aac70723c */ /* 0x040ff00000081070 */
[C---:B------:R-:W-:Y:S08]  /*1ada0*/  HMMA.1688.F32.TF32 R68, R172.reuse, R118, R68 ;  /* 0x00000076ac44723c */ /* 0x040ff00000081044 */
[C---:B------:R-:W-:Y:S08]  /*1adb0*/  HMMA.1688.F32.TF32 R168, R172.reuse, R146, R72 ;  /* 0x00000092aca8723c */ /* 0x040ff00000081048 */
[----:B------:R-:W-:Y:S01]  /*1adc0*/  HMMA.1688.F32.TF32 R108, R172, R142, R108 ;  /* 0x0000008eac6c723c */ /* 0x000fe2000008106c */
[----:B------:R-:W-:Y:S01]  /*1add0*/  STL [R1+0xaec], R8 ;  /* 0x000aec0801007387 */ /* 0x000fe20000100800 */
[----:B------:R-:W-:-:S03]  /*1ade0*/  IMAD.MOV.U32 R128, RZ, RZ, R4 ;  /* 0x000000ffff807224 */ /* 0x000fc600078e0004 */
[----:B------:R-:W-:Y:S01]  /*1adf0*/  STL [R1+0xae8], R9 ;  /* 0x000ae80901007387 */ /* 0x000fe20000100800 */
[----:B------:R-:W-:-:S03]  /*1ae00*/  IMAD.MOV.U32 R129, RZ, RZ, R5 ;  /* 0x000000ffff817224 */ /* 0x000fc600078e0005 */
[----:B------:R-:W-:Y:S01]  /*1ae10*/  STL [R1+0xae4], R10 ;  /* 0x000ae40a01007387 */ /* 0x000fe20000100800 */
[----:B------:R-:W-:Y:S01]  /*1ae20*/  HMMA.1688.F32.TF32 R172, R200, R138, R32 ;  /* 0x0000008ac8ac723c */ /* 0x000fe20000081020 */
[----:B------:R-:W-:Y:S02]  /*1ae30*/  IMAD.MOV.U32 R154, RZ, RZ, R6 ;  /* 0x000000ffff9a7224 */ /* 0x000fe400078e0006 */
[----:B------:R1:W-:Y:S01]  /*1ae40*/  STL [R1+0xae0], R11 ;  /* 0x000ae00b01007387 */ /* 0x0003e20000100800 */
[----:B------:R-:W-:-:S03]  /*1ae50*/  IMAD.MOV.U32 R155, RZ, RZ, R7 ;  /* 0x000000ffff9b7224 */ /* 0x000fc600078e0007 */
[----:B------:R-:W-:Y:S01]  /*1ae60*/  STL.64 [R1+0xb78], R62 ;  /* 0x000b783e01007387 */ /* 0x000fe20000100a00 */
[C---:B------:R-:W-:Y:S03]  /*1ae70*/  HMMA.1688.F32.TF32 R44, R200.reuse, R134, R44 ;  /* 0x00000086c82c723c */ /* 0x040fe6000008102c */
[----:B------:R-:W-:Y:S05]  /*1ae80*/  STL.64 [R1+0xb70], R60 ;  /* 0x000b703c01007387 */ /* 0x000fea0000100a00 */
[C---:B------:R-:W-:Y:S01]  /*1ae90*/  HMMA.1688.F32.TF32 R148, R200.reuse, R130, R148 ;  /* 0x00000082c894723c */ /* 0x040fe20000081094 */
[----:B------:R-:W-:Y:S04]  /*1aea0*/  STL.64 [R1+0xb88], R66 ;  /* 0x000b884201007387 */ /* 0x000fe80000100a00 */
[----:B------:R-:W-:Y:S03]  /*1aeb0*/  STL.64 [R1+0xb80], R64 ;  /* 0x000b804001007387 */ /* 0x000fe60000100a00 */
[C---:B------:R-:W-:Y:S01]  /*1aec0*/  HMMA.1688.F32.TF32 R176, R200.reuse, R126, R28 ;  /* 0x0000007ec8b0723c */ /* 0x040fe2000008101c */
[----:B------:R-:W-:Y:S04]  /*1aed0*/  STL.64 [R1+0xb98], R114 ;  /* 0x000b987201007387 */ /* 0x000fe80000100a00 */
[----:B------:R-:W-:Y:S03]  /*1aee0*/  LDS R244, [R243+0x44000] ;  /* 0x04400000f3f47984 */ /* 0x000fe60000000800 */
        /* <DEDUP_REMOVED lines=9> */
[----:B------:R-:W-:Y:S01]  /*1af80*/  HMMA.1688.F32.TF32 R200, R200, R142, R164 ;  /* 0x0000008ec8c8723c */ /* 0x000fe200000810a4 */
[----:B------:R-:W-:Y:S07]  /*1af90*/  STL.64 [R1+0xbb8], R170 ;  /* 0x000bb8aa01007387 */ /* 0x000fee0000100a00 */
[C---:B------:R-:W-:Y:S01]  /*1afa0*/  HMMA.1688.F32.TF32 R4, R36.reuse, R118, R236 ;  /* 0x000000762404723c */ /* 0x040fe200000810ec */
[----:B------:R-:W-:Y:S07]  /*1afb0*/  STL.64 [R1+0xbb0], R168 ;  /* 0x000bb0a801007387 */ /* 0x000fee0000100a00 */
[----:B-1----:R-:W-:Y:S08]  /*1afc0*/  HMMA.1688.F32.TF32 R8, R36, R146, R232 ;  /* 0x000000922408723c */ /* 0x002ff000000810e8 */
[----:B--2---:R-:W-:Y:S01]  /*1afd0*/  HMMA.1688.F32.TF32 R164, R48, R134, R12 ;  /* 0x0000008630a4723c */ /* 0x004fe2000008100c */
[----:B------:R-:W-:Y:S04]  /*1afe0*/  STL.64 [R1+0xbc8], R110 ;  /* 0x000bc86e01007387 */ /* 0x000fe80000100a00 */
[----:B------:R-:W-:Y:S03]  /*1aff0*/  LDS R232, [R241+0x43100] ;  /* 0x04310000f1e87984 */ /* 0x000fe60000000800 */
[----:B------:R-:W-:Y:S01]  /*1b000*/  HMMA.1688.F32.TF32 R12, R36, R142, R220 ;  /* 0x0000008e240c723c */ /* 0x000fe200000810dc */
[----:B------:R-:W-:Y:S04]  /*1b010*/  STL.64 [R1+0xbc0], R108 ;  /* 0x000bc06c01007387 */ /* 0x000fe80000100a00 */
[----:B------:R-:W-:Y:S04]  /*1b020*/  LDS R234, [R241+0x43900] ;  /* 0x04390000f1ea7984 */ /* 0x000fe80000000800 */
[----:B------:R-:W-:Y:S04]  /*1b030*/  LDS R236, [R241+0x43180] ;  /* 0x04318000f1ec7984 */ /* 0x000fe80000000800 */
[----:B------:R1:W-:Y:S04]  /*1b040*/  LDS R238, [R241+0x43980] ;  /* 0x04398000f1ee7984 */ /* 0x0003e80000000800 */
[----:B------:R-:W2:Y:S04]  /*1b050*/  LDL.LU R240, [R1+0x20] ;  /* 0x0000200001f07983 */ /* 0x000ea80000300800 */
[----:B------:R-:W-:Y:S04]  /*1b060*/  LDS R233, [R242+0x43100] ;  /* 0x04310000f2e97984 */ /* 0x000fe80000000800 */
[----:B------:R-:W-:Y:S04]  /*1b070*/  LDS R235, [R242+0x43900] ;  /* 0x04390000f2eb7984 */ /* 0x000fe80000000800 */
[----:B------:R-:W-:Y:S04]  /*1b080*/  LDS R237, [R242+0x43180] ;  /* 0x04318000f2ed7984 */ /* 0x000fe80000000800 */
[----:B------:R4:W5:Y:S04]  /*1b090*/  LDS R239, [R242+0x43980] ;  /* 0x04398000f2ef7984 */ /* 0x0009680000000800 */
[----:B-1----:R-:W2:Y:S04]  /*1b0a0*/  LDL.LU R241, [R1+0x24] ;  /* 0x0000240001f17983 */ /* 0x002ea80000300800 */
[----:B------:R-:W-:Y:S04]  /*1b0b0*/  LDS R220, [R243+0x44080] ;  /* 0x04408000f3dc7984 */ /* 0x000fe80000000800 */
[----:B------:R1:W-:Y:S04]  /*1b0c0*/  LDS R222, [R243+0x44880] ;  /* 0x04488000f3de7984 */ /* 0x0003e80000000800 */
[----:B----4-:R-:W2:Y:S04]  /*1b0d0*/  LDL.LU R242, [R1+0x28] ;  /* 0x0000280001f27983 */ /* 0x010ea80000300800 */
[----:B-1----:R-:W2:Y:S04]  /*1b0e0*/  LDL.LU R243, [R1+0x2c] ;  /* 0x00002c0001f37983 */ /* 0x002ea80000300800 */
[----:B------:R-:W5:Y:S04]  /*1b0f0*/  LDL.LU R228, [R1+0x40] ;  /* 0x0000400001e47983 */ /* 0x000f680000300800 */
[----:B------:R-:W5:Y:S04]  /*1b100*/  LDL.LU R229, [R1+0x44] ;  /* 0x0000440001e57983 */ /* 0x000f680000300800 */
[----:B------:R-:W5:Y:S04]  /*1b110*/  LDL.LU R230, [R1+0x48] ;  /* 0x0000480001e67983 */ /* 0x000f680000300800 */
[----:B------:R-:W5:Y:S04]  /*1b120*/  LDL.LU R231, [R1+0x4c] ;  /* 0x00004c0001e77983 */ /* 0x000f680000300800 */
[----:B------:R-:W4:Y:S04]  /*1b130*/  LDL.LU R224, [R1+0x50] ;  /* 0x0000500001e07983 */ /* 0x000f280000300800 */
[----:B------:R-:W4:Y:S01]  /*1b140*/  LDL.LU R225, [R1+0x54] ;  /* 0x0000540001e17983 */ /* 0x000f220000300800 */
[----:B------:R-:W-:-:S03]  /*1b150*/  IMAD.MOV.U32 R132, RZ, RZ, R4 ;  /* 0x000000ffff847224 */ /* 0x000fc600078e0004 */
[----:B------:R-:W4:Y:S01]  /*1b160*/  LDL.LU R226, [R1+0x58] ;  /* 0x0000580001e27983 */ /* 0x000f220000300800 */
[----:B------:R-:W-:-:S03]  /*1b170*/  IMAD.MOV.U32 R133, RZ, RZ, R5 ;  /* 0x000000ffff857224 */ /* 0x000fc600078e0005 */
[----:B------:R-:W4:Y:S01]  /*1b180*/  LDL.LU R227, [R1+0x5c] ;  /* 0x00005c0001e37983 */ /* 0x000f220000300800 */
[----:B------:R-:W-:-:S03]  /*1b190*/  IMAD.MOV.U32 R4, RZ, RZ, R8 ;  /* 0x000000ffff047224 */ /* 0x000fc600078e0008 */
[----:B------:R-:W4:Y:S01]  /*1b1a0*/  LDL.LU R216, [R1+0x60] ;  /* 0x0000600001d87983 */ /* 0x000f220000300800 */
[----:B------:R-:W-:-:S03]  /*1b1b0*/  IMAD.MOV.U32 R152, RZ, RZ, R6 ;  /* 0x000000ffff987224 */ /* 0x000fc600078e0006 */
[----:B------:R-:W4:Y:S01]  /*1b1c0*/  LDL.LU R217, [R1+0x64] ;  /* 0x0000640001d97983 */ /* 0x000f220000300800 */
[----:B------:R-:W-:Y:S02]  /*1b1d0*/  IMAD.MOV.U32 R5, RZ, RZ, R9 ;  /* 0x000000ffff057224 */ /* 0x000fe400078e0009 */
[----:B------:R-:W-:Y:S01]  /*1b1e0*/  IMAD.MOV.U32 R8, RZ, RZ, R12 ;  /* 0x000000ffff087224 */ /* 0x000fe200078e000c */
[----:B------:R-:W4:Y:S01]  /*1b1f0*/  LDL.LU R218, [R1+0x68] ;  /* 0x0000680001da7983 */ /* 0x000f220000300800 */
[----:B------:R-:W-:Y:S02]  /*1b200*/  IMAD.MOV.U32 R153, RZ, RZ, R7 ;  /* 0x000000ffff997224 */ /* 0x000fe400078e0007 */
[----:B------:R-:W-:Y:S01]  /*1b210*/  IMAD.MOV.U32 R6, RZ, RZ, R10 ;  /* 0x000000ffff067224 */ /* 0x000fe200078e000a */
[----:B------:R-:W4:Y:S01]  /*1b220*/  LDL.LU R219, [R1+0x6c] ;  /* 0x00006c0001db7983 */ /* 0x000f220000300800 */
[----:B------:R-:W-:Y:S02]  /*1b230*/  IMAD.MOV.U32 R9, RZ, RZ, R13 ;  /* 0x000000ffff097224 */ /* 0x000fe400078e000d */
[----:B------:R-:W-:Y:S01]  /*1b240*/  IMAD.MOV.U32 R7, RZ, RZ, R11 ;  /* 0x000000ffff077224 */ /* 0x000fe200078e000b */
[----:B------:R-:W4:Y:S01]  /*1b250*/  LDL.LU R12, [R1+0x70] ;  /* 0x00007000010c7983 */ /* 0x000f220000300800 */
[----:B------:R-:W-:-:S02]  /*1b260*/  IMAD.MOV.U32 R10, RZ, RZ, R14 ;  /* 0x000000ffff0a7224 */ /* 0x000fc400078e000e */
[----:B------:R-:W-:Y:S01]  /*1b270*/  IMAD.MOV.U32 R11, RZ, RZ, R15 ;  /* 0x000000ffff0b7224 */ /* 0x000fe200078e000f */
[----:B------:R-:W4:Y:S04]  /*1b280*/  LDL.LU R13, [R1+0x74] ;  /* 0x00007400010d7983 */ /* 0x000f280000300800 */
[----:B------:R-:W4:Y:S04]  /*1b290*/  LDL.LU R14, [R1+0x78] ;  /* 0x00007800010e7983 */ /* 0x000f280000300800 */
[----:B------:R-:W4:Y:S04]  /*1b2a0*/  LDL.LU R15, [R1+0x7c] ;  /* 0x00007c00010f7983 */ /* 0x000f280000300800 */
[----:B------:R-:W4:Y:S04]  /*1b2b0*/  LDL.LU R40, [R1+0x90] ;  /* 0x0000900001287983 */ /* 0x000f280000300800 */
[----:B------:R-:W4:Y:S04]  /*1b2c0*/  LDL.LU R41, [R1+0x94] ;  /* 0x0000940001297983 */ /* 0x000f280000300800 */
[----:B------:R-:W4:Y:S04]  /*1b2d0*/  LDL.LU R42, [R1+0x98] ;  /* 0x00009800012a7983 */ /* 0x000f280000300800 */
[----:B------:R-:W4:Y:S01]  /*1b2e0*/  LDL.LU R43, [R1+0x9c] ;  /* 0x00009c00012b7983 */ /* 0x000f220000300800 */
[C---:B---3--:R-:W-:Y:S03]  /*1b2f0*/  HMMA.1688.F32.TF32 R76, R52.reuse, R138, R76 ;  /* 0x0000008a344c723c */ /* 0x048fe6000008104c */
[----:B------:R-:W3:Y:S04]  /*1b300*/  LDL.LU R16, [R1+0xb0] ;  /* 0x0000b00001107983 */ /* 0x000ee80000300800 */
[----:B------:R-:W3:Y:S01]  /*1b310*/  LDL.LU R17, [R1+0xb4] ;  /* 0x0000b40001117983 */ /* 0x000ee20000300800 */
[C---:B------:R-:W-:Y:S03]  /*1b320*/  HMMA.1688.F32.TF32 R80, R52.reuse, R134, R80 ;  /* 0x000000863450723c */ /* 0x040fe60000081050 */
[----:B------:R-:W3:Y:S04]  /*1b330*/  LDL.LU R18, [R1+0xb8] ;  /* 0x0000b80001127983 */ /* 0x000ee80000300800 */
[----:B------:R-:W3:Y:S01]  /*1b340*/  LDL.LU R19, [R1+0xbc] ;  /* 0x0000bc0001137983 */ /* 0x000ee20000300800 */
[C---:B------:R-:W-:Y:S03]  /*1b350*/  HMMA.1688.F32.TF32 R84, R52.reuse, R130, R84 ;  /* 0x000000823454723c */ /* 0x040fe60000081054 */
[----:B------:R-:W-:Y:S04]  /*1b360*/  LDS R221, [R252+0x44080] ;  /* 0x04408000fcdd7984 */ /* 0x000fe80000000800 */
[----:B------:R-:W-:Y:S01]  /*1b370*/  LDS R223, [R252+0x44880] ;  /* 0x04488000fcdf7984 */ /* 0x000fe20000000800 */
[C---:B------:R-:W-:Y:S08]  /*1b380*/  HMMA.1688.F32.TF32 R88, R52.reuse, R126, R88 ;  /* 0x0000007e3458723c */ /* 0x040ff00000081058 */
[C---:B------:R-:W-:Y:S08]  /*1b390*/  HMMA.1688.F32.TF32 R92, R52.reuse, R122, R92 ;  /* 0x0000007a345c723c */ /* 0x040ff0000008105c */
[C---:B------:R-:W-:Y:S08]  /*1b3a0*/  HMMA.1688.F32.TF32 R96, R52.reuse, R118, R96 ;  /* 0x000000763460723c */ /* 0x040ff00000081060 */
[C---:B------:R-:W-:Y:S08]  /*1b3b0*/  HMMA.1688.F32.TF32 R100, R52.reuse, R146, R100 ;  /* 0x000000923464723c */ /* 0x040ff00000081064 */
[----:B------:R-:W-:Y:S01]  /*1b3c0*/  HMMA.1688.F32.TF32 R104, R52, R142, R104 ;  /* 0x0000008e3468723c */ /* 0x000fe20000081068 */
        /* <DEDUP_REMOVED lines=29> */
[-C--:B------:R-:W-:Y:S08]  /*1b5a0*/  HMMA.1688.F32.TF32 R248, R36, R138.reuse, R248 ;  /* 0x0000008a24f8723c */ /* 0x080ff000000810f8 */
[C---:B------:R-:W-:Y:S08]  /*1b5b0*/  HMMA.1688.F32.TF32 R204, R48.reuse, R138, R204 ;  /* 0x0000008a30cc723c */ /* 0x040ff000000810cc */
[C---:B------:R-:W-:Y:S08]  /*1b5c0*/  HMMA.1688.F32.TF32 R184, R48.reuse, R130, R184 ;  /* 0x0000008230b8723c */ /* 0x040ff000000810b8 */
[C---:B------:R-:W-:Y:S08]  /*1b5d0*/  HMMA.1688.F32.TF32 R188, R48.reuse, R126, R188 ;  /* 0x0000007e30bc723c */ /* 0x040ff000000810bc */
[C---:B------:R-:W-:Y:S08]  /*1b5e0*/  HMMA.1688.F32.TF32 R192, R48.reuse, R122, R192 ;  /* 0x0000007a30c0723c */ /* 0x040ff000000810c0 */
[C---:B------:R-:W-:Y:S08]  /*1b5f0*/  HMMA.1688.F32.TF32 R196, R48.reuse, R118, R196 ;  /* 0x0000007630c4723c */ /* 0x040ff000000810c4 */
[C---:B------:R-:W-:Y:S08]  /*1b600*/  HMMA.1688.F32.TF32 R212, R48.reuse, R146, R212 ;  /* 0x0000009230d4723c */ /* 0x040ff000000810d4 */
[----:B------:R-:W-:Y:S08]  /*1b610*/  HMMA.1688.F32.TF32 R208, R48, R142, R208 ;  /* 0x0000008e30d0723c */ /* 0x000ff000000810d0 */
[C---:B-----5:R-:W-:Y:S08]  /*1b620*/  HMMA.1688.F32.TF32 R228, R236.reuse, R122, R228 ;  /* 0x0000007aece4723c */ /* 0x060ff000000810e4 */
[C---:B--2---:R-:W-:Y:S08]  /*1b630*/  HMMA.1688.F32.TF32 R240, R236.reuse, R118, R240 ;  /* 0x00000076ecf0723c */ /* 0x044ff000000810f0 */
[C---:B----4-:R-:W-:Y:S08]  /*1b640*/  HMMA.1688.F32.TF32 R224, R236.reuse, R126, R224 ;  /* 0x0000007eece0723c */ /* 0x050ff000000810e0 */
[C---:B------:R-:W-:Y:S08]  /*1b650*/  HMMA.1688.F32.TF32 R216, R236.reuse, R130, R216 ;  /* 0x00000082ecd8723c */ /* 0x040ff000000810d8 */
[----:B------:R-:W-:Y:S01]  /*1b660*/  HMMA.1688.F32.TF32 R12, R236, R134, R12 ;  /* 0x00000086ec0c723c */ /* 0x000fe2000008100c */
[----:B---3--:R-:W1:Y:S04]  /*1b670*/  LDSM.16.M88.4 R72, [R55+0x80] ;  /* 0x000080003748783b */ /* 0x008e680000000200 */
[----:B------:R-:W2:Y:S04]  /*1b680*/  LDSM.16.M88.4 R24, [R55+0x2080] ;  /* 0x002080003718783b */ /* 0x000ea80000000200 */
[----:B------:R-:W3:Y:S04]  /*1b690*/  LDSM.16.M88.4 R28, [R55+0x4080] ;  /* 0x00408000371c783b */ /* 0x000ee80000000200 */
[----:B------:R-:W4:Y:S04]  /*1b6a0*/  LDSM.16.M88.4 R32, [R55+0x6080] ;  /* 0x006080003720783b */ /* 0x000f280000000200 */
[----:B------:R-:W5:Y:S04]  /*1b6b0*/  LDSM.16.M88.4 R36, [R55+0x8080] ;  /* 0x008080003724783b */ /* 0x000f680000000200 */
[----:B------:R-:W3:Y:S04]  /*1b6c0*/  LDSM.16.M88.4 R56, [R55+0xa080] ;  /* 0x00a080003738783b */ /* 0x000ee80000000200 */
[----:B------:R-:W3:Y:S04]  /*1b6d0*/  LDSM.16.M88.4 R48, [R55+0xc080] ;  /* 0x00c080003730783b */ /* 0x000ee80000000200 */
[----:B------:R-:W3:Y:S04]  /*1b6e0*/  LDSM.16.M88.4 R52, [R55+0xe080] ;  /* 0x00e080003734783b */ /* 0x000ee80000000200 */
[----:B-1----:R-:W-:Y:S04]  /*1b6f0*/  STL [R1+0xa94], R74 ;  /* 0x000a944a01007387 */ /* 0x002fe80000100800 */
[----:B------:R-:W-:Y:S04]  /*1b700*/  STL [R1+0xa90], R75 ;  /* 0x000a904b01007387 */ /* 0x000fe80000100800 */
[----:B--2---:R-:W-:Y:S01]  /*1b710*/  STL [R1+0xa88], R26 ;  /* 0x000a881a01007387 */ /* 0x004fe20000100800 */
[C---:B------:R-:W-:Y:S03]  /*1b720*/  HMMA.1688.F32.TF32 R112, R232.reuse, R126, R112 ;  /* 0x0000007ee870723c */ /* 0x040fe60000081070 */
[----:B------:R-:W-:Y:S04]  /*1b730*/  STL [R1+0xa84], R27 ;  /* 0x000a841b01007387 */ /* 0x000fe80000100800 */
[----:B---3--:R-:W-:Y:S04]  /*1b740*/  STL [R1+0xa8c], R30 ;  /* 0x000a8c1e01007387 */ /* 0x008fe80000100800 */
[----:B------:R-:W-:Y:S01]  /*1b750*/  STL [R1+0xa80], R31 ;  /* 0x000a801f01007387 */ /* 0x000fe20000100800 */
[C---:B------:R-:W-:Y:S03]  /*1b760*/  HMMA.1688.F32.TF32 R68, R232.reuse, R130, R68 ;  /* 0x00000082e844723c */ /* 0x040fe60000081044 */
[----:B----4-:R-:W-:Y:S04]  /*1b770*/  STL [R1+0xa9c], R34 ;  /* 0x000a9c2201007387 */ /* 0x010fe80000100800 */
[----:B------:R-:W-:Y:S01]  /*1b780*/  STL [R1+0xa98], R35 ;  /* 0x000a982301007387 */ /* 0x000fe20000100800 */
[C---:B------:R-:W-:Y:S03]  /*1b790*/  HMMA.1688.F32.TF32 R168, R232.reuse, R134, R168 ;  /* 0x00000086e8a8723c */ /* 0x040fe600000810a8 */
[----:B-----5:R-:W-:Y:S05]  /*1b7a0*/  STL [R1+0xaa4], R38 ;  /* 0x000aa42601007387 */ /* 0x020fea0000100800 */
[C---:B------:R-:W-:Y:S01]  /*1b7b0*/  HMMA.1688.F32.TF32 R108, R232.reuse, R138, R108 ;  /* 0x0000008ae86c723c */ /* 0x040fe2000008106c */
[----:B------:R-:W-:Y:S04]  /*1b7c0*/  STL [R1+0xaa0], R39 ;  /* 0x000aa02701007387 */ /* 0x000fe80000100800 */
[----:B------:R-:W-:Y:S04]  /*1b7d0*/  STL [R1+0xaac], R58 ;  /* 0x000aac3a01007387 */ /* 0x000fe80000100800 */
[----:B------:R-:W-:Y:S01]  /*1b7e0*/  STL [R1+0xaa8], R59 ;  /* 0x000aa83b01007387 */ /* 0x000fe20000100800 */
[C---:B------:R-:W-:Y:S03]  /*1b7f0*/  HMMA.1688.F32.TF32 R60, R232.reuse, R118, R60 ;  /* 0x00000076e83c723c */ /* 0x040fe6000008103c */
[----:B------:R-:W-:Y:S05]  /*1b800*/  STL [R1+0xab4], R50 ;  /* 0x000ab43201007387 */ /* 0x000fea0000100800 */
[C---:B------:R-:W-:Y:S01]  /*1b810*/  HMMA.1688.F32.TF32 R64, R232.reuse, R122, R64 ;  /* 0x0000007ae840723c */ /* 0x040fe20000081040 */
[----:B------:R-:W-:Y:S04]  /*1b820*/  STL [R1+0xab0], R51 ;  /* 0x000ab03301007387 */ /* 0x000fe80000100800 */
[----:B------:R-:W-:Y:S04]  /*1b830*/  STL [R1+0xabc], R54 ;  /* 0x000abc3601007387 */ /* 0x000fe80000100800 */
[----:B------:R-:W-:Y:S01]  /*1b840*/  STL [R1+0xab8], R55 ;  /* 0x000ab83701007387 */ /* 0x000fe20000100800 */
[C---:B------:R-:W-:Y:S03]  /*1b850*/  HMMA.1688.F32.TF32 R20, R232.reuse, R146, R20 ;  /* 0x00000092e814723c */ /* 0x040fe60000081014 */
[----:B------:R-:W-:Y:S04]  /*1b860*/  STL.64 [R1+0x1f0], R108 ;  /* 0x0001f06c01007387 */ /* 0x000fe80000100a00 */
[----:B------:R1:W-:Y:S01]  /*1b870*/  STL.64 [R1+0x1f8], R110 ;  /* 0x0001f86e01007387 */ /* 0x0003e20000100a00 */
[----:B------:R-:W-:Y:S03]  /*1b880*/  HMMA.1688.F32.TF32 R232, R232, R142, R16 ;  /* 0x0000008ee8e8723c */ /* 0x000fe60000081010 */
[----:B-1----:R-:W2:Y:S04]  /*1b890*/  LDL.LU.64 R110, [R1+0xbc8] ;  /* 0x000bc800016e7983 */ /* 0x002ea80000300a00 */
[----:B------:R-:W2:Y:S04]  /*1b8a0*/  LDL.LU.64 R108, [R1+0xbc0] ;  /* 0x000bc000016c7983 */ /* 0x000ea80000300a00 */
[----:B------:R-:W-:Y:S04]  /*1b8b0*/  STL.64 [R1+0x1e0], R168 ;  /* 0x0001e0a801007387 */ /* 0x000fe80000100a00 */
[----:B------:R1:W-:Y:S01]  /*1b8c0*/  STL.64 [R1+0x1e8], R170 ;  /* 0x0001e8aa01007387 */ /* 0x0003e20000100a00 */
[----:B------:R-:W-:Y:S03]  /*1b8d0*/  HMMA.1688.F32.TF32 R40, R236, R138, R40 ;  /* 0x0000008aec28723c */ /* 0x000fe60000081028 */
[----:B-1----:R-:W3:Y:S04]  /*1b8e0*/  LDL.LU.64 R170, [R1+0xbb8] ;  /* 0x000bb80001aa7983 */ /* 0x002ee80000300a00 */
[----:B------:R-:W3:Y:S04]  /*1b8f0*/  LDL.LU.64 R168, [R1+0xbb0] ;  /* 0x000bb00001a87983 */ /* 0x000ee80000300a00 */
[----:B------:R-:W-:Y:S04]  /*1b900*/  STL.64 [R1+0x1d0], R68 ;  /* 0x0001d04401007387 */ /* 0x000fe80000100a00 */
[----:B------:R1:W-:Y:S04]  /*1b910*/  STL.64 [R1+0x1d8], R70 ;  /* 0x0001d84601007387 */ /* 0x0003e80000100a00 */
[----:B-1----:R-:W4:Y:S04]  /*1b920*/  LDL.LU.64 R70, [R1+0xba8] ;  /* 0x000ba80001467983 */ /* 0x002f280000300a00 */
[----:B------:R-:W4:Y:S04]  /*1b930*/  LDL.LU.64 R68, [R1+0xba0] ;  /* 0x000ba00001447983 */ /* 0x000f280000300a00 */
[----:B------:R-:W-:Y:S04]  /*1b940*/  STL.64 [R1+0x1c0], R112 ;  /* 0x0001c07001007387 */ /* 0x000fe80000100a00 */
[----:B------:R1:W-:Y:S04]  /*1b950*/  STL.64 [R1+0x1c8], R114 ;  /* 0x0001c87201007387 */ /* 0x0003e80000100a00 */
[----:B-1----:R-:W5:Y:S04]  /*1b960*/  LDL.LU.64 R114, [R1+0xb98] ;  /* 0x000b980001727983 */ /* 0x002f680000300a00 */
[----:B------:R-:W5:Y:S04]  /*1b970*/  LDL.LU.64 R112, [R1+0xb90] ;  /* 0x000b900001707983 */ /* 0x000f680000300a00 */
[----:B------:R-:W-:Y:S04]  /*1b980*/  STL.64 [R1+0x1b0], R64 ;  /* 0x0001b04001007387 */ /* 0x000fe80000100a00 */
[----:B------:R1:W-:Y:S04]  /*1b990*/  STL.64 [R1+0x1b8], R66 ;  /* 0x0001b84201007387 */ /* 0x0003e80000100a00 */
[----:B-1----:R-:W2:Y:S04]  /*1b9a0*/  LDL.LU.64 R66, [R1+0xb88] ;  /* 0x000b880001427983 */ /* 0x002ea80000300a00 */
[----:B------:R-:W2:Y:S04]  /*1b9b0*/  LDL.LU.64 R64, [R1+0xb80] ;  /* 0x000b800001407983 */ /* 0x000ea80000300a00 */
        /* <DEDUP_REMOVED lines=8> */
[----:B------:R-:W2:Y:S04]  /*1ba40*/  LDL.LU.64 R18, [R1+0xb58] ;  /* 0x000b580001127983 */ /* 0x000ea80000300a00 */
[----:B------:R-:W2:Y:S04]  /*1ba50*/  LDL.LU.64 R16, [R1+0xb50] ;  /* 0x000b500001107983 */ /* 0x000ea80000300a00 */
[----:B------:R1:W-:Y:S04]  /*1ba60*/  STL.64 [R1+0x180], R232 ;  /* 0x000180e801007387 */ /* 0x0003e80000100a00 */
[----:B------:R-:W-:Y:S04]  /*1ba70*/  STL.64 [R1+0x188], R234 ;  /* 0x000188ea01007387 */ /* 0x000fe80000100a00 */
[----:B-1----:R-:W2:Y:S04]  /*1ba80*/  LDL.LU R232, [R1] ;  /* 0x0000000001e87983 */ /* 0x002ea80000300800 */
[----:B------:R-:W-:Y:S04]  /*1ba90*/  STL.64 [R1+0x170], R40 ;  /* 0x0001702801007387 */ /* 0x000fe80000100a00 */
[----:B------:R1:W-:Y:S04]  /*1baa0*/  STL.64 [R1+0x178], R42 ;  /* 0x0001782a01007387 */ /* 0x0003e80000100a00 */
[----:B-1----:R-:W3:Y:S04]  /*1bab0*/  LDL.LU.64 R42, [R1+0xb48] ;  /* 0x000b4800012a7983 */ /* 0x002ee80000300a00 */
[----:B------:R-:W3:Y:S04]  /*1bac0*/  LDL.LU.64 R40, [R1+0xb40] ;  /* 0x000b400001287983 */ /* 0x000ee80000300a00 */
        /* <DEDUP_REMOVED lines=18> */
[----:B-1----:R-:W5:Y:S04]  /*1bbf0*/  LDL.LU.64 R242, [R1+0xaf8] ;  /* 0x000af80001f27983 */ /* 0x002f680000300a00 */
[----:B------:R-:W5:Y:S01]  /*1bc00*/  LDL.LU.64 R240, [R1+0xaf0] ;  /* 0x000af00001f07983 */ /* 0x000f620000300a00 */
[----:B------:R-:W-:-:S02]  /*1bc10*/  IMAD.MOV.U32 R233, RZ, RZ, R3 ;  /* 0x000000ffffe97224 */ /* 0x000fc400078e0003 */
[----:B------:R-:W-:Y:S02]  /*1bc20*/  IMAD.MOV.U32 R234, RZ, RZ, R2 ;  /* 0x000000ffffea7224 */ /* 0x000fe400078e0002 */
[----:B------:R-:W-:Y:S02]  /*1bc30*/  IMAD.MOV.U32 R235, RZ, RZ, R0 ;  /* 0x000000ffffeb7224 */ /* 0x000fe400078e0000 */
[----:B------:R-:W-:Y:S02]  /*1bc40*/  IMAD.MOV.U32 R134, RZ, RZ, R152 ;  /* 0x000000ffff867224 */ /* 0x000fe400078e0098 */
[----:B------:R-:W-:Y:S02]  /*1bc50*/  IMAD.MOV.U32 R135, RZ, RZ, R153 ;  /* 0x000000ffff877224 */ /* 0x000fe400078e0099 */
[----:B------:R-:W-:Y:S02]  /*1bc60*/  IMAD.MOV.U32 R130, RZ, RZ, R154 ;  /* 0x000000ffff827224 */ /* 0x000fe400078e009a */
[----:B------:R-:W-:Y:S01]  /*1bc70*/  IMAD.MOV.U32 R131, RZ, RZ, R155 ;  /* 0x000000ffff837224 */ /* 0x000fe200078e009b */
[----:B--2---:R-:W-:Y:S11]  /*1bc80*/  HMMA.1688.F32.TF32 R232, R236, R146, R232 ;  /* 0x00000092ece8723c */ /* 0x004ff600000810e8 */
[----:B------:R-:W-:Y:S11]  /*1bc90*/  @!UPT UIADD3 URZ, URZ, URZ, URZ ;  /* 0x0000003f3f3ff290 */ /* 0x000ff6000fffe03f */
[----:B------:R-:W-:Y:S01]  /*1bca0*/  @!UPT UIADD3 URZ, URZ, URZ, URZ ;  /* 0x0000003f3f3ff290 */ /* 0x000fe2000fffe03f */
[----:B------:R-:W-:Y:S04]  /*1bcb0*/  STL.64 [R1+0x60], R232 ;  /* 0x000060e801007387 */ /* 0x000fe80000100a00 */
[----:B------:R1:W-:Y:S01]  /*1bcc0*/  STL.64 [R1+0x68], R234 ;  /* 0x000068ea01007387 */ /* 0x0003e20000100a00 */
[C---:B---3--:R-:W-:Y:S08]  /*1bcd0*/  HMMA.1688.F32.TF32 R216, R244.reuse, R28, R216 ;  /* 0x0000001cf4d8723c */ /* 0x048ff000000810d8 */
[C---:B----4-:R-:W-:Y:S08]  /*1bce0*/  HMMA.1688.F32.TF32 R224, R244.reuse, R24, R224 ;  /* 0x00000018f4e0723c */ /* 0x050ff000000810e0 */
[----:B-----5:R-:W-:Y:S08]  /*1bcf0*/  HMMA.1688.F32.TF32 R228, R244, R72, R228 ;  /* 0x00000048f4e4723c */ /* 0x020ff000000810e4 */
[----:B-1----:R-:W-:Y:S01]  /*1bd00*/  HMMA.1688.F32.TF32 R232, R236, R142, R240 ;  /* 0x0000008eece8723c */ /* 0x002fe200000810f0 */
[----:B------:R-:W-:-:S06]  /*1bd10*/  IMAD.MOV.U32 R54, RZ, RZ, R218 ;  /* 0x000000ffff367224 */ /* 0x000fcc00078e00da */
[----:B------:R-:W-:Y:S02]  /*1bd20*/  IMAD.MOV.U32 R236, RZ, RZ, R8 ;  /* 0x000000ffffec7224 */ /* 0x000fe400078e0008 */
[----:B------:R-:W-:Y:S02]  /*1bd30*/  IMAD.MOV.U32 R237, RZ, RZ, R9 ;  /* 0x000000ffffed7224 */ /* 0x000fe400078e0009 */
[----:B------:R-:W-:Y:S02]  /*1bd40*/  IMAD.MOV.U32 R238, RZ, RZ, R10 ;  /* 0x000000ffffee7224 */ /* 0x000fe400078e000a */
[----:B------:R-:W-:-:S10]  /*1bd50*/  IMAD.MOV.U32 R239, RZ, RZ, R11 ;  /* 0x000000ffffef7224 */ /* 0x000fd400078e000b */
[----:B------:R-:W-:Y:S04]  /*1bd60*/  STL.64 [R1+0x50], R232 ;  /* 0x000050e801007387 */ /* 0x000fe80000100a00 */
[----:B------:R-:W-:Y:S04]  /*1bd70*/  STL [R1+0x58], R234 ;  /* 0x000058ea01007387 */ /* 0x000fe80000100800 */
[----:B------:R-:W-:Y:S04]  /*1bd80*/  STL.64 [R1+0x110], R228 ;  /* 0x000110e401007387 */ /* 0x000fe80000100a00 */
[----:B------:R-:W-:Y:S04]  /*1bd90*/  STL.64 [R1+0x118], R230 ;  /* 0x000118e601007387 */ /* 0x000fe80000100a00 */
[----:B------:R-:W-:Y:S04]  /*1bda0*/  STL.64 [R1+0x100], R224 ;  /* 0x000100e001007387 */ /* 0x000fe80000100a00 */
[----:B------:R-:W-:Y:S04]  /*1bdb0*/  STL.64 [R1+0x108], R226 ;  /* 0x000108e201007387 */ /* 0x000fe80000100a00 */
[----:B------:R1:W-:Y:S04]  /*1bdc0*/  STL.64 [R1+0xb0], R216 ;  /* 0x0000b0d801007387 */ /* 0x0003e80000100a00 */
[----:B------:R-:W2:Y:S04]  /*1bdd0*/  LDL R243, [R1+0x258] ;  /* 0x0002580001f37983 */ /* 0x000ea80000100800 */
[----:B------:R-:W3:Y:S04]  /*1bde0*/  LDL R241, [R1+0x250] ;  /* 0x0002500001f17983 */ /* 0x000ee80000100800 */
[----:B------:R-:W4:Y:S01]  /*1bdf0*/  LDL R242, [R1+0x254] ;  /* 0x0002540001f27983 */ /* 0x000f220000100800 */
[----:B-1----:R-:W-:-:S03]  /*1be00*/  IMAD.MOV.U32 R216, RZ, RZ, R4 ;  /* 0x000000ffffd87224 */ /* 0x002fc600078e0004 */
[----:B------:R-:W5:Y:S01]  /*1be10*/  LDL.LU R8, [R1+0xaec] ;  /* 0x000aec0001087983 */ /* 0x000f620000300800 */
[----:B------:R-:W-:-:S03]  /*1be20*/  IMAD.MOV.U32 R217, RZ, RZ, R5 ;  /* 0x000000ffffd97224 */ /* 0x000fc600078e0005 */
[----:B------:R-:W5:Y:S01]  /*1be30*/  LDL.LU R9, [R1+0xae8] ;  /* 0x000ae80001097983 */ /* 0x000f620000300800 */
[----:B------:R-:W-:-:S03]  /*1be40*/  IMAD.MOV.U32 R55, RZ, RZ, R219 ;  /* 0x000000ffff377224 */ /* 0x000fc600078e00db */
[----:B------:R-:W5:Y:S01]  /*1be50*/  LDL.LU R10, [R1+0xae4] ;  /* 0x000ae400010a7983 */ /* 0x000f620000300800 */
[----:B------:R-:W-:-:S03]  /*1be60*/  IMAD.MOV.U32 R218, RZ, RZ, R6 ;  /* 0x000000ffffda7224 */ /* 0x000fc600078e0006 */
[----:B------:R-:W5:Y:S01]  /*1be70*/  LDL.LU R11, [R1+0xae0] ;  /* 0x000ae000010b7983 */ /* 0x000f620000300800 */
[----:B------:R-:W-:-:S03]  /*1be80*/  IMAD.MOV.U32 R219, RZ, RZ, R7 ;  /* 0x000000ffffdb7224 */ /* 0x000fc600078e0007 */
        /* <DEDUP_REMOVED lines=8> */
[C---:B------:R-:W-:Y:S11]  /*1bf10*/  HMMA.1688.F32.TF32 R12, R244.reuse, R32, R12 ;  /* 0x00000020f40c723c */ /* 0x040ff6000008100c */
        /* <DEDUP_REMOVED lines=13> */
[----:B------:R-:W-:Y:S01]  /*1bff0*/  HMMA.1688.F32.TF32 R12, R244, R56, R16 ;  /* 0x00000038f40c723c */ /* 0x000fe20000081010 */
[----:B------:R-:W-:Y:S02]  /*1c000*/  IMAD.MOV.U32 R126, RZ, RZ, R145 ;  /* 0x000000ffff7e7224 */ /* 0x000fe400078e0091 */
[----:B------:R-:W-:-:S02]  /*1c010*/  IMAD.MOV.U32 R127, RZ, RZ, R144 ;  /* 0x000000ffff7f7224 */ /* 0x000fc400078e0090 */
[----:B------:R-:W-:Y:S11]  /*1c020*/  IMAD.MOV.U32 R3, RZ, RZ, R235 ;  /* 0x000000ffff037224 */ /* 0x000ff600078e00eb */
[----:B------:R-:W-:Y:S08]  /*1c030*/  @!UPT UIADD3 URZ, URZ, URZ, URZ ;  /* 0x0000003f3f3ff290 */ /* 0x000ff0000fffe03f */
[----:B------:R-:W-:Y:S02]  /*1c040*/  IMAD.MOV.U32 R38, RZ, RZ, R12 ;  /* 0x000000ffff267224 */ /* 0x000fe400078e000c */
[----:B------:R-:W-:Y:S02]  /*1c050*/  IMAD.MOV.U32 R39, RZ, RZ, R13 ;  /* 0x000000ffff277224 */ /* 0x000fe400078e000d */
[----:B------:R-:W-:Y:S02]  /*1c060*/  IMAD.MOV.U32 R34, RZ, RZ, R14 ;  /* 0x000000ffff227224 */ /* 0x000fe400078e000e */
[----:B------:R-:W-:Y:S02]  /*1c070*/  IMAD.MOV.U32 R35, RZ, RZ, R15 ;  /* 0x000000ffff237224 */ /* 0x000fe400078e000f */
[----:B------:R-:W-:Y:S01]  /*1c080*/  HMMA.1688.F32.TF32 R12, R244, R48, R20 ;  /* 0x00000030f40c723c */ /* 0x000fe20000081014 */
[----:B------:R-:W-:Y:S02]  /*1c090*/  IMAD.MOV.U32 R122, RZ, RZ, R141 ;  /* 0x000000ffff7a7224 */ /* 0x000fe400078e008d */
[----:B------:R-:W-:Y:S11]  /*1c0a0*/  IMAD.MOV.U32 R123, RZ, RZ, R140 ;  /* 0x000000ffff7b7224 */ /* 0x000ff600078e008c */
[----:B------:R-:W-:Y:S10]  /*1c0b0*/  @!UPT UIADD3 URZ, URZ, URZ, URZ ;  /* 0x0000003f3f3ff290 */ /* 0x000ff4000fffe03f */
[----:B------:R-:W-:Y:S02]  /*1c0c0*/  IMAD.MOV.U32 R27, RZ, RZ, R12 ;  /* 0x000000ffff1b7224 */ /* 0x000fe400078e000c */
[----:B------:R-:W-:Y:S02]  /*1c0d0*/  IMAD.MOV.U32 R31, RZ, RZ, R13 ;  /* 0x000000ffff1f7224 */ /* 0x000fe400078e000d */
[----:B------:R-:W-:Y:S01]  /*1c0e0*/  IMAD.MOV.U32 R2, RZ, RZ, R14 ;  /* 0x000000ffff027224 */ /* 0x000fe200078e000e */
[----:B------:R-:W-:Y:S01]  /*1c0f0*/  LDS R13, [R252+0x44180] ;  /* 0x04418000fc0d7984 */ /* 0x000fe20000000800 */
[----:B------:R-:W-:-:S03]  /*1c100*/  IMAD.MOV.U32 R0, RZ, RZ, R15 ;  /* 0x000000ffff007224 */ /* 0x000fc600078e000f */
[----:B------:R-:W-:Y:S01]  /*1c110*/  LDS R15, [R252+0x44980] ;  /* 0x04498000fc0f7984 */ /* 0x000fe20000000800 */
[----:B------:R-:W-:Y:S01]  /*1c120*/  HMMA.1688.F32.TF32 R224, R220, R28, R60 ;  /* 0x0000001cdce0723c */ /* 0x000fe2000008103c */
[----:B------:R-:W-:Y:S02]  /*1c130*/  IMAD.MOV.U32 R118, RZ, RZ, R137 ;  /* 0x000000ffff767224 */ /* 0x000fe400078e0089 */
[----:B------:R-:W-:-:S05]  /*1c140*/  IMAD.MOV.U32 R119, RZ, RZ, R136 ;  /* 0x000000ffff777224 */ /* 0x000fca00078e0088 */
[C---:B------:R-:W-:Y:S01]  /*1c150*/  HMMA.1688.F32.TF32 R64, R220.reuse, R32, R64 ;  /* 0x00000020dc40723c */ /* 0x040fe20000081040 */
[----:B--2---:R-:W-:Y:S04]  /*1c160*/  LDS R12, [R243+0x44180] ;  /* 0x04418000f30c7984 */ /* 0x004fe80000000800 */
[----:B---3--:R-:W-:Y:S04]  /*1c170*/  LDS R144, [R241+0x44000] ;  /* 0x04400000f1907984 */ /* 0x008fe80000000800 */
[----:B------:R-:W-:Y:S04]  /*1c180*/  LDS R146, [R241+0x44800] ;  /* 0x04480000f1927984 */ /* 0x000fe80000000800 */
[----:B----4-:R-:W-:Y:S04]  /*1c190*/  LDS R145, [R242+0x44000] ;  /* 0x04400000f2917984 */ /* 0x010fe80000000800 */
[----:B------:R-:W1:Y:S04]  /*1c1a0*/  LDS R147, [R242+0x44800] ;  /* 0x04480000f2937984 */ /* 0x000e680000000800 */
[----:B------:R-:W-:Y:S01]  /*1c1b0*/  LDS R14, [R243+0x44980] ;  /* 0x04498000f30e7984 */ /* 0x000fe20000000800 */
[C---:B-----5:R-:W-:Y:S03]  /*1c1c0*/  HMMA.1688.F32.TF32 R228, R220.reuse, R24, R8 ;  /* 0x00000018dce4723c */ /* 0x060fe60000081008 */
[----:B------:R-:W-:Y:S04]  /*1c1d0*/  LDS R8, [R243+0x44100] ;  /* 0x04410000f3087984 */ /* 0x000fe80000000800 */
[----:B------:R-:W-:Y:S04]  /*1c1e0*/  LDS R10, [R243+0x44900] ;  /* 0x04490000f30a7984 */ /* 0x000fe80000000800 */
[----:B------:R-:W-:Y:S04]  /*1c1f0*/  LDS R9, [R252+0x44100] ;  /* 0x04410000fc097984 */ /* 0x000fe80000000800 */
[----:B------:R-:W-:Y:S01]  /*1c200*/  LDS R11, [R252+0x44900] ;  /* 0x04490000fc0b7984 */ /* 0x000fe20000000800 */
[----:B------:R-:W-:Y:S03]  /*1c210*/  HMMA.1688.F32.TF32 R232, R220, R72, R4 ;  /* 0x00000048dce8723c */ /* 0x000fe60000081004 */
[----:B------:R-:W-:Y:S04]  /*1c220*/  LDS R4, [R241+0x44080] ;  /* 0x04408000f1047984 */ /* 0x000fe80000000800 */
[----:B------:R-:W-:Y:S04]  /*1c230*/  LDS R6, [R241+0x44880] ;  /* 0x04488000f1067984 */ /* 0x000fe80000000800 */
[----:B------:R-:W-:Y:S04]  /*1c240*/  LDS R5, [R242+0x44080] ;  /* 0x04408000f2057984 */ /* 0x000fe80000000800 */
[----:B------:R-:W2:Y:S01]  /*1c250*/  LDS R7, [R242+0x44880] ;  /* 0x04488000f2077984 */ /* 0x000ea20000000800 */
[----:B------:R-:W-:Y:S03]  /*1c260*/  HMMA.1688.F32.TF32 R244, R244, R52, R152 ;  /* 0x00000034f4f4723c */ /* 0x000fe60000081098 */
[----:B------:R-:W-:Y:S05]  /*1c270*/  LDS R240, [R243+0x45080] ;  /* 0x04508000f3f07984 */ /* 0x000fea0000000800 */
[C---:B-1----:R-:W-:Y:S08]  /*1c280*/  HMMA.1688.F32.TF32 R140, R144.reuse, R72, R204 ;  /* 0x00000048908c723c */ /* 0x042ff000000810cc */
[C---:B------:R-:W-:Y:S08]  /*1c290*/  HMMA.1688.F32.TF32 R164, R144.reuse, R24, R164 ;  /* 0x0000001890a4723c */ /* 0x040ff000000810a4 */
[C---:B------:R-:W-:Y:S08]  /*1c2a0*/  HMMA.1688.F32.TF32 R184, R144.reuse, R28, R184 ;  /* 0x0000001c90b8723c */ /* 0x040ff000000810b8 */
[C---:B------:R-:W-:Y:S08]  /*1c2b0*/  HMMA.1688.F32.TF32 R188, R144.reuse, R32, R188 ;  /* 0x0000002090bc723c */ /* 0x040ff000000810bc */
[C---:B------:R-:W-:Y:S08]  /*1c2c0*/  HMMA.1688.F32.TF32 R192, R144.reuse, R36, R192 ;  /* 0x0000002490c0723c */ /* 0x040ff000000810c0 */
[C---:B------:R-:W-:Y:S08]  /*1c2d0*/  HMMA.1688.F32.TF32 R152, R144.reuse, R56, R196 ;  /* 0x000000389098723c */ /* 0x040ff000000810c4 */
[----:B------:R-:W-:Y:S08]  /*1c2e0*/  HMMA.1688.F32.TF32 R136, R144, R48, R212 ;  /* 0x000000309088723c */ /* 0x000ff000000810d4 */
[----:B--2---:R-:W-:Y:S01]  /*1c2f0*/  HMMA.1688.F32.TF32 R60, R4, R72, R248 ;  /* 0x00000048043c723c */ /* 0x004fe200000810f8 */
[----:B------:R-:W-:Y:S04]  /*1c300*/  STL.64 [R1+0xa48], R246 ;  /* 0x000a48f601007387 */ /* 0x000fe80000100a00 */
[----:B------:R-:W-:Y:S03]  /*1c310*/  LDS R196, [R241+0x44180] ;  /* 0x04418000f1c47984 */ /* 0x000fe60000000800 */
[----:B------:R-:W-:Y:S08]  /*1c320*/  HMMA.1688.F32.TF32 R144, R144, R52, R208 ;  /* 0x000000349090723c */ /* 0x000ff000000810d0 */
[C---:B------:R-:W-:Y:S01]  /*1c330*/  HMMA.1688.F32.TF32 R116, R4.reuse, R24, R116 ;  /* 0x000000180474723c */ /* 0x040fe20000081074 */
[----:B------:R-:W-:Y:S07]  /*1c340*/  STL.64 [R1+0xa40], R244 ;  /* 0x000a40f401007387 */ /* 0x000fee0000100a00 */
[C---:B------:R-:W-:Y:S01]  /*1c350*/  HMMA.1688.F32.TF32 R120, R4.reuse, R28, R120 ;  /* 0x0000001c0478723c */ /* 0x040fe20000081078 */
[----:B------:R-:W-:Y:S07]  /*1c360*/  STL.64 [R1+0xa58], R234 ;  /* 0x000a58ea01007387 */ /* 0x000fee0000100a00 */
[C---:B------:R-:W-:Y:S01]  /*1c370*/  HMMA.1688.F32.TF32 R124, R4.reuse, R32, R124 ;  /* 0x00000020047c723c */ /* 0x040fe2000008107c */
[----:B------:R-:W-:Y:S04]  /*1c380*/  STL.64 [R1+0xa50], R232 ;  /* 0x000a50e801007387 */ /* 0x000fe80000100a00 */
[----:B------:R-:W-:Y:S03]  /*1c390*/  STL.64 [R1+0xa68], R230 ;  /* 0x000a68e601007387 */ /* 0x000fe60000100a00 */
[C---:B------:R-:W-:Y:S01]  /*1c3a0*/  HMMA.1688.F32.TF32 R128, R4.reuse, R36, R128 ;  /* 0x000000240480723c */ /* 0x040fe20000081080 */
[----:B------:R1:W-:Y:S04]  /*1c3b0*/  STL.64 [R1+0xa60], R228 ;  /* 0x000a60e401007387 */ /* 0x0003e80000100a00 */
[----:B------:R-:W-:Y:S03]  /*1c3c0*/  STL.64 [R1+0xa78], R226 ;  /* 0x000a78e201007387 */ /* 0x000fe60000100a00 */
[----:B------:R-:W-:Y:S01]  /*1c3d0*/  HMMA.1688.F32.TF32 R132, R4, R56, R132 ;  /* 0x000000380484723c */ /* 0x000fe20000081084 */
[----:B------:R-:W-:Y:S04]  /*1c3e0*/  STL.64 [R1+0xa70], R224 ;  /* 0x000a70e001007387 */ /* 0x000fe80000100a00 */
[----:B------:R-:W-:Y:S03]  /*1c3f0*/  STL.64 [R1+0xa38], R66 ;  /* 0x000a384201007387 */ /* 0x000fe60000100a00 */
[C---:B------:R-:W-:Y:S01]  /*1c400*/  HMMA.1688.F32.TF32 R76, R8.reuse, R72, R76 ;  /* 0x00000048084c723c */ /* 0x040fe2000008104c */
[----:B------:R2:W-:Y:S07]  /*1c410*/  STL.64 [R1+0xa30], R64 ;  /* 0x000a304001007387 */ /* 0x0005ee0000100a00 */
[C---:B------:R-:W-:Y:S01]  /*1c420*/  HMMA.1688.F32.TF32 R80, R8.reuse, R24, R80 ;  /* 0x000000180850723c */ /* 0x040fe20000081050 */
[----:B------:R-:W-:Y:S07]  /*1c430*/  STL [R1+0xa28], R145 ;  /* 0x000a289101007387 */ /* 0x000fee0000100800 */
[C---:B------:R-:W-:Y:S01]  /*1c440*/  HMMA.1688.F32.TF32 R84, R8.reuse, R28, R84 ;  /* 0x0000001c0854723c */ /* 0x040fe20000081054 */
[----:B------:R-:W-:Y:S07]  /*1c450*/  STL [R1+0xa24], R146 ;  /* 0x000a249201007387 */ /* 0x000fee0000100800 */
[C---:B------:R-:W-:Y:S01]  /*1c460*/  HMMA.1688.F32.TF32 R88, R8.reuse, R32, R88 ;  /* 0x000000200858723c */ /* 0x040fe20000081058 */
[----:B------:R-:W-:Y:S07]  /*1c470*/  STL [R1+0xa20], R147 ;  /* 0x000a209301007387 */ /* 0x000fee0000100800 */
[C---:B------:R-:W-:Y:S08]  /*1c480*/  HMMA.1688.F32.TF32 R92, R8.reuse, R36, R92 ;  /* 0x00000024085c723c */ /* 0x040ff0000008105c */
[C---:B------:R-:W-:Y:S08]  /*1c490*/  HMMA.1688.F32.TF32 R96, R8.reuse, R56, R96 ;  /* 0x000000380860723c */ /* 0x040ff00000081060 */
[C---:B------:R-:W-:Y:S08]  /*1c4a0*/  HMMA.1688.F32.TF32 R100, R8.reuse, R48, R100 ;  /* 0x000000300864723c */ /* 0x040ff00000081064 */
[----:B------:R-:W-:Y:S01]  /*1c4b0*/  HMMA.1688.F32.TF32 R104, R8, R52, R104 ;  /* 0x000000340868723c */ /* 0x000fe20000081068 */
[----:B------:R-:W-:Y:S04]  /*1c4c0*/  STL [R1+0xa1c], R61 ;  /* 0x000a1c3d01007387 */ /* 0x000fe80000100800 */
[----:B------:R-:W-:Y:S03]  /*1c4d0*/  LDS R198, [R241+0x44980] ;  /* 0x04498000f1c67984 */ /* 0x000fe60000000800 */
[C---:B------:R-:W-:Y:S01]  /*1c4e0*/  HMMA.1688.F32.TF32 R172, R12.reuse, R72, R172 ;  /* 0x000000480cac723c */ /* 0x040fe200000810ac */
[----:B------:R-:W-:Y:S04]  /*1c4f0*/  LDS R197, [R242+0x44180] ;  /* 0x04418000f2c57984 */ /* 0x000fe80000000800 */
[----:B------:R-:W3:Y:S03]  /*1c500*/  LDS R199, [R242+0x44980] ;  /* 0x04498000f2c77984 */ /* 0x000ee60000000800 */
[C---:B------:R-:W-:Y:S08]  /*1c510*/  HMMA.1688.F32.TF32 R8, R12.reuse, R24, R44 ;  /* 0x000000180c08723c */ /* 0x040ff0000008102c */
[C---:B------:R-:W-:Y:S08]  /*1c520*/  HMMA.1688.F32.TF32 R148, R12.reuse, R28, R148 ;  /* 0x0000001c0c94723c */ /* 0x040ff00000081094 */
[C---:B------:R-:W-:Y:S08]  /*1c530*/  HMMA.1688.F32.TF32 R176, R12.reuse, R32, R176 ;  /* 0x000000200cb0723c */ /* 0x040ff000000810b0 */
[C---:B------:R-:W-:Y:S08]  /*1c540*/  HMMA.1688.F32.TF32 R180, R12.reuse, R36, R180 ;  /* 0x000000240cb4723c */ /* 0x040ff000000810b4 */
[C---:B------:R-:W-:Y:S08]  /*1c550*/  HMMA.1688.F32.TF32 R156, R12.reuse, R56, R156 ;  /* 0x000000380c9c723c */ /* 0x040ff0000008109c */
[C---:B------:R-:W-:Y:S08]  /*1c560*/  HMMA.1688.F32.TF32 R160, R12.reuse, R48, R160 ;  /* 0x000000300ca0723c */ /* 0x040ff000000810a0 */
[----:B------:R-:W-:Y:S01]  /*1c570*/  HMMA.1688.F32.TF32 R200, R12, R52, R200 ;  /* 0x000000340cc8723c */ /* 0x000fe200000810c8 */
[----:B------:R-:W-:Y:S07]  /*1c580*/  STL [R1+0xa18], R62 ;  /* 0x000a183e01007387 */ /* 0x000fee0000100800 */
[C---:B------:R-:W-:Y:S01]  /*1c590*/  HMMA.1688.F32.TF32 R12, R4.reuse, R48, R216 ;  /* 0x00000030040c723c */ /* 0x040fe200000810d8 */
[----:B------:R-:W-:Y:S07]  /*1c5a0*/  STL [R1+0xa14], R63 ;  /* 0x000a143f01007387 */ /* 0x000fee0000100800 */
[----:B------:R-:W-:Y:S01]  /*1c5b0*/  HMMA.1688.F32.TF32 R4, R4, R52, R236 ;  /* 0x000000340404723c */ /* 0x000fe200000810ec */
        /* <DEDUP_REMOVED lines=17> */
[----:B------:R-:W3:Y:S04]  /*1c6d0*/  LDL.LU R20, [R1+0x170] ;  /* 0x0001700001147983 */ /* 0x000ee80000300800 */
[----:B------:R-:W3:Y:S04]  /*1c6e0*/  LDL.LU R21, [R1+0x174] ;  /* 0x0001740001157983 */ /* 0x000ee80000300800 */
[----:B------:R-:W3:Y:S04]  /*1c6f0*/  LDL.LU R22, [R1+0x178] ;  /* 0x0001780001167983 */ /* 0x000ee80000300800 */
[----:B------:R-:W3:Y:S04]  /*1c700*/  LDL.LU R23, [R1+0x17c] ;  /* 0x00017c0001177983 */ /* 0x000ee80000300800 */
[----:B------:R-:W4:Y:S04]  /*1c710*/  LDL.LU R216, [R1+0x190] ;  /* 0x0001900001d87983 */ /* 0x000f280000300800 */
[----:B------:R-:W4:Y:S04]  /*1c720*/  LDL.LU R217, [R1+0x194] ;  /* 0x0001940001d97983 */ /* 0x000f280000300800 */
[----:B------:R-:W4:Y:S04]  /*1c730*/  LDL.LU R218, [R1+0x198] ;  /* 0x0001980001da7983 */ /* 0x000f280000300800 */
[----:B------:R-:W4:Y:S04]  /*1c740*/  LDL.LU R219, [R1+0x19c] ;  /* 0x00019c0001db7983 */ /* 0x000f280000300800 */
[----:B-1----:R-:W5:Y:S04]  /*1c750*/  LDL.LU R228, [R1+0x1b0] ;  /* 0x0001b00001e47983 */ /* 0x002f680000300800 */
[----:B------:R-:W5:Y:S04]  /*1c760*/  LDL.LU R229, [R1+0x1b4] ;  /* 0x0001b40001e57983 */ /* 0x000f680000300800 */
[----:B------:R-:W5:Y:S04]  /*1c770*/  LDL.LU R230, [R1+0x1b8] ;  /* 0x0001b80001e67983 */ /* 0x000f680000300800 */
[----:B------:R-:W5:Y:S04]  /*1c780*/  LDL.LU R231, [R1+0x1bc] ;  /* 0x0001bc0001e77983 */ /* 0x000f680000300800 */
[----:B------:R-:W4:Y:S04]  /*1c790*/  LDL.LU R44, [R1+0x1d0] ;  /* 0x0001d000012c7983 */ /* 0x000f280000300800 */
        /* <DEDUP_REMOVED lines=23> */
[----:B--2---:R-:W2:Y:S04]  /*1c910*/  LDL.LU R64, [R1+0x150] ;  /* 0x0001500001407983 */ /* 0x004ea80000300800 */
[----:B------:R-:W2:Y:S04]  /*1c920*/  LDL.LU R65, [R1+0x154] ;  /* 0x0001540001417983 */ /* 0x000ea80000300800 */
        /* <DEDUP_REMOVED lines=13> */
[----:B------:R-:W2:Y:S01]  /*1ca00*/  LDL.LU R247, [R1+0x13c] ;  /* 0x00013c0001f77983 */ /* 0x000ea20000300800 */
[C---:B------:R-:W-:Y:S03]  /*1ca10*/  HMMA.1688.F32.TF32 R112, R220.reuse, R36, R112 ;  /* 0x00000024dc70723c */ /* 0x040fe60000081070 */
[----:B------:R-:W-:Y:S04]  /*1ca20*/  LDS R236, [R243+0x45000] ;  /* 0x04500000f3ec7984 */ /* 0x000fe80000000800 */
[----:B------:R-:W-:Y:S01]  /*1ca30*/  LDS R238, [R243+0x45800] ;  /* 0x04580000f3ee7984 */ /* 0x000fe20000000800 */
[C---:B------:R-:W-:Y:S03]  /*1ca40*/  HMMA.1688.F32.TF32 R68, R220.reuse, R56, R68 ;  /* 0x00000038dc44723c */ /* 0x040fe60000081044 */
[----:B------:R-:W-:Y:S04]  /*1ca50*/  LDS R237, [R252+0x45000] ;  /* 0x04500000fced7984 */ /* 0x000fe80000000800 */
[----:B------:R-:W-:Y:S01]  /*1ca60*/  LDS R239, [R252+0x45800] ;  /* 0x04580000fcef7984 */ /* 0x000fe20000000800 */
[C---:B------:R-:W-:Y:S08]  /*1ca70*/  HMMA.1688.F32.TF32 R168, R220.reuse, R48, R168 ;  /* 0x00000030dca8723c */ /* 0x040ff000000810a8 */
[----:B------:R-:W-:Y:S01]  /*1ca80*/  HMMA.1688.F32.TF32 R108, R220, R52, R108 ;  /* 0x00000034dc6c723c */ /* 0x000fe2000008106c */
[----:B------:R-:W-:Y:S04]  /*1ca90*/  LDS R220, [R241+0x44100] ;  /* 0x04410000f1dc7984 */ /* 0x000fe80000000800 */
[----:B------:R-:W-:Y:S04]  /*1caa0*/  LDS R222, [R241+0x44900] ;  /* 0x04490000f1de7984 */ /* 0x000fe80000000800 */
[----:B------:R-:W-:Y:S04]  /*1cab0*/  LDS R221, [R242+0x44100] ;  /* 0x04410000f2dd7984 */ /* 0x000fe80000000800 */
[----:B------:R-:W5:Y:S04]  /*1cac0*/  LDS R223, [R242+0x44900] ;  /* 0x04490000f2df7984 */ /* 0x000f680000000800 */
[----:B------:R-:W-:Y:S04]  /*1cad0*/  LDS R242, [R243+0x45880] ;  /* 0x04588000f3f27984 */ /* 0x000fe80000000800 */
[----:B------:R-:W-:Y:S04]  /*1cae0*/  LDS R241, [R252+0x45080] ;  /* 0x04508000fcf17984 */ /* 0x000fe80000000800 */
[----:B------:R-:W1:Y:S01]  /*1caf0*/  LDS R243, [R252+0x45880] ;  /* 0x04588000fcf37984 */ /* 0x000e620000000800 */
[----:B---3--:R-:W-:Y:S08]  /*1cb00*/  HMMA.1688.F32.TF32 R20, R196, R72, R20 ;  /* 0x00000048c414723c */ /* 0x008ff00000081014 */
[C---:B-----5:R-:W-:Y:S08]  /*1cb10*/  HMMA.1688.F32.TF32 R208, R220.reuse, R36, R228 ;  /* 0x00000024dcd0723c */ /* 0x060ff000000810e4 */
[C---:B----4-:R-:W-:Y:S08]  /*1cb20*/  HMMA.1688.F32.TF32 R16, R220.reuse, R72, R16 ;  /* 0x00000048dc10723c */ /* 0x050ff00000081010 */
[C---:B------:R-:W-:Y:S08]  /*1cb30*/  HMMA.1688.F32.TF32 R44, R220.reuse, R28, R44 ;  /* 0x0000001cdc2c723c */ /* 0x040ff0000008102c */
[----:B------:R-:W-:Y:S07]  /*1cb40*/  HMMA.1688.F32.TF32 R40, R220, R24, R40 ;  /* 0x00000018dc28723c */ /* 0x000fee0000081028 */
[----:B------:R-:W-:Y:S04]  /*1cb50*/  STL [R1+0x9cc], R19 ;  /* 0x0009cc1301007387 */ /* 0x000fe80000100800 */
[----:B------:R-:W3:Y:S04]  /*1cb60*/  LDL.LU R228, [R1+0x120] ;  /* 0x0001200001e47983 */ /* 0x000ee80000300800 */
[----:B------:R-:W3:Y:S04]  /*1cb70*/  LDL.LU R229, [R1+0x124] ;  /* 0x0001240001e57983 */ /* 0x000ee80000300800 */
[----:B------:R-:W3:Y:S04]  /*1cb80*/  LDL.LU R230, [R1+0x128] ;  /* 0x0001280001e67983 */ /* 0x000ee80000300800 */
[----:B------:R-:W3:Y:S01]  /*1cb90*/  LDL.LU R231, [R1+0x12c] ;  /* 0x00012c0001e77983 */ /* 0x000ee20000300800 */
[C---:B--2---:R-:W-:Y:S08]  /*1cba0*/  HMMA.1688.F32.TF32 R64, R196.reuse, R28, R64 ;  /* 0x0000001cc440723c */ /* 0x044ff00000081040 */
[C---:B------:R-:W-:Y:S11]  /*1cbb0*/  HMMA.1688.F32.TF32 R248, R196.reuse, R24, R248 ;  /* 0x00000018c4f8723c */ /* 0x040ff600000810f8 */
[----:B------:R-:W-:Y:S05]  /*1cbc0*/  @!UPT UIADD3 URZ, URZ, URZ, URZ ;  /* 0x0000003f3f3ff290 */ /* 0x000fea000fffe03f */
[----:B------:R-:W-:Y:S02]  /*1cbd0*/  IMAD.MOV.U32 R29, RZ, RZ, R64 ;  /* 0x000000ffff1d7224 */ /* 0x000fe400078e0040 */
[----:B------:R-:W-:Y:S02]  /*1cbe0*/  IMAD.MOV.U32 R28, RZ, RZ, R65 ;  /* 0x000000ffff1c7224 */ /* 0x000fe400078e0041 */
[----:B------:R-:W-:Y:S02]  /*1cbf0*/  IMAD.MOV.U32 R25, RZ, RZ, R66 ;  /* 0x000000ffff197224 */ /* 0x000fe400078e0042 */
[----:B------:R-:W-:Y:S02]  /*1cc00*/  IMAD.MOV.U32 R24, RZ, RZ, R67 ;  /* 0x000000ffff187224 */ /* 0x000fe400078e0043 */
[-C--:B------:R-:W-:Y:S08]  /*1cc10*/  HMMA.1688.F32.TF32 R64, R196, R32.reuse, R224 ;  /* 0x00000020c440723c */ /* 0x080ff000000810e0 */
[C---:B------:R-:W-:Y:S08]  /*1cc20*/  HMMA.1688.F32.TF32 R204, R220.reuse, R32, R204 ;  /* 0x00000020dccc723c */ /* 0x040ff000000810cc */
[C---:B------:R-:W-:Y:S08]  /*1cc30*/  HMMA.1688.F32.TF32 R212, R220.reuse, R56, R212 ;  /* 0x00000038dcd4723c */ /* 0x040ff000000810d4 */
[----:B------:R-:W-:Y:S01]  /*1cc40*/  HMMA.1688.F32.TF32 R216, R220, R48, R216 ;  /* 0x00000030dcd8723c */ /* 0x000fe200000810d8 */
[----:B------:R-:W-:-:S02]  /*1cc50*/  IMAD.MOV.U32 R73, RZ, RZ, R64 ;  /* 0x000000ffff497224 */ /* 0x000fc400078e0040 */
[----:B------:R-:W-:-:S05]  /*1cc60*/  IMAD.MOV.U32 R72, RZ, RZ, R65 ;  /* 0x000000ffff487224 */ /* 0x000fca00078e0041 */
[----:B------:R-:W-:Y:S01]  /*1cc70*/  HMMA.1688.F32.TF32 R220, R220, R52, R232 ;  /* 0x00000034dcdc723c */ /* 0x000fe200000810e8 */
[----:B------:R-:W2:Y:S01]  /*1cc80*/  LDL.LU R232, [R1+0x60] ;  /* 0x0000600001e87983 */ /* 0x000ea20000300800 */
[----:B------:R-:W-:-:S03]  /*1cc90*/  IMAD.MOV.U32 R33, RZ, RZ, R66 ;  /* 0x000000ffff217224 */ /* 0x000fc600078e0042 */
[----:B------:R-:W2:Y:S01]  /*1cca0*/  LDL.LU R233, [R1+0x64] ;  /* 0x0000640001e97983 */ /* 0x000ea20000300800 */
[----:B------:R-:W-:-:S03]  /*1ccb0*/  IMAD.MOV.U32 R32, RZ, RZ, R67 ;  /* 0x000000ffff207224 */ /* 0x000fc600078e0043 */
[----:B------:R-:W2:Y:S01]  /*1ccc0*/  LDL.LU R234, [R1+0x68] ;  /* 0x0000680001ea7983 */ /* 0x000ea20000300800 */
[----:B------:R-:W-:Y:S03]  /*1ccd0*/  HMMA.1688.F32.TF32 R64, R196, R36, R244 ;  /* 0x00000024c440723c */ /* 0x000fe600000810f4 */
[----:B------:R-:W2:Y:S04]  /*1cce0*/  LDL.LU R235, [R1+0x6c] ;  /* 0x00006c0001eb7983 */ /* 0x000ea80000300800 */
[----:B------:R4:W-:Y:S04]  /*1ccf0*/  STL [R1+0x9c4], R22 ;  /* 0x0009c41601007387 */ /* 0x0009e80000100800 */
[----:B------:R5:W-:Y:S04]  /*1cd00*/  STL [R1+0x9c0], R23 ;  /* 0x0009c01701007387 */ /* 0x000be80000100800 */
[----:B------:R-:W2:Y:S04]  /*1cd10*/  LDL.LU R244, [R1+0x50] ;  /* 0x0000500001f47983 */ /* 0x000ea80000300800 */
[----:B------:R-:W2:Y:S04]  /*1cd20*/  LDL.LU R245, [R1+0x54] ;  /* 0x0000540001f57983 */ /* 0x000ea80000300800 */
[----:B------:R-:W2:Y:S01]  /*1cd30*/  LDL.LU R246, [R1+0x58] ;  /* 0x0000580001f67983 */ /* 0x000ea20000300800 */
[----:B----4-:R-:W-:-:S02]  /*1cd40*/  IMAD.MOV.U32 R22, RZ, RZ, R64 ;  /* 0x000000ffff167224 */ /* 0x010fc400078e0040 */
[----:B-----5:R-:W-:Y:S01]  /*1cd50*/  IMAD.MOV.U32 R23, RZ, RZ, R65 ;  /* 0x000000ffff177224 */ /* 0x020fe200078e0041 */
[----:B------:R-:W4:Y:S01]  /*1cd60*/  LDL.LU R224, [R1+0x110] ;  /* 0x0001100001e07983 */ /* 0x000f220000300800 */
[----:B------:R-:W-:Y:S02]  /*1cd70*/  IMAD.MOV.U32 R37, RZ, RZ, R66 ;  /* 0x000000ffff257224 */ /* 0x000fe400078e0042 */
[----:B------:R-:W-:Y:S01]  /*1cd80*/  IMAD.MOV.U32 R36, RZ, RZ, R67 ;  /* 0x000000ffff247224 */ /* 0x000fe200078e0043 */
[----:B------:R-:W4:Y:S01]  /*1cd90*/  LDL.LU R225, [R1+0x114] ;  /* 0x0001140001e17983 */ /* 0x000f220000300800 */
[----:B------:R-:W-:-:S03]  /*1cda0*/  IMAD.MOV.U32 R247, RZ, RZ, R3 ;  /* 0x000000fffff77224 */ /* 0x000fc600078e0003 */
[----:B------:R-:W4:Y:S04]  /*1cdb0*/  LDL.LU R226, [R1+0x118] ;  /* 0x0001180001e27983 */ /* 0x000f280000300800 */
[----:B------:R-:W4:Y:S04]  /*1cdc0*/  LDL.LU R227, [R1+0x11c] ;  /* 0x00011c0001e37983 */ /* 0x000f280000300800 */
[----:B------:R-:W5:Y:S04]  /*1cdd0*/  LDL.LU R120, [R1+0x100] ;  /* 0x0001000001787983 */ /* 0x000f680000300800 */
[----:B------:R-:W5:Y:S04]  /*1cde0*/  LDL.LU R121, [R1+0x104] ;  /* 0x0001040001797983 */ /* 0x000f680000300800 */
[----:B------:R-:W5:Y:S04]  /*1cdf0*/  LDL.LU R122, [R1+0x108] ;  /* 0x00010800017a7983 */ /* 0x000f680000300800 */
[----:B------:R-:W5:Y:S01]  /*1ce00*/  LDL.LU R123, [R1+0x10c] ;  /* 0x00010c00017b7983 */ /* 0x000f620000300800 */
[----:B---3--:R-:W-:Y:S03]  /*1ce10*/  HMMA.1688.F32.TF32 R64, R196, R56, R228 ;  /* 0x00000038c440723c */ /* 0x008fe600000810e4 */
[----:B------:R-:W3:Y:S04]  /*1ce20*/  LDL.LU R228, [R1+0xb0] ;  /* 0x0000b00001e47983 */ /* 0x000ee80000300800 */
[----:B------:R-:W3:Y:S11]  /*1ce30*/  LDL.LU R229, [R1+0xb4] ;  /* 0x0000b40001e57983 */ /* 0x000ef60000300800 */
[----:B------:R-:W-:Y:S06]  /*1ce40*/  @!UPT UIADD3 URZ, URZ, URZ, URZ ;  /* 0x0000003f3f3ff290 */ /* 0x000fec000fffe03f */
[----:B------:R-:W-:Y:S02]  /*1ce50*/  IMAD.MOV.U32 R19, RZ, RZ, R64 ;  /* 0x000000ffff137224 */ /* 0x000fe400078e0040 */
[----:B------:R-:W-:Y:S02]  /*1ce60*/  IMAD.MOV.U32 R3, RZ, RZ, R65 ;  /* 0x000000ffff037224 */ /* 0x000fe400078e0041 */
[----:B------:R-:W-:Y:S02]  /*1ce70*/  IMAD.MOV.U32 R57, RZ, RZ, R66 ;  /* 0x000000ffff397224 */ /* 0x000fe400078e0042 */
[----:B------:R-:W-:Y:S02]  /*1ce80*/  IMAD.MOV.U32 R56, RZ, RZ, R67 ;  /* 0x000000ffff387224 */ /* 0x000fe400078e0043 */
[----:B------:R-:W-:Y:S02]  /*1ce90*/  IMAD.MOV.U32 R230, RZ, RZ, R54 ;  /* 0x000000ffffe67224 */ /* 0x000fe400078e0036 */
[----:B------:R-:W3:Y:S01]  /*1cea0*/  LDL.LU R54, [R1+0xabc] ;  /* 0x000abc0001367983 */ /* 0x000ee20000300800 */
[----:B------:R-:W-:-:S03]  /*1ceb0*/  IMAD.MOV.U32 R231, RZ, RZ, R55 ;  /* 0x000000ffffe77224 */ /* 0x000fc600078e0037 */
[----:B------:R-:W3:Y:S01]  /*1cec0*/  LDL.LU R55, [R1+0xab8] ;  /* 0x000ab80001377983 */ /* 0x000ee20000300800 */
[C---:B--2---:R-:W-:Y:S08]  /*1ced0*/  HMMA.1688.F32.TF32 R64, R196.reuse, R48, R232 ;  /* 0x00000030c440723c */ /* 0x044ff000000810e8 */
[----:B------:R-:W-:Y:S01]  /*1cee0*/  HMMA.1688.F32.TF32 R196, R196, R52, R244 ;  /* 0x00000034c4c4723c */ /* 0x000fe200000810f4 */
[----:B------:R-:W-:-:S02]  /*1cef0*/  IMAD.MOV.U32 R232, RZ, RZ, R50 ;  /* 0x000000ffffe87224 */ /* 0x000fc400078e0032 */
[----:B------:R-:W2:Y:S01]  /*1cf00*/  LDL.LU R50, [R1+0xab4] ;  /* 0x000ab40001327983 */ /* 0x000ea20000300800 */
[----:B------:R-:W-:Y:S02]  /*1cf10*/  IMAD.MOV.U32 R233, RZ, RZ, R51 ;  /* 0x000000ffffe97224 */ /* 0x000fe400078e0033 */
[----:B------:R-:W-:Y:S01]  /*1cf20*/  IMAD.MOV.U32 R234, RZ, RZ, R58 ;  /* 0x000000ffffea7224 */ /* 0x000fe200078e003a */
[----:B------:R-:W2:Y:S09]  /*1cf30*/  LDL.LU R51, [R1+0xab0] ;  /* 0x000ab00001337983 */ /* 0x000eb20000300800 */
[----:B------:R-:W-:-:S02]  /*1cf40*/  IMAD.MOV.U32 R15, RZ, RZ, R64 ;  /* 0x000000ffff0f7224 */ /* 0x000fc400078e0040 */
[----:B------:R-:W-:Y:S01]  /*1cf50*/  IMAD.MOV.U32 R235, RZ, RZ, R59 ;  /* 0x000000ffffeb7224 */ /* 0x000fe200078e003b */
[----:B------:R-:W3:Y:S01]  /*1cf60*/  LDL.LU R58, [R1+0xaac] ;  /* 0x000aac00013a7983 */ /* 0x000ee20000300800 */
[----:B------:R-:W-:Y:S02]  /*1cf70*/  IMAD.MOV.U32 R7, RZ, RZ, R65 ;  /* 0x000000ffff077224 */ /* 0x000fe400078e0041 */
[----:B------:R-:W-:Y:S01]  /*1cf80*/  IMAD.MOV.U32 R64, RZ, RZ, R38 ;  /* 0x000000ffff407224 */ /* 0x000fe200078e0026 */
[----:B------:R-:W3:Y:S01]  /*1cf90*/  LDL.LU R59, [R1+0xaa8] ;  /* 0x000aa800013b7983 */ /* 0x000ee20000300800 */
[----:B------:R-:W-:Y:S02]  /*1cfa0*/  IMAD.MOV.U32 R49, RZ, RZ, R66 ;  /* 0x000000ffff317224 */ /* 0x000fe400078e0042 */
[----:B------:R-:W-:Y:S01]  /*1cfb0*/  IMAD.MOV.U32 R65, RZ, RZ, R39 ;  /* 0x000000ffff417224 */ /* 0x000fe200078e0027 */
[----:B------:R-:W4:Y:S01]  /*1cfc0*/  LDL.LU R38, [R1+0xaa4] ;  /* 0x000aa40001267983 */ /* 0x000f220000300800 */
[----:B------:R-:W-:-:S02]  /*1cfd0*/  IMAD.MOV.U32 R48, RZ, RZ, R67 ;  /* 0x000000ffff307224 */ /* 0x000fc400078e0043 */
[----:B------:R-:W-:Y:S01]  /*1cfe0*/  IMAD.MOV.U32 R66, RZ, RZ, R34 ;  /* 0x000000ffff427224 */ /* 0x000fe200078e0022 */
[----:B------:R-:W4:Y:S01]  /*1cff0*/  LDL.LU R39, [R1+0xaa0] ;  /* 0x000aa00001277983 */ /* 0x000f220000300800 */
[----:B------:R-:W-:Y:S02]  /*1d000*/  IMAD.MOV.U32 R67, RZ, RZ, R35 ;  /* 0x000000ffff437224 */ /* 0x000fe400078e0023 */
[----:B------:R-:W-:Y:S01]  /*1d010*/  IMAD.MOV.U32 R135, RZ, RZ, R196 ;  /* 0x000000ffff877224 */ /* 0x000fe200078e00c4 */
[----:B------:R-:W5:Y:S01]  /*1d020*/  LDL.LU R34, [R1+0xa9c] ;  /* 0x000a9c0001227983 */ /* 0x000f620000300800 */
[----:B------:R-:W-:Y:S02]  /*1d030*/  IMAD.MOV.U32 R14, RZ, RZ, R197 ;  /* 0x000000ffff0e7224 */ /* 0x000fe400078e00c5 */
[----:B------:R-:W-:Y:S01]  /*1d040*/  IMAD.MOV.U32 R196, RZ, RZ, R74 ;  /* 0x000000ffffc47224 */ /* 0x000fe200078e004a */
[----:B------:R-:W5:Y:S01]  /*1d050*/  LDL.LU R35, [R1+0xa98] ;  /* 0x000a980001237983 */ /* 0x000f620000300800 */
[----:B------:R-:W-:-:S02]  /*1d060*/  IMAD.MOV.U32 R53, RZ, RZ, R198 ;  /* 0x000000ffff357224 */ /* 0x000fc400078e00c6 */
[----:B------:R-:W-:Y:S01]  /*1d070*/  IMAD.MOV.U32 R197, RZ, RZ, R75 ;  /* 0x000000ffffc57224 */ /* 0x000fe200078e004b */
[----:B------:R-:W5:Y:S01]  /*1d080*/  LDL.LU R74, [R1+0xa94] ;  /* 0x000a9400014a7983 */ /* 0x000f620000300800 */
[----:B------:R-:W-:Y:S02]  /*1d090*/  IMAD.MOV.U32 R52, RZ, RZ, R199 ;  /* 0x000000ffff347224 */ /* 0x000fe400078e00c7 */
        /* <DEDUP_REMOVED lines=10> */
[----:B------:R-:W-:-:S07]  /*1d140*/  IMAD.MOV.U32 R247, RZ, RZ, R0 ;  /* 0x000000fffff77224 */ /* 0x000fce00078e0000 */
[C---:B--2---:R-:W-:Y:S08]  /*1d150*/  HMMA.1688.F32.TF32 R244, R236.reuse, R50, R244 ;  /* 0x00000032ecf4723c */ /* 0x044ff000000810f4 */
[C---:B---3--:R-:W-:Y:S08]  /*1d160*/  HMMA.1688.F32.TF32 R64, R236.reuse, R58, R64 ;  /* 0x0000003aec40723c */ /* 0x048ff00000081040 */
[C---:B----4-:R-:W-:Y:S08]  /*1d170*/  HMMA.1688.F32.TF32 R196, R236.reuse, R38, R196 ;  /* 0x00000026ecc4723c */ /* 0x050ff000000810c4 */
[C---:B-----5:R-:W-:Y:S08]  /*1d180*/  HMMA.1688.F32.TF32 R232, R236.reuse, R34, R232 ;  /* 0x00000022ece8723c */ /* 0x060ff000000810e8 */
[C---:B------:R-:W-:Y:S08]  /*1d190*/  HMMA.1688.F32.TF32 R224, R236.reuse, R74, R224 ;  /* 0x0000004aece0723c */ /* 0x040ff000000810e0 */
[C---:B------:R-:W-:Y:S08]  /*1d1a0*/  HMMA.1688.F32.TF32 R120, R236.reuse, R26, R120 ;  /* 0x0000001aec78723c */ /* 0x040ff00000081078 */
[----:B------:R-:W-:Y:S08]  /*1d1b0*/  HMMA.1688.F32.TF32 R228, R236, R30, R228 ;  /* 0x0000001eece4723c */ /* 0x000ff000000810e4 */
[----:B------:R-:W-:-:S02]  /*1d1c0*/  IMAD.MOV.U32 R133, RZ, RZ, R226 ;  /* 0x000000ffff857224 */ /* 0x000fc400078e00e2 */
[----:B------:R-:W-:Y:S02]  /*1d1d0*/  IMAD.MOV.U32 R134, RZ, RZ, R227 ;  /* 0x000000ffff867224 */ /* 0x000fe400078e00e3 */
[----:B------:R-:W-:Y:S01]  /*1d1e0*/  IMAD.MOV.U32 R130, RZ, RZ, R224 ;  /* 0x000000ffff827224 */ /* 0x000fe200078e00e0 */
[----:B------:R-:W2:Y:S01]  /*1d1f0*/  LDL.LU.64 R226, [R1+0xa78] ;  /* 0x000a780001e27983 */ /* 0x000ea20000300a00 */
[----:B------:R-:W-:-:S03]  /*1d200*/  IMAD.MOV.U32 R131, RZ, RZ, R225 ;  /* 0x000000ffff837224 */ /* 0x000fc600078e00e1 */
[----:B------:R-:W2:Y:S01]  /*1d210*/  LDL.LU.64 R224, [R1+0xa70] ;  /* 0x000a700001e07983 */ /* 0x000ea20000300a00 */
[----:B------:R-:W-:Y:S02]  /*1d220*/  IMAD.MOV.U32 R127, RZ, RZ, R122 ;  /* 0x000000ffff7f7224 */ /* 0x000fe400078e007a */
[----:B------:R-:W-:Y:S02]  /*1d230*/  IMAD.MOV.U32 R129, RZ, RZ, R123 ;  /* 0x000000ffff817224 */ /* 0x000fe400078e007b */
[----:B------:R-:W-:Y:S02]  /*1d240*/  IMAD.MOV.U32 R125, RZ, RZ, R120 ;  /* 0x000000ffff7d7224 */ /* 0x000fe400078e0078 */
[----:B------:R-:W-:Y:S02]  /*1d250*/  IMAD.MOV.U32 R126, RZ, RZ, R121 ;  /* 0x000000ffff7e7224 */ /* 0x000fe400078e0079 */
[----:B------:R-:W-:Y:S02]  /*1d260*/  IMAD.MOV.U32 R122, RZ, RZ, R230 ;  /* 0x000000ffff7a7224 */ /* 0x000fe400078e00e6 */
[----:B------:R-:W-:-:S02]  /*1d270*/  IMAD.MOV.U32 R123, RZ, RZ, R231 ;  /* 0x000000ffff7b7224 */ /* 0x000fc400078e00e7 */
[----:B------:R-:W-:Y:S01]  /*1d280*/  IMAD.MOV.U32 R120, RZ, RZ, R228 ;  /* 0x000000ffff787224 */ /* 0x000fe200078e00e4 */
[----:B------:R-:W3:Y:S01]  /*1d290*/  LDL.LU.64 R230, [R1+0xa68] ;  /* 0x000a680001e67983 */ /* 0x000ee20000300a00 */
[----:B------:R-:W-:Y:S02]  /*1d2a0*/  IMAD.MOV.U32 R121, RZ, RZ, R229 ;  /* 0x000000ffff797224 */ /* 0x000fe400078e00e5 */
[----:B------:R-:W-:Y:S01]  /*1d2b0*/  IMAD.MOV.U32 R63, RZ, RZ, R234 ;  /* 0x000000ffff3f7224 */ /* 0x000fe200078e00ea */
[----:B------:R-:W3:Y:S01]  /*1d2c0*/  LDL.LU.64 R228, [R1+0xa60] ;  /* 0x000a600001e47983 */ /* 0x000ee20000300a00 */
[----:B------:R-:W-:Y:S02]  /*1d2d0*/  IMAD.MOV.U32 R119, RZ, RZ, R235 ;  /* 0x000000ffff777224 */ /* 0x000fe400078e00eb */
[----:B------:R-:W-:Y:S01]  /*1d2e0*/  IMAD.MOV.U32 R146, RZ, RZ, R198 ;  /* 0x000000ffff927224 */ /* 0x000fe200078e00c6 */
[----:B------:R-:W1:Y:S01]  /*1d2f0*/  LDL.LU.64 R234, [R1+0xa58] ;  /* 0x000a580001ea7983 */ /* 0x000e620000300a00 */
[----:B------:R-:W-:-:S02]  /*1d300*/  IMAD.MOV.U32 R61, RZ, RZ, R232 ;  /* 0x000000ffff3d7224 */ /* 0x000fc400078e00e8 */
[----:B------:R-:W-:Y:S02]  /*1d310*/  IMAD.MOV.U32 R62, RZ, RZ, R233 ;  /* 0x000000ffff3e7224 */ /* 0x000fe400078e00e9 */
[----:B------:R-:W-:Y:S01]  /*1d320*/  IMAD.MOV.U32 R145, RZ, RZ, R197 ;  /* 0x000000ffff917224 */ /* 0x000fe200078e00c5 */
[----:B------:R-:W1:Y:S01]  /*1d330*/  LDL.LU.64 R232, [R1+0xa50] ;  /* 0x000a500001e87983 */ /* 0x000e620000300a00 */
[----:B------:R-:W-:Y:S02]  /*1d340*/  IMAD.MOV.U32 R147, RZ, RZ, R199 ;  /* 0x000000ffff937224 */ /* 0x000fe400078e00c7 */
[----:B------:R-:W-:Y:S02]  /*1d350*/  IMAD.MOV.U32 R198, RZ, RZ, R65 ;  /* 0x000000ffffc67224 */ /* 0x000fe400078e0041 */
[----:B------:R-:W-:Y:S02]  /*1d360*/  IMAD.MOV.U32 R199, RZ, RZ, R64 ;  /* 0x000000ffffc77224 */ /* 0x000fe400078e0040 */
[----:B------:R-:W-:-:S02]  /*1d370*/  IMAD.MOV.U32 R197, RZ, RZ, R66 ;  /* 0x000000ffffc57224 */ /* 0x000fc400078e0042 */
[----:B------:R-:W-:Y:S02]  /*1d380*/  IMAD.MOV.U32 R65, RZ, RZ, R246 ;  /* 0x000000ffff417224 */ /* 0x000fe400078e00f6 */
[----:B------:R-:W-:Y:S02]  /*1d390*/  IMAD.MOV.U32 R2, RZ, RZ, R247 ;  /* 0x000000ffff027224 */ /* 0x000fe400078e00f7 */
[----:B------:R-:W-:Y:S01]  /*1d3a0*/  IMAD.MOV.U32 R66, RZ, RZ, R245 ;  /* 0x000000ffff427224 */ /* 0x000fe200078e00f5 */
[----:B------:R-:W4:Y:S01]  /*1d3b0*/  LDL.LU.64 R246, [R1+0xa48] ;  /* 0x000a480001f67983 */ /* 0x000f220000300a00 */
[----:B------:R-:W-:-:S03]  /*1d3c0*/  IMAD.MOV.U32 R64, RZ, RZ, R244 ;  /* 0x000000ffff407224 */ /* 0x000fc600078e00f4 */
[----:B------:R-:W4:Y:S01]  /*1d3d0*/  LDL.LU.64 R244, [R1+0xa40] ;  /* 0x000a400001f47983 */ /* 0x000f220000300a00 */
[----:B------:R-:W-:Y:S02]  /*1d3e0*/  IMAD.MOV.U32 R0, RZ, RZ, R196 ;  /* 0x000000ffff007224 */ /* 0x000fe400078e00c4 */
[----:B------:R-:W-:Y:S01]  /*1d3f0*/  IMAD.MOV.U32 R196, RZ, RZ, R67 ;  /* 0x000000ffffc47224 */ /* 0x000fe200078e0043 */
[----:B----4-:R-:W-:Y:S11]  /*1d400*/  HMMA.1688.F32.TF32 R244, R236, R54, R244 ;  /* 0x00000036ecf4723c */ /* 0x010ff600000810f4 */
[----:B------:R-:W-:Y:S11]  /*1d410*/  @!UPT UIADD3 URZ, URZ, URZ, URZ ;  /* 0x0000003f3f3ff290 */ /* 0x000ff6000fffe03f */
[----:B------:R-:W-:Y:S02]  /*1d420*/  @!UPT UIADD3 URZ, URZ, URZ, URZ ;  /* 0x0000003f3f3ff290 */ /* 0x000fe4000fffe03f */
[----:B------:R-:W-:Y:S02]  /*1d430*/  IMAD.MOV.U32 R238, RZ, RZ, R245 ;  /* 0x000000ffffee7224 */ /* 0x000fe400078e00f5 */
[----:B------:R-:W-:Y:S02]  /*1d440*/  IMAD.MOV.U32 R237, RZ, RZ, R246 ;  /* 0x000000ffffed7224 */ /* 0x000fe400078e00f6 */
[----:B------:R-:W-:Y:S02]  /*1d450*/  IMAD.MOV.U32 R236, RZ, RZ, R247 ;  /* 0x000000ffffec7224 */ /* 0x000fe400078e00f7 */
[----:B------:R-:W-:Y:S02]  /*1d460*/  IMAD.MOV.U32 R246, RZ, RZ, R66 ;  /* 0x000000fffff67224 */ /* 0x000fe400078e0042 */
[----:B------:R-:W-:Y:S02]  /*1d470*/  IMAD.MOV.U32 R247, RZ, RZ, R65 ;  /* 0x000000fffff77224 */ /* 0x000fe400078e0041 */
[----:B------:R-:W-:-:S02]  /*1d480*/  IMAD.MOV.U32 R245, RZ, RZ, R64 ;  /* 0x000000fffff57224 */ /* 0x000fc400078e0040 */
[C---:B-1----:R-:W-:Y:S11]  /*1d490*/  HMMA.1688.F32.TF32 R64, R240.reuse, R74, R232 ;  /* 0x0000004af040723c */ /* 0x042ff600000810e8 */
[----:B------:R-:W-:Y:S11]  /*1d4a0*/  @!UPT UIADD3 URZ, URZ, URZ, URZ ;  /* 0x0000003f3f3ff290 */ /* 0x000ff6000fffe03f */
[----:B------:R-:W-:Y:S02]  /*1d4b0*/  @!UPT UIADD3 URZ, URZ, URZ, URZ ;  /* 0x0000003f3f3ff290 */ /* 0x000fe4000fffe03f */
[----:B------:R-:W-:Y:S02]  /*1d4c0*/  IMAD.MOV.U32 R235, RZ, RZ, R64 ;  /* 0x000000ffffeb7224 */ /* 0x000fe400078e0040 */
[----:B------:R-:W-:Y:S02]  /*1d4d0*/  IMAD.MOV.U32 R234, RZ, RZ, R65 ;  /* 0x000000ffffea7224 */ /* 0x000fe400078e0041 */
[----:B------:R-:W-:Y:S02]  /*1d4e0*/  IMAD.MOV.U32 R233, RZ, RZ, R66 ;  /* 0x000000ffffe97224 */ /* 0x000fe400078e0042 */
[----:B------:R-:W-:Y:S02]  /*1d4f0*/  IMAD.MOV.U32 R232, RZ, RZ, R67 ;  /* 0x000000ffffe87224 */ /* 0x000fe400078e0043 */
[----:B---3--:R-:W-:Y:S03]  /*1d500*/  HMMA.1688.F32.TF32 R64, R240, R26, R228 ;  /* 0x0000001af040723c */ /* 0x008fe600000810e4 */
[----:B------:R-:W-:Y:S04]  /*1d510*/  STL [R1+0x9b8], R232 ;  /* 0x0009b8e801007387 */ /* 0x000fe80000100800 */
[----:B------:R-:W-:Y:S04]  /*1d520*/  STL [R1+0x9b4], R234 ;  /* 0x0009b4ea01007387 */ /* 0x000fe80000100800 */
[----:B------:R-:W-:Y:S04]  /*1d530*/  STL [R1+0x9b0], R235 ;  /* 0x0009b0eb01007387 */ /* 0x000fe80000100800 */
[----:B------:R-:W-:Y:S08]  /*1d540*/  STL [R1+0x9ac], R233 ;  /* 0x0009ace901007387 */ /* 0x000ff00000100800 */
[----:B------:R2:W-:Y:S01]  /*1d550*/  STL [R1+0x130], R64 ;  /* 0x0001304001007387 */ /* 0x0005e20000100800 */
[----:B------:R-:W-:-:S02]  /*1d560*/  IMAD.MOV.U32 R230, RZ, RZ, R65 ;  /* 0x000000ffffe67224 */ /* 0x000fc400078e0041 */
[----:B------:R-:W-:Y:S02]  /*1d570*/  IMAD.MOV.U32 R229, RZ, RZ, R66 ;  /* 0x000000ffffe57224 */ /* 0x000fe400078e0042 */
[----:B------:R-:W-:Y:S02]  /*1d580*/  IMAD.MOV.U32 R228, RZ, RZ, R67 ;  /* 0x000000ffffe47224 */ /* 0x000fe400078e0043 */
[----:B--2---:R-:W-:Y:S01]  /*1d590*/  HMMA.1688.F32.TF32 R64, R240, R30, R224 ;  /* 0x0000001ef040723c */ /* 0x004fe200000810e0 */
[----:B------:R-:W-:Y:S02]  /*1d5a0*/  IMAD.MOV.U32 R239, RZ, RZ, R244 ;  /* 0x000000ffffef7224 */ /* 0x000fe400078e00f4 */
[----:B------:R-:W2:Y:S04]  /*1d5b0*/  LDL R244, [R1+0x254] ;  /* 0x0002540001f47983 */ /* 0x000ea80000100800 */
[----:B------:R1:W-:Y:S04]  /*1d5c0*/  STL [R1+0x9bc], R230 ;  /* 0x0009bce601007387 */ /* 0x0003e80000100800 */
[----:B------:R-:W3:Y:S11]  /*1d5d0*/  LDL R231, [R1+0x258] ;  /* 0x0002580001e77983 */ /* 0x000ef60000100800 */
[----:B------:R-:W-:Y:S02]  /*1d5e0*/  @!UPT UIADD3 URZ, URZ, URZ, URZ ;  /* 0x0000003f3f3ff290 */ /* 0x000fe4000fffe03f */
[----:B------:R-:W-:Y:S02]  /*1d5f0*/  IMAD.MOV.U32 R225, RZ, RZ, R66 ;  /* 0x000000ffffe17224 */ /* 0x000fe400078e0042 */
[----:B------:R-:W-:Y:S02]  /*1d600*/  IMAD.MOV.U32 R224, RZ, RZ, R67 ;  /* 0x000000ffffe07224 */ /* 0x000fe400078e0043 */
[----:B------:R-:W-:Y:S01]  /*1d610*/  IMAD.MOV.U32 R233, RZ, RZ, R64 ;  /* 0x000000ffffe97224 */ /* 0x000fe200078e0040 */
[----:B------:R-:W4:Y:S01]  /*1d620*/  LDL.LU.64 R66, [R1+0xa38] ;  /* 0x000a380001427983 */ /* 0x000f220000300a00 */
[----:B------:R-:W-:-:S03]  /*1d630*/  IMAD.MOV.U32 R226, RZ, RZ, R65 ;  /* 0x000000ffffe27224 */ /* 0x000fc600078e0041 */
[----:B------:R-:W4:Y:S04]  /*1d640*/  LDL.LU.64 R64, [R1+0xa30] ;  /* 0x000a300001407983 */ /* 0x000f280000300a00 */
[----:B------:R-:W5:Y:S01]  /*1d650*/  LDL R227, [R1+0x250] ;  /* 0x0002500001e37983 */ /* 0x000f620000100800 */
[C---:B------:R-:W-:Y:S08]  /*1d660*/  HMMA.1688.F32.TF32 R112, R240.reuse, R38, R112 ;  /* 0x00000026f070723c */ /* 0x040ff00000081070 */
[C---:B------:R-:W-:Y:S11]  /*1d670*/  HMMA.1688.F32.TF32 R68, R240.reuse, R58, R68 ;  /* 0x0000003af044723c */ /* 0x040ff60000081044 */
[----:B------:R-:W-:Y:S04]  /*1d680*/  @!UPT UIADD3 URZ, URZ, URZ, URZ ;  /* 0x0000003f3f3ff290 */ /* 0x000fe8000fffe03f */
[----:B------:R-:W-:Y:S04]  /*1d690*/  STL.64 [R1+0x100], R112 ;  /* 0x0001007001007387 */ /* 0x000fe80000100a00 */
[----:B------:R-:W-:Y:S04]  /*1d6a0*/  STL.64 [R1+0x108], R114 ;  /* 0x0001087201007387 */ /* 0x000fe80000100a00 */
[----:B------:R-:W-:Y:S04]  /*1d6b0*/  STL.64 [R1+0xf0], R68 ;  /* 0x0000f04401007387 */ /* 0x000fe80000100a00 */
[----:B------:R-:W-:Y:S04]  /*1d6c0*/  STL.64 [R1+0xf8], R70 ;  /* 0x0000f84601007387 */ /* 0x000fe80000100a00 */
[----:B------:R-:W-:Y:S04]  /*1d6d0*/  LDS R113, [R252+0x45180] ;  /* 0x04518000fc717984 */ /* 0x000fe80000000800 */
[----:B------:R-:W-:Y:S04]  /*1d6e0*/  LDS R115, [R252+0x45980] ;  /* 0x04598000fc737984 */ /* 0x000fe80000000800 */
[----:B--2---:R-:W-:Y:S04]  /*1d6f0*/  LDS R69, [R244+0x45000] ;  /* 0x04500000f4457984 */ /* 0x004fe80000000800 */
[----:B------:R-:W-:Y:S04]  /*1d700*/  LDS R71, [R244+0x45800] ;  /* 0x04580000f4477984 */ /* 0x000fe80000000800 */
[----:B---3--:R-:W-:Y:S04]  /*1d710*/  LDS R112, [R231+0x45180] ;  /* 0x04518000e7707984 */ /* 0x008fe80000000800 */
[----:B------:R-:W2:Y:S01]  /*1d720*/  LDS R114, [R231+0x45980] ;  /* 0x04598000e7727984 */ /* 0x000ea20000000800 */
[C---:B----4-:R-:W-:Y:S03]  /*1d730*/  HMMA.1688.F32.TF32 R64, R240.reuse, R34, R64 ;  /* 0x00000022f040723c */ /* 0x050fe60000081040 */
[----:B-----5:R-:W-:Y:S04]  /*1d740*/  LDS R68, [R227+0x45000] ;  /* 0x04500000e3447984 */ /* 0x020fe80000000800 */
[----:B------:R-:W-:Y:S11]  /*1d750*/  LDS R70, [R227+0x45800] ;  /* 0x04580000e3467984 */ /* 0x000ff60000000800 */
[----:B------:R-:W-:Y:S06]  /*1d760*/  @!UPT UIADD3 URZ, URZ, URZ, URZ ;  /* 0x0000003f3f3ff290 */ /* 0x000fec000fffe03f */
[----:B-1----:R-:W-:Y:S02]  /*1d770*/  IMAD.MOV.U32 R230, RZ, RZ, R64 ;  /* 0x000000ffffe67224 */ /* 0x002fe400078e0040 */
[----:B------:R-:W-:Y:S02]  /*1d780*/  IMAD.MOV.U32 R232, RZ, RZ, R65 ;  /* 0x000000ffffe87224 */ /* 0x000fe400078e0041 */
[----:B------:R-:W-:Y:S02]  /*1d790*/  IMAD.MOV.U32 R234, RZ, RZ, R66 ;  /* 0x000000ffffea7224 */ /* 0x000fe400078e0042 */
[----:B------:R-:W-:Y:S02]  /*1d7a0*/  IMAD.MOV.U32 R235, RZ, RZ, R67 ;  /* 0x000000ffffeb7224 */ /* 0x000fe400078e0043 */
[C---:B------:R-:W-:Y:S08]  /*1d7b0*/  HMMA.1688.F32.TF32 R64, R240.reuse, R50, R168 ;  /* 0x00000032f040723c */ /* 0x040ff000000810a8 */
[----:B------:R-:W-:Y:S01]  /*1d7c0*/  HMMA.1688.F32.TF32 R240, R240, R54, R108 ;  /* 0x00000036f0f0723c */ /* 0x000fe2000008106c */
[----:B------:R-:W-:Y:S04]  /*1d7d0*/  LDS R108, [R231+0x45100] ;  /* 0x04510000e76c7984 */ /* 0x000fe80000000800 */
[----:B------:R-:W-:Y:S04]  /*1d7e0*/  LDS R110, [R231+0x45900] ;  /* 0x04590000e76e7984 */ /* 0x000fe80000000800 */
[----:B------:R-:W-:Y:S04]  /*1d7f0*/  LDS R109, [R252+0x45100] ;  /* 0x04510000fc6d7984 */ /* 0x000fe80000000800 */
[----:B------:R-:W1:Y:S04]  /*1d800*/  LDS R111, [R252+0x45900] ;  /* 0x04590000fc6f7984 */ /* 0x000e680000000800 */
[----:B------:R-:W-:Y:S04]  /*1d810*/  STL.64 [R1+0xe0], R64 ;  /* 0x0000e04001007387 */ /* 0x000fe80000100a00 */
[----:B------:R-:W-:Y:S04]  /*1d820*/  STL.64 [R1+0xe8], R66 ;  /* 0x0000e84201007387 */ /* 0x000fe80000100a00 */
[----:B------:R-:W-:Y:S04]  /*1d830*/  STL [R1+0x9a8], R240 ;  /* 0x0009a8f001007387 */ /* 0x000fe80000100800 */
[----:B------:R-:W-:Y:S04]  /*1d840*/  STL [R1+0x9a4], R241 ;  /* 0x0009a4f101007387 */ /* 0x000fe80000100800 */
[----:B------:R-:W-:Y:S04]  /*1d850*/  STL [R1+0x9a0], R242 ;  /* 0x0009a0f201007387 */ /* 0x000fe80000100800 */
[----:B------:R1:W-:Y:S01]  /*1d860*/  STL [R1+0x99c], R243 ;  /* 0x00099cf301007387 */ /* 0x0003e20000100800 */
[----:B------:R-:W-:Y:S01]  /*1d870*/  IMAD.MOV.U32 R171, RZ, RZ, R239 ;  /* 0x000000ffffab7224 */ /* 0x000fe200078e00ef */
[----:B--2---:R-:W-:Y:S02]  /*1d880*/  HMMA.1688.F32.TF32 R8, R112, R26, R8 ;  /* 0x0000001a7008723c */ /* 0x004fe40000081008 */
[----:B------:R-:W-:Y:S04]  /*1d890*/  LDS R65, [R244+0x45080] ;  /* 0x04508000f4417984 */ /* 0x000fe80000000800 */
[----:B------:R-:W-:Y:S04]  /*1d8a0*/  LDS R67, [R244+0x45880] ;  /* 0x04588000f4437984 */ /* 0x000fe80000000800 */
[----:B------:R-:W-:Y:S01]  /*1d8b0*/  LDS R64, [R227+0x45080] ;  /* 0x04508000e3407984 */ /* 0x000fe20000000800 */
[C---:B-1----:R-:W-:Y:S03]  /*1d8c0*/  HMMA.1688.F32.TF32 R240, R108.reuse, R74, R76 ;  /* 0x0000004a6cf0723c */ /* 0x042fe6000008104c */
[----:B------:R-:W1:Y:S05]  /*1d8d0*/  LDS R66, [R227+0x45880] ;  /* 0x04588000e3427984 */ /* 0x000e6a0000000800 */
[C---:B------:R-:W-:Y:S11]  /*1d8e0*/  HMMA.1688.F32.TF32 R76, R108.reuse, R26, R80 ;  /* 0x0000001a6c4c723c */ /* 0x040ff60000081050 */
[----:B------:R-:W-:Y:S04]  /*1d8f0*/  @!UPT UIADD3 URZ, URZ, URZ, URZ ;  /* 0x0000003f3f3ff290 */ /* 0x000fe8000fffe03f */
[----:B------:R-:W-:Y:S04]  /*1d900*/  STL.64 [R1+0x1c0], R240 ;  /* 0x0001c0f001007387 */ /* 0x000fe80000100a00 */
[----:B------:R-:W-:Y:S04]  /*1d910*/  STL.64 [R1+0x1c8], R242 ;  /* 0x0001c8f201007387 */ /* 0x000fe80000100a00 */
[----:B------:R-:W-:Y:S04]  /*1d920*/  STL.64 [R1+0x1b0], R76 ;  /* 0x0001b04c01007387 */ /* 0x000fe80000100a00 */
[----:B------:R2:W-:Y:S02]  /*1d930*/  STL.64 [R1+0x1b8], R78 ;  /* 0x0001b84e01007387 */ /* 0x0005e40000100a00 */
[C---:B--2---:R-:W-:Y:S08]  /*1d940*/  HMMA.1688.F32.TF32 R76, R108.reuse, R30, R84 ;  /* 0x0000001e6c4c723c */ /* 0x044ff00000081054 */
[C---:B------:R-:W-:Y:S08]  /*1d950*/  HMMA.1688.F32.TF32 R84, R108.reuse, R34, R88 ;  /* 0x000000226c54723c */ /* 0x040ff00000081058 */
[----:B------:R-:W-:Y:S01]  /*1d960*/  HMMA.1688.F32.TF32 R80, R108, R38, R92 ;  /* 0x000000266c50723c */ /* 0x000fe2000008105c */
[----:B------:R-:W-:Y:S01]  /*1d970*/  IMAD.MOV.U32 R239, RZ, RZ, R245 ;  /* 0x000000ffffef7224 */ /* 0x000fe200078e00f5 */
[----:B------:R-:W-:Y:S05]  /*1d980*/  LDS R92, [R227+0x46000] ;  /* 0x04600000e35c7984 */ /* 0x000fea0000000800 */
[----:B------:R-:W-:Y:S04]  /*1d990*/  STL.64 [R1+0x1a0], R76 ;  /* 0x0001a04c01007387 */ /* 0x000fe80000100a00 */
[----:B------:R2:W-:Y:S01]  /*1d9a0*/  STL.64 [R1+0x1a8], R78 ;  /* 0x0001a84e01007387 */ /* 0x0005e20000100a00 */
[----:B------:R-:W-:Y:S01]  /*1d9b0*/  IMAD.MOV.U32 R244, RZ, RZ, R246 ;  /* 0x000000fffff47224 */ /* 0x000fe200078e00f6 */
[-C--:B------:R-:W-:Y:S02]  /*1d9c0*/  HMMA.1688.F32.TF32 R152, R68, R58.reuse, R152 ;  /* 0x0000003a4498723c */ /* 0x080fe40000081098 */
[----:B------:R-:W-:Y:S06]  /*1d9d0*/  LDS R94, [R227+0x46800] ;  /* 0x04680000e35e7984 */ /* 0x000fec0000000800 */
[----:B--2---:R-:W-:Y:S01]  /*1d9e0*/  HMMA.1688.F32.TF32 R76, R108, R58, R96 ;  /* 0x0000003a6c4c723c */ /* 0x004fe20000081060 */
[----:B------:R-:W-:Y:S04]  /*1d9f0*/  STL.64 [R1+0x190], R84 ;  /* 0x0001905401007387 */ /* 0x000fe80000100a00 */
[----:B------:R-:W-:Y:S11]  /*1da00*/  STL.64 [R1+0x198], R86 ;  /* 0x0001985601007387 */ /* 0x000ff60000100a00 */
[----:B------:R-:W-:Y:S07]  /*1da10*/  @!UPT UIADD3 URZ, URZ, URZ, URZ ;  /* 0x0000003f3f3ff290 */ /* 0x000fee000fffe03f */
[----:B------:R-:W-:Y:S01]  /*1da20*/  STL.64 [R1+0x170], R76 ;  /* 0x0001704c01007387 */ /* 0x000fe20000100a00 */
[----:B------:R-:W-:-:S03]  /*1da30*/  IMAD.MOV.U32 R240, RZ, RZ, R79 ;  /* 0x000000fffff07224 */ /* 0x000fc600078e004f */
[----:B------:R-:W-:Y:S04]  /*1da40*/  STL.64 [R1+0x180], R80 ;  /* 0x0001805001007387 */ /* 0x000fe80000100a00 */
[----:B------:R-:W-:Y:S04]  /*1da50*/  STL.64 [R1+0x188], R82 ;  /* 0x0001885201007387 */ /* 0x000fe80000100a00 */
[----:B------:R2:W-:Y:S02]  /*1da60*/  STL [R1+0x178], R78 ;  /* 0x0001784e01007387 */ /* 0x0005e40000100800 */
[C---:B--2---:R-:W-:Y:S11]  /*1da70*/  HMMA.1688.F32.TF32 R76, R108.reuse, R50, R100 ;  /* 0x000000326c4c723c */ /* 0x044ff60000081064 */
[----:B------:R-:W-:Y:S11]  /*1da80*/  @!UPT UIADD3 URZ, URZ, URZ, URZ ;  /* 0x0000003f3f3ff290 */ /* 0x000ff6000fffe03f */
[----:B------:R-:W-:Y:S01]  /*1da90*/  @!UPT UIADD3 URZ, URZ, URZ, URZ ;  /* 0x0000003f3f3ff290 */ /* 0x000fe2000fffe03f */
[----:B------:R2:W-:Y:S01]  /*1daa0*/  STL [R1+0x16c], R79 ;  /* 0x00016c4f01007387 */ /* 0x0005e20000100800 */
[----:B------:R-:W-:Y:S02]  /*1dab0*/  IMAD.MOV.U32 R241, RZ, RZ, R76 ;  /* 0x000000fffff17224 */ /* 0x000fe400078e004c */
[----:B------:R-:W-:Y:S02]  /*1dac0*/  IMAD.MOV.U32 R242, RZ, RZ, R77 ;  /* 0x000000fffff27224 */ /* 0x000fe400078e004d */
[----:B------:R-:W-:Y:S02]  /*1dad0*/  IMAD.MOV.U32 R243, RZ, RZ, R78 ;  /* 0x000000fffff37224 */ /* 0x000fe400078e004e */
[----:B--2---:R-:W-:Y:S01]  /*1dae0*/  HMMA.1688.F32.TF32 R76, R108, R54, R104 ;  /* 0x000000366c4c723c */ /* 0x004fe20000081068 */
[----:B------:R-:W-:Y:S02]  /*1daf0*/  IMAD.MOV.U32 R245, RZ, RZ, R247 ;  /* 0x000000fffff57224 */ /* 0x000fe400078e00f7 */
[----:B------:R-:W-:Y:S11]  /*1db00*/  IMAD.MOV.U32 R247, RZ, RZ, R0 ;  /* 0x000000fffff77224 */ /* 0x000ff600078e0000 */
[----:B------:R-:W-:Y:S09]  /*1db10*/  @!UPT UIADD3 URZ, URZ, URZ, URZ ;  /* 0x0000003f3f3ff290 */ /* 0x000ff2000fffe03f */
[----:B------:R-:W-:Y:S01]  /*1db20*/  STL.64 [R1+0x150], R76 ;  /* 0x0001504c01007387 */ /* 0x000fe20000100a00 */
[----:B------:R-:W-:-:S03]  /*1db30*/  IMAD.MOV.U32 R0, RZ, RZ, R79 ;  /* 0x000000ffff007224 */ /* 0x000fc600078e004f */
[----:B------:R2:W-:Y:S02]  /*1db40*/  STL [R1+0x158], R78 ;  /* 0x0001584e01007387 */ /* 0x0005e40000100800 */
[----:B--2---:R-:W-:Y:S02]  /*1db50*/  HMMA.1688.F32.TF32 R76, R112, R74, R172 ;  /* 0x0000004a704c723c */ /* 0x004fe400000810ac */
[----:B------:R-:W-:Y:S01]  /*1db60*/  STL.64 [R1+0x230], R8 ;  /* 0x0002300801007387 */ /* 0x000fe20000100a00 */
[----:B------:R-:W-:Y:S02]  /*1db70*/  IMAD.MOV.U32 R246, RZ, RZ, R2 ;  /* 0x000000fffff67224 */ /* 0x000fe400078e0002 */
[----:B------:R-:W-:-:S03]  /*1db80*/  IMAD.MOV.U32 R2, RZ, RZ, R11 ;  /* 0x000000ffff027224 */ /* 0x000fc600078e000b */
[C---:B------:R-:W-:Y:S11]  /*1db90*/  HMMA.1688.F32.TF32 R80, R112.reuse, R30, R148 ;  /* 0x0000001e7050723c */ /* 0x040ff60000081094 */
[----:B------:R-:W-:Y:S04]  /*1dba0*/  @!UPT UIADD3 URZ, URZ, URZ, URZ ;  /* 0x0000003f3f3ff290 */ /* 0x000fe8000fffe03f */
[----:B------:R-:W-:Y:S04]  /*1dbb0*/  STL.64 [R1+0x240], R76 ;  /* 0x0002404c01007387 */ /* 0x000fe80000100a00 */
[----:B------:R2:W-:Y:S04]  /*1dbc0*/  STL.64 [R1+0x248], R78 ;  /* 0x0002484e01007387 */ /* 0x0005e80000100a00 */
[----:B------:R3:W-:Y:S01]  /*1dbd0*/  STL [R1+0x238], R10 ;  /* 0x0002380a01007387 */ /* 0x0007e20000100800 */
[C---:B--2---:R-:W-:Y:S08]  /*1dbe0*/  HMMA.1688.F32.TF32 R76, R112.reuse, R34, R176 ;  /* 0x00000022704c723c */ /* 0x044ff000000810b0 */
[C---:B---3--:R-:W-:Y:S01]  /*1dbf0*/  HMMA.1688.F32.TF32 R8, R112.reuse, R38, R180 ;  /* 0x000000267008723c */ /* 0x048fe200000810b4 */
[----:B------:R2:W-:Y:S04]  /*1dc00*/  STL [R1+0x998], R2 ;  /* 0x0009980201007387 */ /* 0x0005e80000100800 */
[----:B--2---:R-:W2:Y:S04]  /*1dc10*/  LDL R2, [R1+0x254] ;  /* 0x0002540001027983 */ /* 0x004ea80000100800 */
[----:B------:R-:W-:Y:S04]  /*1dc20*/  STL.64 [R1+0x220], R80 ;  /* 0x0002205001007387 */ /* 0x000fe80000100a00 */
[----:B------:R3:W-:Y:S04]  /*1dc30*/  STL.64 [R1+0x228], R82 ;  /* 0x0002285201007387 */ /* 0x0007e80000100a00 */
[----:B------:R-:W-:Y:S04]  /*1dc40*/  STL.64 [R1+0x210], R76 ;  /* 0x0002104c01007387 */ /* 0x000fe80000100a00 */
[----:B------:R4:W-:Y:S01]  /*1dc50*/  STL.64 [R1+0x218], R78 ;  /* 0x0002184e01007387 */ /* 0x0009e20000100a00 */
[C---:B---3--:R-:W-:Y:S03]  /*1dc60*/  HMMA.1688.F32.TF32 R80, R112.reuse, R58, R156 ;  /* 0x0000003a7050723c */ /* 0x048fe6000008109c */
[----:B------:R-:W-:Y:S04]  /*1dc70*/  STL.64 [R1+0x200], R8 ;  /* 0x0002000801007387 */ /* 0x000fe80000100a00 */
[----:B------:R3:W-:Y:S01]  /*1dc80*/  STL.64 [R1+0x208], R10 ;  /* 0x0002080a01007387 */ /* 0x0007e20000100a00 */
[C---:B----4-:R-:W-:Y:S08]  /*1dc90*/  HMMA.1688.F32.TF32 R76, R112.reuse, R50, R160 ;  /* 0x00000032704c723c */ /* 0x050ff000000810a0 */
[----:B---3--:R-:W-:Y:S07]  /*1dca0*/  HMMA.1688.F32.TF32 R8, R112, R54, R200 ;  /* 0x000000367008723c */ /* 0x008fee00000810c8 */
[----:B------:R-:W-:Y:S04]  /*1dcb0*/  STL.64 [R1+0x1f0], R80 ;  /* 0x0001f05001007387 */ /* 0x000fe80000100a00 */
[----:B------:R-:W-:Y:S04]  /*1dcc0*/  STL.64 [R1+0x1f8], R82 ;  /* 0x0001f85201007387 */ /* 0x000fe80000100a00 */
[----:B------:R3:W-:Y:S04]  /*1dcd0*/  STL.64 [R1+0x1e0], R76 ;  /* 0x0001e04c01007387 */ /* 0x0007e80000100a00 */
[----:B------:R4:W-:Y:S01]  /*1dce0*/  STL.64 [R1+0x1e8], R78 ;  /* 0x0001e84e01007387 */ /* 0x0009e20000100a00 */
[----:B------:R-:W-:Y:S03]  /*1dcf0*/  HMMA.1688.F32.TF32 R148, R68, R50, R136 ;  /* 0x000000324494723c */ /* 0x000fe60000081088 */
[----:B------:R-:W-:Y:S01]  /*1dd00*/  STL.64 [R1+0x1d0], R8 ;  /* 0x0001d00801007387 */ /* 0x000fe20000100a00 */
[----:B---3--:R-:W-:-:S02]  /*1dd10*/  IMAD.MOV.U32 R76, RZ, RZ, R199 ;  /* 0x000000ffff4c7224 */ /* 0x008fc400078e00c7 */
[----:B------:R-:W-:Y:S02]  /*1dd20*/  IMAD.MOV.U32 R77, RZ, RZ, R198 ;  /* 0x000000ffff4d7224 */ /* 0x000fe400078e00c6 */
[----:B----4-:R-:W-:Y:S02]  /*1dd30*/  IMAD.MOV.U32 R78, RZ, RZ, R197 ;  /* 0x000000ffff4e7224 */ /* 0x010fe400078e00c5 */
[----:B------:R-:W-:Y:S01]  /*1dd40*/  IMAD.MOV.U32 R79, RZ, RZ, R196 ;  /* 0x000000ffff4f7224 */ /* 0x000fe200078e00c4 */
[----:B------:R-:W-:Y:S01]  /*1dd50*/  STL.64 [R1+0x1d8], R10 ;  /* 0x0001d80a01007387 */ /* 0x000fe20000100a00 */
[----:B------:R-:W-:Y:S01]  /*1dd60*/  HMMA.1688.F32.TF32 R196, R68, R74, R140 ;  /* 0x0000004a44c4723c */ /* 0x000fe2000008108c */
[----:B------:R-:W-:-:S06]  /*1dd70*/  IMAD.MOV.U32 R136, RZ, RZ, R61 ;  /* 0x000000ffff887224 */ /* 0x000fcc00078e003d */
[----:B------:R-:W-:Y:S02]  /*1dd80*/  IMAD.MOV.U32 R141, RZ, RZ, R145 ;  /* 0x000000ffff8d7224 */ /* 0x000fe400078e0091 */
[----:B------:R-:W3:Y:S01]  /*1dd90*/  LDL.LU R145, [R1+0xa28] ;  /* 0x000a280001917983 */ /* 0x000ee20000300800 */
[----:B------:R-:W-:Y:S02]  /*1dda0*/  IMAD.MOV.U32 R142, RZ, RZ, R146 ;  /* 0x000000ffff8e7224 */ /* 0x000fe400078e0092 */
[----:B------:R-:W-:Y:S01]  /*1ddb0*/  IMAD.MOV.U32 R143, RZ, RZ, R147 ;  /* 0x000000ffff8f7224 */ /* 0x000fe200078e0093 */
[----:B------:R-:W3:Y:S01]  /*1ddc0*/  LDL.LU R146, [R1+0xa24] ;  /* 0x000a240001927983 */ /* 0x000ee20000300800 */
[----:B------:R-:W-:-:S03]  /*1ddd0*/  IMAD.MOV.U32 R137, RZ, RZ, R62 ;  /* 0x000000ffff897224 */ /* 0x000fc600078e003e */
[----:B------:R-:W3:Y:S01]  /*1dde0*/  LDL.LU R147, [R1+0xa20] ;  /* 0x000a200001937983 */ /* 0x000ee20000300800 */
[----:B------:R-:W-:-:S03]  /*1ddf0*/  IMAD.MOV.U32 R138, RZ, RZ, R63 ;  /* 0x000000ffff8a7224 */ /* 0x000fc600078e003f */
[----:B------:R-:W4:Y:S01]  /*1de00*/  LDL.LU R61, [R1+0xa1c] ;  /* 0x000a1c00013d7983 */ /* 0x000f220000300800 */
[----:B------:R-:W-:-:S03]  /*1de10*/  IMAD.MOV.U32 R139, RZ, RZ, R119 ;  /* 0x000000ffff8b7224 */ /* 0x000fc600078e0077 */
[----:B------:R-:W4:Y:S04]  /*1de20*/  LDL.LU R62, [R1+0xa18] ;  /* 0x000a1800013e7983 */ /* 0x000f280000300800 */
[----:B------:R-:W4:Y:S04]  /*1de30*/  LDL.LU R63, [R1+0xa14] ;  /* 0x000a1400013f7983 */ /* 0x000f280000300800 */
[----:B------:R-:W1:Y:S01]  /*1de40*/  LDL.LU R119, [R1+0xa10] ;  /* 0x000a100001777983 */ /* 0x000e620000300800 */
[----:B------:R-:W-:Y:S01]  /*1de50*/  IMAD.MOV.U32 R112, RZ, RZ, R171 ;  /* 0x000000ffff707224 */ /* 0x000fe200078e00ab */
[C---:B------:R-:W-:Y:S08]  /*1de60*/  HMMA.1688.F32.TF32 R160, R68.reuse, R34, R188 ;  /* 0x0000002244a0723c */ /* 0x040ff000000810bc */
[C---:B------:R-:W-:Y:S08]  /*1de70*/  HMMA.1688.F32.TF32 R168, R68.reuse, R26, R164 ;  /* 0x0000001a44a8723c */ /* 0x040ff000000810a4 */
[C---:B------:R-:W-:Y:S08]  /*1de80*/  HMMA.1688.F32.TF32 R164, R68.reuse, R30, R184 ;  /* 0x0000001e44a4723c */ /* 0x040ff000000810b8 */
[----:B------:R-:W-:Y:S01]  /*1de90*/  HMMA.1688.F32.TF32 R156, R68, R38, R192 ;  /* 0x00000026449c723c */ /* 0x000fe200000810c0 */
[----:B------:R-:W-:Y:S01]  /*1dea0*/  IMAD.MOV.U32 R113, RZ, RZ, R238 ;  /* 0x000000ffff717224 */ /* 0x000fe200078e00ee */
[----:B------:R-:W-:Y:S01]  /*1deb0*/  LDS R192, [R231+0x46000] ;  /* 0x04600000e7c07984 */ /* 0x000fe20000000800 */
[----:B------:R-:W-:-:S02]  /*1dec0*/  IMAD.MOV.U32 R114, RZ, RZ, R237 ;  /* 0x000000ffff727224 */ /* 0x000fc400078e00ed */
[----:B------:R-:W-:Y:S01]  /*1ded0*/  IMAD.MOV.U32 R115, RZ, RZ, R236 ;  /* 0x000000ffff737224 */ /* 0x000fe200078e00ec */
[----:B------:R-:W-:Y:S01]  /*1dee0*/  LDS R194, [R231+0x46800] ;  /* 0x04680000e7c27984 */ /* 0x000fe20000000800 */
[----:B------:R-:W-:Y:S02]  /*1def0*/  IMAD.MOV.U32 R172, RZ, RZ, R239 ;  /* 0x000000ffffac7224 */ /* 0x000fe400078e00ef */
[----:B------:R-:W-:Y:S01]  /*1df00*/  IMAD.MOV.U32 R173, RZ, RZ, R244 ;  /* 0x000000ffffad7224 */ /* 0x000fe200078e00f4 */
[----:B------:R-:W-:Y:S01]  /*1df10*/  LDS R193, [R252+0x46000] ;  /* 0x04600000fcc17984 */ /* 0x000fe20000000800 */
[----:B------:R-:W-:Y:S02]  /*1df20*/  IMAD.MOV.U32 R174, RZ, RZ, R245 ;  /* 0x000000ffffae7224 */ /* 0x000fe400078e00f5 */
[----:B------:R-:W-:Y:S01]  /*1df30*/  IMAD.MOV.U32 R175, RZ, RZ, R246 ;  /* 0x000000ffffaf7224 */ /* 0x000fe200078e00f6 */
[----:B------:R-:W-:Y:S04]  /*1df40*/  LDS R195, [R252+0x46800] ;  /* 0x04680000fcc37984 */ /* 0x000fe80000000800 */
[----:B--2---:R-:W-:Y:S04]  /*1df50*/  LDS R93, [R2+0x46000] ;  /* 0x04600000025d7984 */ /* 0x004fe80000000800 */
[----:B------:R-:W-:Y:S01]  /*1df60*/  LDS R95, [R2+0x46800] ;  /* 0x04680000025f7984 */ /* 0x000fe20000000800 */
[----:B---3--:R-:W-:Y:S07]  /*1df70*/  HMMA.1688.F32.TF32 R144, R68, R54, R144 ;  /* 0x000000364490723c */ /* 0x008fee0000081090 */
[----:B------:R-:W-:-:S02]  /*1df80*/  IMAD.MOV.U32 R68, RZ, RZ, R120 ;  /* 0x000000ffff447224 */ /* 0x000fc400078e0078 */
[----:B------:R-:W2:Y:S01]  /*1df90*/  LDL.LU R120, [R1+0xa0c] ;  /* 0x000a0c0001787983 */ /* 0x000ea20000300800 */
[----:B------:R-:W-:Y:S02]  /*1dfa0*/  IMAD.MOV.U32 R69, RZ, RZ, R121 ;  /* 0x000000ffff457224 */ /* 0x000fe400078e0079 */
[----:B------:R-:W-:Y:S01]  /*1dfb0*/  IMAD.MOV.U32 R70, RZ, RZ, R122 ;  /* 0x000000ffff467224 */ /* 0x000fe200078e007a */
[----:B------:R-:W2:Y:S01]  /*1dfc0*/  LDL.LU R121, [R1+0xa08] ;  /* 0x000a080001797983 */ /* 0x000ea20000300800 */
[----:B------:R-:W-:Y:S01]  /*1dfd0*/  IMAD.MOV.U32 R71, RZ, RZ, R123 ;  /* 0x000000ffff477224 */ /* 0x000fe200078e007b */
[----:B-1----:R-:W-:Y:S02]  /*1dfe0*/  HMMA.1688.F32.TF32 R104, R64, R26, R116 ;  /* 0x0000001a4068723c */ /* 0x002fe40000081074 */
[----:B------:R-:W2:Y:S04]  /*1dff0*/  LDL.LU R122, [R1+0xa04] ;  /* 0x000a0400017a7983 */ /* 0x000ea80000300800 */
[----:B------:R-:W2:Y:S01]  /*1e000*/  LDL.LU R123, [R1+0xa00] ;  /* 0x000a0000017b7983 */ /* 0x000ea20000300800 */
[----:B------:R-:W-:-:S03]  /*1e010*/  IMAD.MOV.U32 R116, RZ, RZ, R125 ;  /* 0x000000ffff747224 */ /* 0x000fc600078e007d */
[----:B------:R-:W3:Y:S01]  /*1e020*/  LDL.LU R125, [R1+0x9fc] ;  /* 0x0009fc00017d7983 */ /* 0x000ee20000300800 */
[----:B------:R-:W-:Y:S02]  /*1e030*/  IMAD.MOV.U32 R117, RZ, RZ, R126 ;  /* 0x000000ffff757224 */ /* 0x000fe400078e007e */
[----:B------:R-:W-:Y:S01]  /*1e040*/  IMAD.MOV.U32 R118, RZ, RZ, R127 ;  /* 0x000000ffff767224 */ /* 0x000fe200078e007f */
[----:B------:R-:W3:Y:S04]  /*1e050*/  LDL.LU R126, [R1+0x9f8] ;  /* 0x0009f800017e7983 */ /* 0x000ee80000300800 */
[----:B------:R-:W3:Y:S01]  /*1e060*/  LDL.LU R127, [R1+0x9f4] ;  /* 0x0009f400017f7983 */ /* 0x000ee20000300800 */
[----:B------:R-:W-:-:S03]  /*1e070*/  IMAD.MOV.U32 R119, RZ, RZ, R129 ;  /* 0x000000ffff777224 */ /* 0x000fc600078e0081 */
[----:B------:R-:W5:Y:S01]  /*1e080*/  LDL.LU R129, [R1+0x9f0] ;  /* 0x0009f00001817983 */ /* 0x000f620000300800 */
[----:B--2---:R-:W-:Y:S07]  /*1e090*/  HMMA.1688.F32.TF32 R100, R64, R30, R120 ;  /* 0x0000001e4064723c */ /* 0x004fee0000081078 */
[----:B------:R-:W-:Y:S02]  /*1e0a0*/  IMAD.MOV.U32 R120, RZ, RZ, R130 ;  /* 0x000000ffff787224 */ /* 0x000fe400078e0082 */
[----:B------:R-:W5:Y:S01]  /*1e0b0*/  LDL.LU R130, [R1+0x9ec] ;  /* 0x0009ec0001827983 */ /* 0x000f620000300800 */
[----:B------:R-:W-:-:S02]  /*1e0c0*/  IMAD.MOV.U32 R121, RZ, RZ, R131 ;  /* 0x000000ffff797224 */ /* 0x000fc400078e0083 */
[----:B------:R-:W-:Y:S01]  /*1e0d0*/  IMAD.MOV.U32 R122, RZ, RZ, R133 ;  /* 0x000000ffff7a7224 */ /* 0x000fe200078e0085 */
[----:B------:R-:W5:Y:S01]  /*1e0e0*/  LDL.LU R131, [R1+0x9e8] ;  /* 0x0009e80001837983 */ /* 0x000f620000300800 */
[----:B------:R-:W-:Y:S01]  /*1e0f0*/  IMAD.MOV.U32 R123, RZ, RZ, R134 ;  /* 0x000000ffff7b7224 */ /* 0x000fe200078e0086 */
[----:B---3--:R-:W-:Y:S02]  /*1e100*/  HMMA.1688.F32.TF32 R96, R64, R34, R124 ;  /* 0x000000224060723c */ /* 0x008fe4000008107c */
[----:B------:R-:W2:Y:S04]  /*1e110*/  LDL.LU R133, [R1+0x9e4] ;  /* 0x0009e40001857983 */ /* 0x000ea80000300800 */
[----:B------:R-:W2:Y:S01]  /*1e120*/  LDL.LU R134, [R1+0x9e0] ;  /* 0x0009e00001867983 */ /* 0x000ea20000300800 */
[----:B------:R-:W-:-:S03]  /*1e130*/  IMAD.MOV.U32 R124, RZ, RZ, R135 ;  /* 0x000000ffff7c7224 */ /* 0x000fc600078e0087 */
[----:B------:R-:W2:Y:S01]  /*1e140*/  LDL.LU R135, [R1+0x9dc] ;  /* 0x0009dc0001877983 */ /* 0x000ea20000300800 */
[----:B------:R-:W-:-:S03]  /*1e150*/  IMAD.MOV.U32 R125, RZ, RZ, R14 ;  /* 0x000000ffff7d7224 */ /* 0x000fc600078e000e */
[----:B------:R-:W3:Y:S01]  /*1e160*/  LDL.LU R14, [R1+0x9d8] ;  /* 0x0009d800010e7983 */ /* 0x000ee20000300800 */
[C---:B-----5:R-:W-:Y:S07]  /*1e170*/  HMMA.1688.F32.TF32 R236, R64.reuse, R38, R128 ;  /* 0x0000002640ec723c */ /* 0x060fee0000081080 */
[----:B------:R-:W-:Y:S02]  /*1e180*/  IMAD.MOV.U32 R128, RZ, RZ, R15 ;  /* 0x000000ffff807224 */ /* 0x000fe400078e000f */
[----:B------:R-:W3:Y:S01]  /*1e190*/  LDL.LU R15, [R1+0x9d4] ;  /* 0x0009d400010f7983 */ /* 0x000ee20000300800 */
[----:B------:R-:W-:Y:S01]  /*1e1a0*/  IMAD.MOV.U32 R129, RZ, RZ, R7 ;  /* 0x000000ffff817224 */ /* 0x000fe200078e0007 */
[----:B--2---:R-:W-:Y:S02]  /*1e1b0*/  HMMA.1688.F32.TF32 R88, R64, R58, R132 ;  /* 0x0000003a4058723c */ /* 0x004fe40000081084 */
[----:B------:R-:W2:Y:S05]  /*1e1c0*/  LDL.LU R7, [R1+0x9d0] ;  /* 0x0009d00001077983 */ /* 0x000eaa0000300800 */
[----:B------:R-:W-:-:S02]  /*1e1d0*/  IMAD.MOV.U32 R132, RZ, RZ, R19 ;  /* 0x000000ffff847224 */ /* 0x000fc400078e0013 */
[----:B------:R-:W5:Y:S01]  /*1e1e0*/  LDL.LU R19, [R1+0x9cc] ;  /* 0x0009cc0001137983 */ /* 0x000f620000300800 */
[----:B------:R-:W-:-:S03]  /*1e1f0*/  IMAD.MOV.U32 R133, RZ, RZ, R3 ;  /* 0x000000ffff857224 */ /* 0x000fc600078e0003 */
[----:B------:R-:W5:Y:S01]  /*1e200*/  LDL.LU R3, [R1+0x9c8] ;  /* 0x0009c80001037983 */ /* 0x000f620000300800 */
[C---:B----4-:R-:W-:Y:S01]  /*1e210*/  HMMA.1688.F32.TF32 R108, R64.reuse, R74, R60 ;  /* 0x0000004a406c723c */ /* 0x050fe2000008103c */
[----:B------:R-:W-:Y:S02]  /*1e220*/  IMAD.MOV.U32 R140, RZ, RZ, R247 ;  /* 0x000000ffff8c7224 */ /* 0x000fe400078e00f7 */
[----:B------:R-:W-:Y:S04]  /*1e230*/  LDS R60, [R227+0x45180] ;  /* 0x04518000e33c7984 */ /* 0x000fe80000000800 */
[----:B------:R-:W-:Y:S04]  /*1e240*/  LDS R62, [R227+0x45980] ;  /* 0x04598000e33e7984 */ /* 0x000fe80000000800 */
[----:B------:R-:W-:Y:S04]  /*1e250*/  LDS R61, [R2+0x45180] ;  /* 0x04518000023d7984 */ /* 0x000fe80000000800 */
[----:B------:R-:W-:Y:S01]  /*1e260*/  LDS R63, [R2+0x45980] ;  /* 0x04598000023f7984 */ /* 0x000fe20000000800 */
[C---:B---3--:R-:W-:Y:S08]  /*1e270*/  HMMA.1688.F32.TF32 R84, R64.reuse, R50, R12 ;  /* 0x000000324054723c */ /* 0x048ff0000008100c */
[----:B--2---:R-:W-:Y:S01]  /*1e280*/  HMMA.1688.F32.TF32 R80, R64, R54, R4 ;  /* 0x000000364050723c */ /* 0x004fe20000081004 */
[----:B------:R-:W-:Y:S04]  /*1e290*/  LDS R64, [R227+0x45100] ;  /* 0x04510000e3407984 */ /* 0x000fe80000000800 */
[----:B------:R-:W-:Y:S04]  /*1e2a0*/  LDS R66, [R227+0x45900] ;  /* 0x04590000e3427984 */ /* 0x000fe80000000800 */
[----:B------:R-:W-:Y:S04]  /*1e2b0*/  LDS R65, [R2+0x45100] ;  /* 0x0451000002417984 */ /* 0x000fe80000000800 */
[----:B------:R-:W1:Y:S04]  /*1e2c0*/  LDS R67, [R2+0x45900] ;  /* 0x0459000002437984 */ /* 0x000e680000000800 */
[----:B-----5:R-:W2:Y:S04]  /*1e2d0*/  LDSM.16.M88.4 R188, [R3+0xc080] ;  /* 0x00c0800003bc783b */ /* 0x020ea80000000200 */
[----:B------:R-:W3:Y:S04]  /*1e2e0*/  LDSM.16.M88.4 R12, [R3+0x80] ;  /* 0x00008000030c783b */ /* 0x000ee80000000200 */
[----:B------:R-:W4:Y:S04]  /*1e2f0*/  LDSM.16.M88.4 R8, [R3+0x2080] ;  /* 0x002080000308783b */ /* 0x000f280000000200 */
[----:B------:R-:W5:Y:S04]  /*1e300*/  LDSM.16.M88.4 R4, [R3+0x4080] ;  /* 0x004080000304783b */ /* 0x000f680000000200 */
[----:B------:R-:W3:Y:S04]  /*1e310*/  LDSM.16.M88.4 R176, [R3+0x6080] ;  /* 0x0060800003b0783b */ /* 0x000ee80000000200 */
[----:B------:R-:W-:Y:S04]  /*1e320*/  LDSM.16.M88.4 R180, [R3+0x8080] ;  /* 0x0080800003b4783b */ /* 0x000fe80000000200 */
[----:B------:R-:W3:Y:S04]  /*1e330*/  LDSM.16.M88.4 R184, [R3+0xa080] ;  /* 0x00a0800003b8783b */ /* 0x000ee80000000200 */
[----:B------:R-:W3:Y:S01]  /*1e340*/  LDSM.16.M88.4 R200, [R3+0xe080] ;  /* 0x00e0800003c8783b */ /* 0x000ee20000000200 */
[C---:B-1----:R-:W-:Y:S03]  /*1e350*/  HMMA.1688.F32.TF32 R244, R64.reuse, R74, R16 ;  /* 0x0000004a40f4723c */ /* 0x042fe60000081010 */
[----:B--2---:R-:W-:Y:S05]  /*1e360*/  STL [R1+0x934], R191 ;  /* 0x000934bf01007387 */ /* 0x004fea0000100800 */
[----:B------:R-:W-:Y:S07]  /*1e370*/  HMMA.1688.F32.TF32 R16, R64, R26, R40 ;  /* 0x0000001a4010723c */ /* 0x000fee0000081028 */
[----:B------:R-:W-:-:S02]  /*1e380*/  IMAD.MOV.U32 R40, RZ, RZ, R22 ;  /* 0x000000ffff287224 */ /* 0x000fc400078e0016 */
[----:B------:R-:W2:Y:S01]  /*1e390*/  LDL.LU R22, [R1+0x9c4] ;  /* 0x0009c40001167983 */ /* 0x000ea20000300800 */
[----:B------:R-:W-:-:S03]  /*1e3a0*/  IMAD.MOV.U32 R41, RZ, RZ, R23 ;  /* 0x000000ffff297224 */ /* 0x000fc600078e0017 */
[----:B------:R-:W2:Y:S01]  /*1e3b0*/  LDL.LU R23, [R1+0x9c0] ;  /* 0x0009c00001177983 */ /* 0x000ea20000300800 */
[----:B------:R-:W-:Y:S01]  /*1e3c0*/  HMMA.1688.F32.TF32 R44, R64, R30, R44 ;  /* 0x0000001e402c723c */ /* 0x000fe2000008102c */
[----:B------:R-:W-:-:S07]  /*1e3d0*/  IMAD.MOV.U32 R42, RZ, RZ, R37 ;  /* 0x000000ffff2a7224 */ /* 0x000fce00078e0025 */
[----:B------:R-:W-:Y:S01]  /*1e3e0*/  HMMA.1688.F32.TF32 R204, R64, R34, R204 ;  /* 0x0000002240cc723c */ /* 0x000fe200000810cc */
[----:B------:R-:W-:-:S07]  /*1e3f0*/  IMAD.MOV.U32 R43, RZ, RZ, R36 ;  /* 0x000000ffff2b7224 */ /* 0x000fce00078e0024 */
[C---:B------:R-:W-:Y:S08]  /*1e400*/  HMMA.1688.F32.TF32 R208, R64.reuse, R38, R208 ;  /* 0x0000002640d0723c */ /* 0x040ff000000810d0 */
[C---:B------:R-:W-:Y:S08]  /*1e410*/  HMMA.1688.F32.TF32 R212, R64.reuse, R58, R212 ;  /* 0x0000003a40d4723c */ /* 0x040ff000000810d4 */
[C---:B------:R-:W-:Y:S08]  /*1e420*/  HMMA.1688.F32.TF32 R216, R64.reuse, R50, R216 ;  /* 0x0000003240d8723c */ /* 0x040ff000000810d8 */
[----:B------:R-:W-:Y:S07]  /*1e430*/  HMMA.1688.F32.TF32 R220, R64, R54, R220 ;  /* 0x0000003640dc723c */ /* 0x000fee00000810dc */
[----:B------:R-:W-:-:S02]  /*1e440*/  IMAD.MOV.U32 R64, RZ, RZ, R73 ;  /* 0x000000ffff407224 */ /* 0x000fc400078e0049 */
[----:B------:R-:W-:Y:S02]  /*1e450*/  IMAD.MOV.U32 R65, RZ, RZ, R72 ;  /* 0x000000ffff417224 */ /* 0x000fe400078e0048 */
[----:B------:R-:W-:Y:S02]  /*1e460*/  IMAD.MOV.U32 R72, RZ, RZ, R29 ;  /* 0x000000ffff487224 */ /* 0x000fe400078e001d */
[----:B------:R-:W-:Y:S02]  /*1e470*/  IMAD.MOV.U32 R73, RZ, RZ, R28 ;  /* 0x000000ffff497224 */ /* 0x000fe400078e001c */
[----:B------:R-:W-:Y:S02]  /*1e480*/  IMAD.MOV.U32 R66, RZ, RZ, R33 ;  /* 0x000000ffff427224 */ /* 0x000fe400078e0021 */
[----:B------:R-:W-:Y:S02]  /*1e490*/  IMAD.MOV.U32 R67, RZ, RZ, R32 ;  /* 0x000000ffff437224 */ /* 0x000fe400078e0020 */
[----:B------:R-:W-:-:S02]  /*1e4a0*/  IMAD.MOV.U32 R134, RZ, RZ, R57 ;  /* 0x000000ffff867224 */ /* 0x000fc400078e0039 */
[----:B------:R-:W-:Y:S01]  /*1e4b0*/  IMAD.MOV.U32 R135, RZ, RZ, R56 ;  /* 0x000000ffff877224 */ /* 0x000fe200078e0038 */
[C---:B------:R-:W-:Y:S08]  /*1e4c0*/  HMMA.1688.F32.TF32 R36, R60.reuse, R38, R40 ;  /* 0x000000263c24723c */ /* 0x040ff00000081028 */
[----:B------:R-:W-:Y:S01]  /*1e4d0*/  HMMA.1688.F32.TF32 R32, R60, R34, R64 ;  /* 0x000000223c20723c */ /* 0x000fe20000081040 */
[----:B------:R-:W-:-:S07]  /*1e4e0*/  IMAD.MOV.U32 R126, RZ, RZ, R53 ;  /* 0x000000ffff7e7224 */ /* 0x000fce00078e0035 */
[----:B------:R-:W-:Y:S01]  /*1e4f0*/  HMMA.1688.F32.TF32 R40, R60, R58, R132 ;  /* 0x0000003a3c28723c */ /* 0x000fe20000081084 */
[----:B------:R-:W-:Y:S02]  /*1e500*/  IMAD.MOV.U32 R127, RZ, RZ, R52 ;  /* 0x000000ffff7f7224 */ /* 0x000fe400078e0034 */
[----:B------:R-:W-:Y:S02]  /*1e510*/  IMAD.MOV.U32 R130, RZ, RZ, R49 ;  /* 0x000000ffff827224 */ /* 0x000fe400078e0031 */
[----:B------:R-:W-:-:S03]  /*1e520*/  IMAD.MOV.U32 R131, RZ, RZ, R48 ;  /* 0x000000ffff837224 */ /* 0x000fc600078e0030 */
[C---:B---3--:R-:W-:Y:S08]  /*1e530*/  HMMA.1688.F32.TF32 R196, R92.reuse, R12, R196 ;  /* 0x0000000c5cc4723c */ /* 0x048ff000000810c4 */
[----:B----4-:R-:W-:Y:S08]  /*1e540*/  HMMA.1688.F32.TF32 R168, R92, R8, R168 ;  /* 0x000000085ca8723c */ /* 0x010ff000000810a8 */
[C---:B------:R-:W-:Y:S08]  /*1e550*/  HMMA.1688.F32.TF32 R48, R60.reuse, R50, R128 ;  /* 0x000000323c30723c */ /* 0x040ff00000081080 */
[----:B------:R-:W-:Y:S08]  /*1e560*/  HMMA.1688.F32.TF32 R52, R60, R54, R124 ;  /* 0x000000363c34723c */ /* 0x000ff0000008107c */
[C---:B-----5:R-:W-:Y:S08]  /*1e570*/  HMMA.1688.F32.TF32 R64, R192.reuse, R4, R68 ;  /* 0x00000004c040723c */ /* 0x060ff00000081044 */
[C---:B------:R-:W-:Y:S08]  /*1e580*/  HMMA.1688.F32.TF32 R56, R192.reuse, R12, R120 ;  /* 0x0000000cc038723c */ /* 0x040ff00000081078 */
[C---:B------:R-:W-:Y:S08]  /*1e590*/  HMMA.1688.F32.TF32 R68, R192.reuse, R176, R136 ;  /* 0x000000b0c044723c */ /* 0x040ff00000081088 */
[C---:B------:R-:W-:Y:S08]  /*1e5a0*/  HMMA.1688.F32.TF32 R76, R192.reuse, R184, R76 ;  /* 0x000000b8c04c723c */ /* 0x040ff0000008104c */
[----:B------:R-:W-:Y:S08]  /*1e5b0*/  HMMA.1688.F32.TF32 R172, R192, R188, R172 ;  /* 0x000000bcc0ac723c */ /* 0x000ff000000810ac */
[C---:B------:R-:W-:Y:S08]  /*1e5c0*/  HMMA.1688.F32.TF32 R164, R92.reuse, R4, R164 ;  /* 0x000000045ca4723c */ /* 0x040ff000000810a4 */
[----:B------:R-:W-:Y:S01]  /*1e5d0*/  HMMA.1688.F32.TF32 R160, R92, R176, R160 ;  /* 0x000000b05ca0723c */ /* 0x000fe200000810a0 */
[----:B------:R-:W-:-:S07]  /*1e5e0*/  IMAD.MOV.U32 R120, RZ, RZ, R233 ;  /* 0x000000ffff787224 */ /* 0x000fce00078e00e9 */
[C---:B------:R-:W-:Y:S08]  /*1e5f0*/  HMMA.1688.F32.TF32 R156, R92.reuse, R180, R156 ;  /* 0x000000b45c9c723c */ /* 0x040ff0000008109c */
[----:B------:R-:W-:Y:S01]  /*1e600*/  HMMA.1688.F32.TF32 R152, R92, R184, R152 ;  /* 0x000000b85c98723c */ /* 0x000fe20000081098 */
[----:B------:R-:W-:Y:S02]  /*1e610*/  IMAD.MOV.U32 R121, RZ, RZ, R226 ;  /* 0x000000ffff797224 */ /* 0x000fe400078e00e2 */
[----:B------:R-:W-:Y:S01]  /*1e620*/  IMAD.MOV.U32 R122, RZ, RZ, R225 ;  /* 0x000000ffff7a7224 */ /* 0x000fe200078e00e1 */
[----:B------:R-:W-:Y:S01]  /*1e630*/  LDS R226, [R227+0x46900] ;  /* 0x04690000e3e27984 */ /* 0x000fe20000000800 */
[----:B------:R-:W-:-:S03]  /*1e640*/  IMAD.MOV.U32 R123, RZ, RZ, R224 ;  /* 0x000000ffff7b7224 */ /* 0x000fc600078e00e0 */
[----:B--2---:R-:W-:Y:S01]  /*1e650*/  HMMA.1688.F32.TF32 R20, R60, R74, R20 ;  /* 0x0000004a3c14723c */ /* 0x004fe20000081014 */
[----:B------:R-:W-:Y:S01]  /*1e660*/  IMAD.MOV.U32 R139, RZ, RZ, R228 ;  /* 0x000000ffff8b7224 */ /* 0x000fe200078e00e4 */
[----:B------:R-:W-:Y:S01]  /*1e670*/  LDS R224, [R227+0x46100] ;  /* 0x04610000e3e07984 */ /* 0x000fe20000000800 */
[----:B------:R-:W-:-:S03]  /*1e680*/  IMAD.MOV.U32 R138, RZ, RZ, R229 ;  /* 0x000000ffff8a7224 */ /* 0x000fc600078e00e5 */
[----:B------:R-:W-:Y:S01]  /*1e690*/  LDS R228, [R231+0x46100] ;  /* 0x04610000e7e47984 */ /* 0x000fe20000000800 */
[----:B------:R-:W-:Y:S02]  /*1e6a0*/  IMAD.MOV.U32 R74, RZ, RZ, R25 ;  /* 0x000000ffff4a7224 */ /* 0x000fe400078e0019 */
[----:B------:R-:W-:Y:S01]  /*1e6b0*/  IMAD.MOV.U32 R75, RZ, RZ, R24 ;  /* 0x000000ffff4b7224 */ /* 0x000fe200078e0018 */
[----:B------:R-:W-:Y:S01]  /*1e6c0*/  LDS R229, [R252+0x46100] ;  /* 0x04610000fce57984 */ /* 0x000fe20000000800 */
[C---:B------:R-:W-:Y:S03]  /*1e6d0*/  HMMA.1688.F32.TF32 R24, R60.reuse, R26, R248 ;  /* 0x0000001a3c18723c */ /* 0x040fe600000810f8 */
[----:B------:R-:W-:Y:S05]  /*1e6e0*/  LDS R225, [R2+0x46100] ;  /* 0x0461000002e17984 */ /* 0x000fea0000000800 */
[----:B------:R-:W-:Y:S04]  /*1e6f0*/  HMMA.1688.F32.TF32 R28, R60, R30, R72 ;  /* 0x0000001e3c1c723c */ /* 0x000fe80000081048 */
[----:B------:R-:W-:Y:S04]  /*1e700*/  STL.64 [R1+0x940], R22 ;  /* 0x0009401601007387 */ /* 0x000fe80000100a00 */
[----:B------:R-:W-:Y:S01]  /*1e710*/  STL.64 [R1+0x938], R20 ;  /* 0x0009381401007387 */ /* 0x000fe20000100a00 */
[C---:B------:R-:W-:Y:S06]  /*1e720*/  HMMA.1688.F32.TF32 R60, R192.reuse, R8, R116 ;  /* 0x00000008c03c723c */ /* 0x040fec0000081074 */
[----:B------:R-:W-:Y:S02]  /*1e730*/  STL.64 [R1+0x950], R26 ;  /* 0x0009501a01007387 */ /* 0x000fe40000100a00 */
[C---:B------:R-:W-:Y:S02]  /*1e740*/  HMMA.1688.F32.TF32 R72, R192.reuse, R180, R140 ;  /* 0x000000b4c048723c */ /* 0x040fe4000008108c */
[----:B------:R-:W-:Y:S04]  /*1e750*/  STL.64 [R1+0x948], R24 ;  /* 0x0009481801007387 */ /* 0x000fe80000100a00 */
[----:B------:R-:W-:Y:S02]  /*1e760*/  STL.64 [R1+0x960], R30 ;  /* 0x0009601e01007387 */ /* 0x000fe40000100a00 */
[----:B------:R-:W-:Y:S02]  /*1e770*/  HMMA.1688.F32.TF32 R192, R192, R200, R112 ;  /* 0x000000c8c0c0723c */ /* 0x000fe40000081070 */
[----:B------:R-:W-:Y:S04]  /*1e780*/  LDS R112, [R231+0x46080] ;  /* 0x04608000e7707984 */ /* 0x000fe80000000800 */
[----:B------:R-:W-:Y:S04]  /*1e790*/  LDS R114, [R231+0x46880] ;  /* 0x04688000e7727984 */ /* 0x000fe80000000800 */
[----:B------:R-:W-:Y:S04]  /*1e7a0*/  LDS R113, [R252+0x46080] ;  /* 0x04608000fc717984 */ /* 0x000fe80000000800 */
[----:B------:R-:W1:Y:S04]  /*1e7b0*/  LDS R115, [R252+0x46880] ;  /* 0x04688000fc737984 */ /* 0x000e680000000800 */
[----:B------:R-:W-:Y:S04]  /*1e7c0*/  STL.64 [R1+0x958], R28 ;  /* 0x0009581c01007387 */ /* 0x000fe80000100a00 */
[----:B------:R-:W-:Y:S04]  /*1e7d0*/  STL.64 [R1+0x970], R34 ;  /* 0x0009702201007387 */ /* 0x000fe80000100a00 */
[----:B------:R-:W-:Y:S01]  /*1e7e0*/  STL.64 [R1+0x968], R32 ;  /* 0x0009682001007387 */ /* 0x000fe20000100a00 */
[----:B------:R-:W-:-:S03]  /*1e7f0*/  IMAD.MOV.U32 R116, RZ, RZ, R230 ;  /* 0x000000ffff747224 */ /* 0x000fc600078e00e6 */
[----:B------:R-:W-:Y:S01]  /*1e800*/  STL.64 [R1+0x980], R38 ;  /* 0x0009802601007387 */ /* 0x000fe20000100a00 */
[----:B------:R-:W-:-:S03]  /*1e810*/  IMAD.MOV.U32 R117, RZ, RZ, R232 ;  /* 0x000000ffff757224 */ /* 0x000fc600078e00e8 */
[----:B------:R2:W-:Y:S01]  /*1e820*/  STL.64 [R1+0x978], R36 ;  /* 0x0009782401007387 */ /* 0x0005e20000100a00 */
[----:B------:R-:W-:-:S03]  /*1e830*/  IMAD.MOV.U32 R118, RZ, RZ, R234 ;  /* 0x000000ffff767224 */ /* 0x000fc600078e00ea */
[----:B------:R-:W-:Y:S01]  /*1e840*/  STL.64 [R1+0x990], R42 ;  /* 0x0009902a01007387 */ /* 0x000fe20000100a00 */
[----:B------:R-:W-:-:S03]  /*1e850*/  IMAD.MOV.U32 R119, RZ, RZ, R235 ;  /* 0x000000ffff777224 */ /* 0x000fc600078e00eb */
[----:B------:R3:W-:Y:S04]  /*1e860*/  STL.64 [R1+0x988], R40 ;  /* 0x0009882801007387 */ /* 0x0007e80000100a00 */
[----:B------:R-:W4:Y:S04]  /*1e870*/  LDL.LU R230, [R1+0x9bc] ;  /* 0x0009bc0001e67983 */ /* 0x000f280000300800 */
[----:B------:R-:W5:Y:S04]  /*1e880*/  LDL.LU R232, [R1+0x9b8] ;  /* 0x0009b80001e87983 */ /* 0x000f680000300800 */
[----:B------:R-:W5:Y:S04]  /*1e890*/  LDL.LU R234, [R1+0x9b4] ;  /* 0x0009b40001ea7983 */ /* 0x000f680000300800 */
[----:B------:R-:W5:Y:S04]  /*1e8a0*/  LDL.LU R235, [R1+0x9b0] ;  /* 0x0009b00001eb7983 */ /* 0x000f680000300800 */
[----:B------:R-:W5:Y:S04]  /*1e8b0*/  LDL.LU R233, [R1+0x9ac] ;  /* 0x0009ac0001e97983 */ /* 0x000f680000300800 */
[----:B------:R-:W5:Y:S04]  /*1e8c0*/  LDL.LU R136, [R1+0x130] ;  /* 0x0001300001887983 */ /* 0x000f680000300800 */
[----:B------:R-:W-:Y:S04]  /*1e8d0*/  STL [R1+0x930], R197 ;  /* 0x000930c501007387 */ /* 0x000fe80000100800 */
[----:B------:R-:W-:Y:S04]  /*1e8e0*/  STL [R1+0x92c], R198 ;  /* 0x00092cc601007387 */ /* 0x000fe80000100800 */
[----:B------:R-:W-:Y:S04]  /*1e8f0*/  STL [R1+0x928], R199 ;  /* 0x000928c701007387 */ /* 0x000fe80000100800 */
[----:B------:R1:W-:Y:S04]  /*1e900*/  STL [R1+0x8ec], R168 ;  /* 0x0008eca801007387 */ /* 0x0003e80000100800 */
[----:B------:R1:W-:Y:S04]  /*1e910*/  STL [R1+0x8e8], R169 ;  /* 0x0008e8a901007387 */ /* 0x0003e80000100800 */
[----:B------:R1:W-:Y:S04]  /*1e920*/  STL [R1+0x8e4], R170 ;  /* 0x0008e4aa01007387 */ /* 0x0003e80000100800 */
[----:B------:R1:W-:Y:S04]  /*1e930*/  STL [R1+0x8e0], R171 ;  /* 0x0008e0ab01007387 */ /* 0x0003e80000100800 */
        /* <DEDUP_REMOVED lines=15> */
[----:B------:R-:W-:Y:S01]  /*1ea30*/  STL [R1+0x918], R155 ;  /* 0x0009189b01007387 */ /* 0x000fe20000100800 */
[C---:B-1----:R-:W-:Y:S03]  /*1ea40*/  HMMA.1688.F32.TF32 R132, R112.reuse, R4, R120 ;  /* 0x000000047084723c */ /* 0x042fe60000081078 */
[----:B------:R-:W5:Y:S04]  /*1ea50*/  LDL.LU R124, [R1+0x100] ;  /* 0x00010000017c7983 */ /* 0x000f680000300800 */
[----:B------:R-:W5:Y:S04]  /*1ea60*/  LDL.LU R125, [R1+0x104] ;  /* 0x00010400017d7983 */ /* 0x000f680000300800 */
[----:B------:R-:W5:Y:S04]  /*1ea70*/  LDL.LU R126, [R1+0x108] ;  /* 0x00010800017e7983 */ /* 0x000f680000300800 */
[----:B------:R-:W5:Y:S01]  /*1ea80*/  LDL.LU R127, [R1+0x10c] ;  /* 0x00010c00017f7983 */ /* 0x000f620000300800 */
[----:B------:R-:W-:Y:S03]  /*1ea90*/  HMMA.1688.F32.TF32 R128, R112, R176, R116 ;  /* 0x000000b07080723c */ /* 0x000fe60000081074 */
        /* <DEDUP_REMOVED lines=8> */
[----:B--2---:R-:W2:Y:S04]  /*1eb20*/  LDL.LU R36, [R1+0x190] ;  /* 0x0001900001247983 */ /* 0x004ea80000300800 */
[----:B------:R-:W2:Y:S04]  /*1eb30*/  LDL.LU R37, [R1+0x194] ;  /* 0x0001940001257983 */ /* 0x000ea80000300800 */
[----:B------:R-:W2:Y:S04]  /*1eb40*/  LDL.LU R38, [R1+0x198] ;  /* 0x0001980001267983 */ /* 0x000ea80000300800 */
[----:B------:R-:W2:Y:S04]  /*1eb50*/  LDL.LU R39, [R1+0x19c] ;  /* 0x00019c0001277983 */ /* 0x000ea80000300800 */
[----:B---3--:R-:W3:Y:S04]  /*1eb60*/  LDL.LU R40, [R1+0x1b0] ;  /* 0x0001b00001287983 */ /* 0x008ee80000300800 */
        /* <DEDUP_REMOVED lines=14> */
[----:B------:R-:W-:-:S03]  /*1ec50*/  IMAD.MOV.U32 R31, RZ, RZ, R240 ;  /* 0x000000ffff1f7224 */ /* 0x000fc600078e00f0 */
[----:B------:R-:W3:Y:S01]  /*1ec60*/  LDL.LU R35, [R1+0x18c] ;  /* 0x00018c0001237983 */ /* 0x000ee20000300800 */
[----:B------:R-:W-:-:S03]  /*1ec70*/  IMAD.MOV.U32 R24, RZ, RZ, R241 ;  /* 0x000000ffff187224 */ /* 0x000fc600078e00f1 */
[----:B------:R-:W3:Y:S01]  /*1ec80*/  LDL.LU R28, [R1+0x170] ;  /* 0x00017000011c7983 */ /* 0x000ee20000300800 */
[----:B------:R-:W-:-:S03]  /*1ec90*/  IMAD.MOV.U32 R25, RZ, RZ, R242 ;  /* 0x000000ffff197224 */ /* 0x000fc600078e00f2 */
[----:B------:R-:W3:Y:S01]  /*1eca0*/  LDL.LU R29, [R1+0x174] ;  /* 0x00017400011d7983 */ /* 0x000ee20000300800 */
[----:B------:R-:W-:-:S03]  /*1ecb0*/  IMAD.MOV.U32 R26, RZ, RZ, R243 ;  /* 0x000000ffff1a7224 */ /* 0x000fc600078e00f3 */
        /* <DEDUP_REMOVED lines=9> */
[----:B----4-:R-:W-:-:S03]  /*1ed50*/  IMAD.MOV.U32 R137, RZ, RZ, R230 ;  /* 0x000000ffff897224 */ /* 0x010fc600078e00e6 */
[----:B------:R-:W-:Y:S04]  /*1ed60*/  LDS R230, [R231+0x46900] ;  /* 0x04690000e7e67984 */ /* 0x000fe80000000800 */
[----:B------:R-:W-:Y:S01]  /*1ed70*/  LDS R231, [R252+0x46900] ;  /* 0x04690000fce77984 */ /* 0x000fe20000000800 */
[----:B-----5:R-:W-:Y:S02]  /*1ed80*/  IMAD.MOV.U32 R143, RZ, RZ, R232 ;  /* 0x000000ffff8f7224 */ /* 0x020fe400078e00e8 */
[----:B------:R-:W-:Y:S01]  /*1ed90*/  IMAD.MOV.U32 R141, RZ, RZ, R234 ;  /* 0x000000ffff8d7224 */ /* 0x000fe200078e00ea */
[----:B------:R-:W-:Y:S04]  /*1eda0*/  LDS R232, [R227+0x46080] ;  /* 0x04608000e3e87984 */ /* 0x000fe80000000800 */
[----:B------:R-:W-:Y:S04]  /*1edb0*/  LDS R234, [R227+0x46880] ;  /* 0x04688000e3ea7984 */ /* 0x000fe80000000800 */
[----:B------:R-:W-:Y:S01]  /*1edc0*/  LDS R227, [R2+0x46900] ;  /* 0x0469000002e37984 */ /* 0x000fe20000000800 */
[----:B------:R-:W-:-:S02]  /*1edd0*/  IMAD.MOV.U32 R23, RZ, RZ, R0 ;  /* 0x000000ffff177224 */ /* 0x000fc400078e0000 */
[----:B------:R-:W-:Y:S02]  /*1ede0*/  IMAD.MOV.U32 R140, RZ, RZ, R235 ;  /* 0x000000ffff8c7224 */ /* 0x000fe400078e00eb */
[----:B------:R-:W-:Y:S01]  /*1edf0*/  IMAD.MOV.U32 R142, RZ, RZ, R233 ;  /* 0x000000ffff8e7224 */ /* 0x000fe200078e00e9 */
[----:B------:R-:W-:Y:S04]  /*1ee00*/  LDS R235, [R2+0x46880] ;  /* 0x0468800002eb7984 */ /* 0x000fe80000000800 */
[----:B------:R-:W1:Y:S01]  /*1ee10*/  LDS R233, [R2+0x46080] ;  /* 0x0460800002e97984 */ /* 0x000e620000000800 */
[C---:B------:R-:W-:Y:S08]  /*1ee20*/  HMMA.1688.F32.TF32 R148, R92.reuse, R188, R148 ;  /* 0x000000bc5c94723c */ /* 0x040ff00000081094 */
[----:B------:R-:W-:Y:S08]  /*1ee30*/  HMMA.1688.F32.TF32 R144, R92, R200, R144 ;  /* 0x000000c85c90723c */ /* 0x000ff00000081090 */
[C---:B------:R-:W-:Y:S08]  /*1ee40*/  HMMA.1688.F32.TF32 R140, R112.reuse, R12, R140 ;  /* 0x0000000c708c723c */ /* 0x040ff0000008108c */
[----:B------:R-:W-:Y:S08]  /*1ee50*/  HMMA.1688.F32.TF32 R136, R112, R8, R136 ;  /* 0x000000087088723c */ /* 0x000ff00000081088 */
[----:B-1----:R-:W-:Y:S08]  /*1ee60*/  HMMA.1688.F32.TF32 R92, R232, R180, R236 ;  /* 0x000000b4e85c723c */ /* 0x002ff000000810ec */
[----:B------:R-:W-:Y:S08]  /*1ee70*/  HMMA.1688.F32.TF32 R16, R224, R8, R16 ;  /* 0x00000008e010723c */ /* 0x000ff00000081010 */
[----:B------:R-:W-:Y:S08]  /*1ee80*/  HMMA.1688.F32.TF32 R108, R232, R12, R108 ;  /* 0x0000000ce86c723c */ /* 0x000ff0000008106c */
[C---:B------:R-:W-:Y:S08]  /*1ee90*/  HMMA.1688.F32.TF32 R124, R112.reuse, R180, R124 ;  /* 0x000000b4707c723c */ /* 0x040ff0000008107c */
[----:B------:R-:W-:Y:S08]  /*1eea0*/  HMMA.1688.F32.TF32 R120, R112, R184, R120 ;  /* 0x000000b87078723c */ /* 0x000ff00000081078 */
[----:B--2---:R-:W-:Y:S08]  /*1eeb0*/  HMMA.1688.F32.TF32 R36, R228, R176, R36 ;  /* 0x000000b0e424723c */ /* 0x004ff00000081024 */
[----:B------:R-:W-:Y:S11]  /*1eec0*/  HMMA.1688.F32.TF32 R116, R112, R188, R116 ;  /* 0x000000bc7074723c */ /* 0x000ff60000081074 */
[----:B------:R-:W-:Y:S04]  /*1eed0*/  @!UPT UIADD3 URZ, URZ, URZ, URZ ;  /* 0x0000003f3f3ff290 */ /* 0x000fe8000fffe03f */
[----:B------:R1:W-:Y:S01]  /*1eee0*/  STL.64 [R1], R36 ;  /* 0x0000002401007387 */ /* 0x0003e20000100a00 */
[C---:B---3--:R-:W-:Y:S08]  /*1eef0*/  HMMA.1688.F32.TF32 R236, R228.reuse, R12, R168 ;  /* 0x0000000ce4ec723c */ /* 0x048ff000000810a8 */
[C---:B------:R-:W-:Y:S08]  /*1ef00*/  HMMA.1688.F32.TF32 R248, R228.reuse, R4, R248 ;  /* 0x00000004e4f8723c */ /* 0x040ff000000810f8 */
[----:B------:R-:W-:Y:S11]  /*1ef10*/  HMMA.1688.F32.TF32 R20, R228, R200, R20 ;  /* 0x000000c8e414723c */ /* 0x000ff60000081014 */
[----:B------:R-:W-:Y:S11]  /*1ef20*/  @!UPT UIADD3 URZ, URZ, URZ, URZ ;  /* 0x0000003f3f3ff290 */ /* 0x000ff6000fffe03f */
[----:B------:R-:W-:Y:S02]  /*1ef30*/  @!UPT UIADD3 URZ, URZ, URZ, URZ ;  /* 0x0000003f3f3ff290 */ /* 0x000fe4000fffe03f */
[----:B------:R-:W-:Y:S02]  /*1ef40*/  IMAD.MOV.U32 R156, RZ, RZ, R20 ;  /* 0x000000ffff9c7224 */ /* 0x000fe400078e0014 */
[----:B------:R-:W-:Y:S02]  /*1ef50*/  IMAD.MOV.U32 R157, RZ, RZ, R21 ;  /* 0x000000ffff9d7224 */ /* 0x000fe400078e0015 */
[----:B------:R-:W-:Y:S02]  /*1ef60*/  IMAD.MOV.U32 R158, RZ, RZ, R22 ;  /* 0x000000ffff9e7224 */ /* 0x000fe400078e0016 */
[----:B------:R-:W-:Y:S02]  /*1ef70*/  IMAD.MOV.U32 R160, RZ, RZ, R23 ;  /* 0x000000ffffa07224 */ /* 0x000fe400078e0017 */
[----:B------:R-:W-:Y:S08]  /*1ef80*/  HMMA.1688.F32.TF32 R20, R224, R12, R244 ;  /* 0x0000000ce014723c */ /* 0x000ff000000810f4 */
[----:B------:R-:W-:Y:S08]  /*1ef90*/  HMMA.1688.F32.TF32 R112, R112, R200, R240 ;  /* 0x000000c87070723c */ /* 0x000ff000000810f0 */
[----:B------:R-:W-:Y:S08]  /*1efa0*/  HMMA.1688.F32.TF32 R240, R228, R8, R40 ;  /* 0x00000008e4f0723c */ /* 0x000ff00000081028 */
[----:B------:R-:W-:-:S02]  /*1efb0*/  IMAD.MOV.U32 R152, RZ, RZ, R20 ;  /* 0x000000ffff987224 */ /* 0x000fc400078e0014 */
[----:B------:R-:W-:Y:S01]  /*1efc0*/  IMAD.MOV.U32 R153, RZ, RZ, R21 ;  /* 0x000000ffff997224 */ /* 0x000fe200078e0015 */
[----:B------:R-:W2:Y:S01]  /*1efd0*/  LDL.LU R20, [R1+0x1d0] ;  /* 0x0001d00001147983 */ /* 0x000ea20000300800 */
[----:B------:R-:W-:Y:S01]  /*1efe0*/  IMAD.MOV.U32 R154, RZ, RZ, R22 ;  /* 0x000000ffff9a7224 */ /* 0x000fe200078e0016 */
[C---:B------:R-:W-:Y:S01]  /*1eff0*/  HMMA.1688.F32.TF32 R32, R228.reuse, R180, R32 ;  /* 0x000000b4e420723c */ /* 0x040fe20000081020 */
[----:B------:R-:W-:Y:S01]  /*1f000*/  IMAD.MOV.U32 R155, RZ, RZ, R23 ;  /* 0x000000ffff9b7224 */ /* 0x000fe200078e0017 */
[----:B------:R-:W2:Y:S04]  /*1f010*/  LDL.LU R21, [R1+0x1d4] ;  /* 0x0001d40001157983 */ /* 0x000ea80000300800 */
[----:B------:R-:W2:Y:S02]  /*1f020*/  LDL.LU R22, [R1+0x1d8] ;  /* 0x0001d80001167983 */ /* 0x000ea40000300800 */
[C---:B------:R-:W-:Y:S02]  /*1f030*/  HMMA.1688.F32.TF32 R28, R228.reuse, R184, R28 ;  /* 0x000000b8e41c723c */ /* 0x040fe4000008101c */
[----:B------:R-:W2:Y:S06]  /*1f040*/  LDL.LU R23, [R1+0x1dc] ;  /* 0x0001dc0001177983 */ /* 0x000eac0000300800 */
[----:B------:R-:W-:Y:S01]  /*1f050*/  HMMA.1688.F32.TF32 R24, R228, R188, R24 ;  /* 0x000000bce418723c */ /* 0x000fe20000081018 */
[----:B------:R-:W3:Y:S07]  /*1f060*/  LDL R231, [R1+0x258] ;  /* 0x0002580001e77983 */ /* 0x000eee0000100800 */
[C---:B------:R-:W-:Y:S08]  /*1f070*/  HMMA.1688.F32.TF32 R104, R232.reuse, R8, R104 ;  /* 0x00000008e868723c */ /* 0x040ff00000081068 */
[----:B------:R-:W-:Y:S01]  /*1f080*/  HMMA.1688.F32.TF32 R100, R232, R4, R100 ;  /* 0x00000004e864723c */ /* 0x000fe20000081064 */
[----:B------:R-:W-:Y:S01]  /*1f090*/  IMAD.MOV.U32 R165, RZ, RZ, R28 ;  /* 0x000000ffffa57224 */ /* 0x000fe200078e001c */
[----:B------:R-:W-:Y:S01]  /*1f0a0*/  LDS R229, [R252+0x47000] ;  /* 0x04700000fce57984 */ /* 0x000fe20000000800 */
[----:B------:R-:W-:-:S05]  /*1f0b0*/  IMAD.MOV.U32 R166, RZ, RZ, R29 ;  /* 0x000000ffffa67224 */ /* 0x000fca00078e001d */
[----:B------:R-:W-:Y:S02]  /*1f0c0*/  IMAD.MOV.U32 R161, RZ, RZ, R24 ;  /* 0x000000ffffa17224 */ /* 0x000fe400078e0018 */
[----:B------:R-:W-:Y:S01]  /*1f0d0*/  IMAD.MOV.U32 R162, RZ, RZ, R25 ;  /* 0x000000ffffa27224 */ /* 0x000fe200078e0019 */
[----:B------:R-:W4:Y:S01]  /*1f0e0*/  LDL.LU R24, [R1+0x1e0] ;  /* 0x0001e00001187983 */ /* 0x000f220000300800 */
[----:B------:R-:W-:Y:S02]  /*1f0f0*/  IMAD.MOV.U32 R163, RZ, RZ, R26 ;  /* 0x000000ffffa37224 */ /* 0x000fe400078e001a */
[----:B------:R-:W-:Y:S01]  /*1f100*/  IMAD.MOV.U32 R164, RZ, RZ, R27 ;  /* 0x000000ffffa47224 */ /* 0x000fe200078e001b */
[----:B------:R-:W4:Y:S01]  /*1f110*/  LDL.LU R25, [R1+0x1e4] ;  /* 0x0001e40001197983 */ /* 0x000f220000300800 */
[----:B------:R-:W-:Y:S03]  /*1f120*/  HMMA.1688.F32.TF32 R96, R232, R176, R96 ;  /* 0x000000b0e860723c */ /* 0x000fe60000081060 */
[----:B------:R-:W4:Y:S01]  /*1f130*/  LDL.LU R26, [R1+0x1e8] ;  /* 0x0001e800011a7983 */ /* 0x000f220000300800 */
[----:B------:R-:W-:-:S03]  /*1f140*/  IMAD.MOV.U32 R168, RZ, RZ, R30 ;  /* 0x000000ffffa87224 */ /* 0x000fc600078e001e */
[----:B------:R-:W4:Y:S01]  /*1f150*/  LDL.LU R27, [R1+0x1ec] ;  /* 0x0001ec00011b7983 */ /* 0x000f220000300800 */
[C---:B------:R-:W-:Y:S01]  /*1f160*/  HMMA.1688.F32.TF32 R88, R232.reuse, R184, R88 ;  /* 0x000000b8e858723c */ /* 0x040fe20000081058 */
[----:B------:R-:W-:Y:S02]  /*1f170*/  IMAD.MOV.U32 R169, RZ, RZ, R31 ;  /* 0x000000ffffa97224 */ /* 0x000fe400078e001f */
[----:B------:R-:W5:Y:S04]  /*1f180*/  LDL.LU R28, [R1+0x1f0] ;  /* 0x0001f000011c7983 */ /* 0x000f680000300800 */
[----:B------:R-:W5:Y:S01]  /*1f190*/  LDL.LU R29, [R1+0x1f4] ;  /* 0x0001f400011d7983 */ /* 0x000f620000300800 */
[C---:B------:R-:W-:Y:S03]  /*1f1a0*/  HMMA.1688.F32.TF32 R84, R232.reuse, R188, R84 ;  /* 0x000000bce854723c */ /* 0x040fe60000081054 */
[----:B------:R-:W5:Y:S04]  /*1f1b0*/  LDL.LU R30, [R1+0x1f8] ;  /* 0x0001f800011e7983 */ /* 0x000f680000300800 */
[----:B------:R-:W5:Y:S01]  /*1f1c0*/  LDL.LU R31, [R1+0x1fc] ;  /* 0x0001fc00011f7983 */ /* 0x000f620000300800 */
[----:B------:R-:W-:Y:S07]  /*1f1d0*/  HMMA.1688.F32.TF32 R80, R232, R200, R80 ;  /* 0x000000c8e850723c */ /* 0x000fee0000081050 */
[----:B------:R-:W-:-:S02]  /*1f1e0*/  IMAD.MOV.U32 R235, RZ, RZ, R16 ;  /* 0x000000ffffeb7224 */ /* 0x000fc400078e0010 */
[----:B------:R-:W-:Y:S02]  /*1f1f0*/  IMAD.MOV.U32 R234, RZ, RZ, R17 ;  /* 0x000000ffffea7224 */ /* 0x000fe400078e0011 */
[----:B------:R-:W-:Y:S02]  /*1f200*/  IMAD.MOV.U32 R233, RZ, RZ, R18 ;  /* 0x000000ffffe97224 */ /* 0x000fe400078e0012 */
[----:B------:R-:W-:Y:S02]  /*1f210*/  IMAD.MOV.U32 R232, RZ, RZ, R19 ;  /* 0x000000ffffe87224 */ /* 0x000fe400078e0013 */
[----:B------:R-:W-:Y:S01]  /*1f220*/  HMMA.1688.F32.TF32 R16, R224, R4, R44 ;  /* 0x00000004e010723c */ /* 0x000fe2000008102c */
[----:B------:R-:W2:Y:S04]  /*1f230*/  LDL.LU R44, [R1+0x240] ;  /* 0x00024000012c7983 */ /* 0x000ea80000300800 */
[----:B------:R-:W2:Y:S04]  /*1f240*/  LDL.LU R45, [R1+0x244] ;  /* 0x00024400012d7983 */ /* 0x000ea80000300800 */
[----:B------:R-:W2:Y:S04]  /*1f250*/  LDL.LU R46, [R1+0x248] ;  /* 0x00024800012e7983 */ /* 0x000ea80000300800 */
[----:B------:R-:W2:Y:S01]  /*1f260*/  LDL.LU R47, [R1+0x24c] ;  /* 0x00024c00012f7983 */ /* 0x000ea20000300800 */
[----:B------:R-:W-:-:S02]  /*1f270*/  IMAD.MOV.U32 R170, RZ, RZ, R32 ;  /* 0x000000ffffaa7224 */ /* 0x000fc400078e0020 */
[----:B------:R-:W-:Y:S01]  /*1f280*/  IMAD.MOV.U32 R171, RZ, RZ, R33 ;  /* 0x000000ffffab7224 */ /* 0x000fe200078e0021 */
[----:B------:R-:W4:Y:S01]  /*1f290*/  LDL.LU R32, [R1+0x200] ;  /* 0x0002000001207983 */ /* 0x000f220000300800 */
[----:B------:R-:W-:Y:S02]  /*1f2a0*/  IMAD.MOV.U32 R167, RZ, RZ, R34 ;  /* 0x000000ffffa77224 */ /* 0x000fe400078e0022 */
[----:B------:R-:W-:Y:S01]  /*1f2b0*/  IMAD.MOV.U32 R159, RZ, RZ, R35 ;  /* 0x000000ffff9f7224 */ /* 0x000fe200078e0023 */
[----:B------:R-:W4:Y:S04]  /*1f2c0*/  LDL.LU R33, [R1+0x204] ;  /* 0x0002040001217983 */ /* 0x000f280000300800 */
[----:B------:R-:W4:Y:S04]  /*1f2d0*/  LDL.LU R34, [R1+0x208] ;  /* 0x0002080001227983 */ /* 0x000f280000300800 */
[----:B------:R-:W4:Y:S04]  /*1f2e0*/  LDL.LU R35, [R1+0x20c] ;  /* 0x00020c0001237983 */ /* 0x000f280000300800 */
[----:B------:R-:W4:Y:S04]  /*1f2f0*/  LDL.LU R40, [R1+0x220] ;  /* 0x0002200001287983 */ /* 0x000f280000300800 */
[----:B------:R-:W4:Y:S01]  /*1f300*/  LDL.LU R41, [R1+0x224] ;  /* 0x0002240001297983 */ /* 0x000f220000300800 */
[----:B------:R-:W-:-:S03]  /*1f310*/  IMAD.MOV.U32 R0, RZ, RZ, R38 ;  /* 0x000000ffff007224 */ /* 0x000fc600078e0026 */
[----:B------:R-:W4:Y:S01]  /*1f320*/  LDL.LU R42, [R1+0x228] ;  /* 0x00022800012a7983 */ /* 0x000f220000300800 */
[----:B------:R-:W-:-:S03]  /*1f330*/  IMAD.MOV.U32 R3, RZ, RZ, R39 ;  /* 0x000000ffff037224 */ /* 0x000fc600078e0027 */
[----:B------:R-:W4:Y:S01]  /*1f340*/  LDL.LU R43, [R1+0x22c] ;  /* 0x00022c00012b7983 */ /* 0x000f220000300800 */
[----:B------:R-:W-:Y:S03]  /*1f350*/  HMMA.1688.F32.TF32 R244, R224, R176, R204 ;  /* 0x000000b0e0f4723c */ /* 0x000fe600000810cc */
[----:B-1----:R-:W4:Y:S04]  /*1f360*/  LDL.LU R36, [R1+0x210] ;  /* 0x0002100001247983 */ /* 0x002f280000300800 */
[----:B------:R-:W4:Y:S04]  /*1f370*/  LDL.LU R37, [R1+0x214] ;  /* 0x0002140001257983 */ /* 0x000f280000300800 */
[----:B------:R-:W4:Y:S04]  /*1f380*/  LDL.LU R38, [R1+0x218] ;  /* 0x0002180001267983 */ /* 0x000f280000300800 */
[----:B------:R-:W4:Y:S04]  /*1f390*/  LDL.LU R39, [R1+0x21c] ;  /* 0x00021c0001277983 */ /* 0x000f280000300800 */
[----:B------:R-:W4:Y:S01]  /*1f3a0*/  LDL R207, [R1+0x250] ;  /* 0x0002500001cf7983 */ /* 0x000f220000100800 */
[----:B------:R-:W-:-:S02]  /*1f3b0*/  IMAD.MOV.U32 R191, RZ, RZ, R16 ;  /* 0x000000ffffbf7224 */ /* 0x000fc400078e0010 */
[----:B------:R-:W-:Y:S01]  /*1f3c0*/  IMAD.MOV.U32 R197, RZ, RZ, R17 ;  /* 0x000000ffffc57224 */ /* 0x000fe200078e0011 */
[----:B------:R-:W-:Y:S01]  /*1f3d0*/  HMMA.1688.F32.TF32 R208, R224, R180, R208 ;  /* 0x000000b4e0d0723c */ /* 0x000fe200000810d0 */
[----:B------:R-:W-:Y:S01]  /*1f3e0*/  IMAD.MOV.U32 R198, RZ, RZ, R18 ;  /* 0x000000ffffc67224 */ /* 0x000fe200078e0012 */
[----:B------:R-:W-:Y:S01]  /*1f3f0*/  LDS R205, [R2+0x47000] ;  /* 0x0470000002cd7984 */ /* 0x000fe20000000800 */
[----:B------:R-:W-:-:S05]  /*1f400*/  IMAD.MOV.U32 R199, RZ, RZ, R19 ;  /* 0x000000ffffc77224 */ /* 0x000fca00078e0013 */
[C---:B------:R-:W-:Y:S01]  /*1f410*/  HMMA.1688.F32.TF32 R16, R224.reuse, R200, R220 ;  /* 0x000000c8e010723c */ /* 0x040fe200000810dc */
[----:B------:R-:W-:Y:S04]  /*1f420*/  LDS R221, [R252+0x46180] ;  /* 0x04618000fcdd7984 */ /* 0x000fe80000000800 */
[----:B------:R-:W-:Y:S03]  /*1f430*/  LDS R223, [R252+0x46980] ;  /* 0x04698000fcdf7984 */ /* 0x000fe60000000800 */
[C---:B------:R-:W-:Y:S08]  /*1f440*/  HMMA.1688.F32.TF32 R212, R224.reuse, R184, R212 ;  /* 0x000000b8e0d4723c */ /* 0x040ff000000810d4 */
[----:B------:R-:W-:Y:S01]  /*1f450*/  HMMA.1688.F32.TF32 R216, R224, R188, R216 ;  /* 0x000000bce0d8723c */ /* 0x000fe200000810d8 */
[----:B------:R-:W-:Y:S04]  /*1f460*/  LDS R225, [R2+0x46180] ;  /* 0x0461800002e17984 */ /* 0x000fe80000000800 */
[----:B------:R-:W-:Y:S04]  /*1f470*/  LDS R227, [R2+0x46980] ;  /* 0x0469800002e37984 */ /* 0x000fe80000000800 */
[----:B---3--:R-:W-:Y:S04]  /*1f480*/  LDS R220, [R231+0x46180] ;  /* 0x04618000e7dc7984 */ /* 0x008fe80000000800 */
[----:B------:R-:W2:Y:S04]  /*1f490*/  LDS R222, [R231+0x46980] ;  /* 0x04698000e7de7984 */ /* 0x000ea80000000800 */
[----:B------:R-:W-:Y:S04]  /*1f4a0*/  LDS R228, [R231+0x47000] ;  /* 0x04700000e7e47984 */ /* 0x000fe80000000800 */
[----:B------:R-:W-:Y:S04]  /*1f4b0*/  LDS R230, [R231+0x47800] ;  /* 0x04780000e7e67984 */ /* 0x000fe80000000800 */
[----:B------:R-:W-:Y:S01]  /*1f4c0*/  LDS R231, [R252+0x47800] ;  /* 0x04780000fce77984 */ /* 0x000fe20000000800 */
[C---:B--2---:R-:W-:Y:S03]  /*1f4d0*/  HMMA.1688.F32.TF32 R44, R220.reuse, R12, R44 ;  /* 0x0000000cdc2c723c */ /* 0x044fe6000008102c */
[----:B----4-:R-:W-:Y:S04]  /*1f4e0*/  LDS R224, [R207+0x46180] ;  /* 0x04618000cfe07984 */ /* 0x010fe80000000800 */
[----:B------:R-:W1:Y:S04]  /*1f4f0*/  LDS R226, [R207+0x46980] ;  /* 0x04698000cfe27984 */ /* 0x000e680000000800 */
[----:B------:R-:W-:Y:S04]  /*1f500*/  LDS R204, [R207+0x47000] ;  /* 0x04700000cfcc7984 */ /* 0x000fe80000000800 */
[----:B------:R-:W-:Y:S04]  /*1f510*/  LDS R206, [R207+0x47800] ;  /* 0x04780000cfce7984 */ /* 0x000fe80000000800 */
[----:B------:R2:W3:Y:S04]  /*1f520*/  LDS R207, [R2+0x47800] ;  /* 0x0478000002cf7984 */ /* 0x0004e80000000800 */
[----:B--2---:R-:W2:Y:S04]  /*1f530*/  LDL.LU R2, [R1+0x998] ;  /* 0x0009980001027983 */ /* 0x004ea80000300800 */
[----:B------:R4:W-:Y:S04]  /*1f540*/  STL [R1+0x8d0], R44 ;  /* 0x0008d02c01007387 */ /* 0x0009e80000100800 */
[----:B------:R1:W-:Y:S04]  /*1f550*/  STL [R1+0x8cc], R45 ;  /* 0x0008cc2d01007387 */ /* 0x0003e80000100800 */
[----:B------:R1:W-:Y:S04]  /*1f560*/  STL [R1+0x8c8], R46 ;  /* 0x0008c82e01007387 */ /* 0x0003e80000100800 */
[----:B------:R2:W-:Y:S04]  /*1f570*/  STL [R1+0x8c4], R47 ;  /* 0x0008c42f01007387 */ /* 0x0005e80000100800 */
[----:B----4-:R-:W4:Y:S04]  /*1f580*/  LDL.LU R44, [R1+0x230] ;  /* 0x00023000012c7983 */ /* 0x010f280000300800 */
[----:B-1----:R-:W4:Y:S04]  /*1f590*/  LDL.LU R45, [R1+0x234] ;  /* 0x00023400012d7983 */ /* 0x002f280000300800 */
[----:B------:R-:W4:Y:S01]  /*1f5a0*/  LDL.LU R46, [R1+0x238] ;  /* 0x00023800012e7983 */ /* 0x000f220000300800 */
[C---:B------:R-:W-:Y:S08]  /*1f5b0*/  HMMA.1688.F32.TF32 R40, R220.reuse, R4, R40 ;  /* 0x00000004dc28723c */ /* 0x040ff00000081028 */
[C---:B------:R-:W-:Y:S08]  /*1f5c0*/  HMMA.1688.F32.TF32 R36, R220.reuse, R176, R36 ;  /* 0x000000b0dc24723c */ /* 0x040ff00000081024 */
[C---:B------:R-:W-:Y:S08]  /*1f5d0*/  HMMA.1688.F32.TF32 R32, R220.reuse, R180, R32 ;  /* 0x000000b4dc20723c */ /* 0x040ff00000081020 */
[C---:B-----5:R-:W-:Y:S08]  /*1f5e0*/  HMMA.1688.F32.TF32 R28, R220.reuse, R184, R28 ;  /* 0x000000b8dc1c723c */ /* 0x060ff0000008101c */
[----:B------:R-:W-:Y:S01]  /*1f5f0*/  HMMA.1688.F32.TF32 R24, R220, R188, R24 ;  /* 0x000000bcdc18723c */ /* 0x000fe20000081018 */
[----:B--2---:R-:W-:-:S07]  /*1f600*/  IMAD.MOV.U32 R47, RZ, RZ, R2 ;  /* 0x000000ffff2f7224 */ /* 0x004fce00078e0002 */
[----:B----4-:R-:W-:Y:S11]  /*1f610*/  HMMA.1688.F32.TF32 R44, R220, R8, R44 ;  /* 0x00000008dc2c723c */ /* 0x010ff6000008102c */
[----:B------:R-:W-:Y:S11]  /*1f620*/  @!UPT UIADD3 URZ, URZ, URZ, URZ ;  /* 0x0000003f3f3ff290 */ /* 0x000ff6000fffe03f */
[----:B------:R-:W-:Y:S01]  /*1f630*/  @!UPT UIADD3 URZ, URZ, URZ, URZ ;  /* 0x0000003f3f3ff290 */ /* 0x000fe2000fffe03f */
[----:B------:R1:W-:Y:S04]  /*1f640*/  STL.64 [R1+0x50], R44 ;  /* 0x0000502c01007387 */ /* 0x0003e80000100a00 */
[----:B------:R2:W-:Y:S01]  /*1f650*/  STL.64 [R1+0x58], R46 ;  /* 0x0000582e01007387 */ /* 0x0005e20000100a00 */
[----:B-1----:R-:W-:Y:S02]  /*1f660*/  IMAD.MOV.U32 R44, RZ, RZ, R40 ;  /* 0x000000ffff2c7224 */ /* 0x002fe400078e0028 */
[----:B------:R-:W-:Y:S02]  /*1f670*/  IMAD.MOV.U32 R45, RZ, RZ, R41 ;  /* 0x000000ffff2d7224 */ /* 0x000fe400078e0029 */
[----:B--2---:R-:W-:Y:S02]  /*1f680*/  IMAD.MOV.U32 R46, RZ, RZ, R42 ;  /* 0x000000ffff2e7224 */ /* 0x004fe400078e002a */
[----:B------:R-:W-:-:S02]  /*1f690*/  IMAD.MOV.U32 R47, RZ, RZ, R43 ;  /* 0x000000ffff2f7224 */ /* 0x000fc400078e002b */
[----:B------:R-:W2:Y:S04]  /*1f6a0*/  LDL.LU.64 R42, [R1+0x990] ;  /* 0x00099000012a7983 */ /* 0x000ea80000300a00 */
[----:B------:R-:W2:Y:S04]  /*1f6b0*/  LDL.LU.64 R40, [R1+0x988] ;  /* 0x0009880001287983 */ /* 0x000ea80000300a00 */
[----:B------:R-:W-:Y:S04]  /*1f6c0*/  STL.64 [R1+0xf0], R36 ;  /* 0x0000f02401007387 */ /* 0x000fe80000100a00 */
[----:B------:R1:W-:Y:S04]  /*1f6d0*/  STL.64 [R1+0xf8], R38 ;  /* 0x0000f82601007387 */ /* 0x0003e80000100a00 */
[----:B-1----:R-:W4:Y:S04]  /*1f6e0*/  LDL.LU.64 R38, [R1+0x980] ;  /* 0x0009800001267983 */ /* 0x002f280000300a00 */
[----:B------:R-:W4:Y:S04]  /*1f6f0*/  LDL.LU.64 R36, [R1+0x978] ;  /* 0x0009780001247983 */ /* 0x000f280000300a00 */
[----:B------:R-:W-:Y:S04]  /*1f700*/  STL.64 [R1+0x110], R32 ;  /* 0x0001102001007387 */ /* 0x000fe80000100a00 */
[----:B------:R1:W-:Y:S01]  /*1f710*/  STL.64 [R1+0x118], R34 ;  /* 0x0001182201007387 */ /* 0x0003e20000100a00 */
[----:B------:R-:W-:Y:S03]  /*1f720*/  HMMA.1688.F32.TF32 R220, R220, R200, R20 ;  /* 0x000000c8dcdc723c */ /* 0x000fe60000081014 */
        /* <DEDUP_REMOVED lines=10> */
[----:B------:R-:W3:Y:S04]  /*1f7d0*/  LDL.LU.64 R22, [R1+0x940] ;  /* 0x0009400001167983 */ /* 0x000ee80000300a00 */
[----:B------:R-:W3:Y:S04]  /*1f7e0*/  LDL.LU.64 R20, [R1+0x938] ;  /* 0x0009380001147983 */ /* 0x000ee80000300a00 */
[----:B------:R-:W-:Y:S04]  /*1f7f0*/  STL.64 [R1+0x190], R220 ;  /* 0x000190dc01007387 */ /* 0x000fe80000100a00 */
[----:B------:R-:W-:Y:S01]  /*1f800*/  STL.64 [R1+0x198], R222 ;  /* 0x000198de01007387 */ /* 0x000fe20000100a00 */
[C---:B--2---:R-:W-:Y:S08]  /*1f810*/  HMMA.1688.F32.TF32 R24, R224.reuse, R8, R24 ;  /* 0x00000008e018723c */ /* 0x044ff00000081018 */
[----:B---3--:R-:W-:Y:S11]  /*1f820*/  HMMA.1688.F32.TF32 R20, R224, R12, R20 ;  /* 0x0000000ce014723c */ /* 0x008ff60000081014 */
[----:B------:R-:W-:Y:S04]  /*1f830*/  @!UPT UIADD3 URZ, URZ, URZ, URZ ;  /* 0x0000003f3f3ff290 */ /* 0x000fe8000fffe03f */
[----:B------:R-:W-:Y:S01]  /*1f840*/  STL.64 [R1+0x170], R24 ;  /* 0x0001701801007387 */ /* 0x000fe20000100a00 */
[----:B------:R-:W-:-:S07]  /*1f850*/  IMAD.MOV.U32 R13, RZ, RZ, R27 ;  /* 0x000000ffff0d7224 */ /* 0x000fce00078e001b */
[----:B------:R-:W-:Y:S04]  /*1f860*/  STL.64 [R1+0x180], R20 ;  /* 0x0001801401007387 */ /* 0x000fe80000100a00 */
[----:B------:R-:W-:Y:S04]  /*1f870*/  STL.64 [R1+0x188], R22 ;  /* 0x0001881601007387 */ /* 0x000fe80000100a00 */
[----:B------:R1:W-:Y:S02]  /*1f880*/  STL [R1+0x178], R26 ;  /* 0x0001781a01007387 */ /* 0x0003e40000100800 */
[C---:B-1----:R-:W-:Y:S08]  /*1f890*/  HMMA.1688.F32.TF32 R24, R224.reuse, R4, R28 ;  /* 0x00000004e018723c */ /* 0x042ff0000008101c */
[C---:B-----5:R-:W-:Y:S01]  /*1f8a0*/  HMMA.1688.F32.TF32 R20, R224.reuse, R176, R32 ;  /* 0x000000b0e014723c */ /* 0x060fe20000081020 */
[----:B------:R-:W2:Y:S11]  /*1f8b0*/  LDL.LU R177, [R1+0x258] ;  /* 0x0002580001b17983 */ /* 0x000eb60000300800 */
[----:B------:R-:W-:Y:S03]  /*1f8c0*/  @!UPT UIADD3 URZ, URZ, URZ, URZ ;  /* 0x0000003f3f3ff290 */ /* 0x000fe6000fffe03f */
[----:B------:R-:W-:Y:S04]  /*1f8d0*/  STL.64 [R1+0x160], R24 ;  /* 0x0001601801007387 */ /* 0x000fe80000100a00 */
[----:B------:R4:W-:Y:S04]  /*1f8e0*/  STL.64 [R1+0x168], R26 ;  /* 0x0001681a01007387 */ /* 0x0009e80000100a00 */
[----:B------:R-:W3:Y:S04]  /*1f8f0*/  LDL.LU R32, [R1+0x250] ;  /* 0x0002500001207983 */ /* 0x000ee80000300800 */
[----:B------:R-:W-:Y:S01]  /*1f900*/  STL.64 [R1+0x150], R20 ;  /* 0x0001501401007387 */ /* 0x000fe20000100a00 */
[C---:B----4-:R-:W-:Y:S03]  /*1f910*/  HMMA.1688.F32.TF32 R24, R224.reuse, R180, R36 ;  /* 0x000000b4e018723c */ /* 0x050fe60000081024 */
[----:B------:R1:W-:Y:S04]  /*1f920*/  STL.64 [R1+0x158], R22 ;  /* 0x0001581601007387 */ /* 0x0003e80000100a00 */
[----:B------:R-:W4:Y:S01]  /*1f930*/  LDL.LU R33, [R1+0x254] ;  /* 0x0002540001217983 */ /* 0x000f220000300800 */
[----:B-1----:R-:W-:Y:S08]  /*1f940*/  HMMA.1688.F32.TF32 R20, R224, R184, R40 ;  /* 0x000000b8e014723c */ /* 0x002ff00000081028 */
[C---:B------:R-:W-:Y:S07]  /*1f950*/  HMMA.1688.F32.TF32 R28, R228.reuse, R14, R56 ;  /* 0x0000000ee41c723c */ /* 0x040fee0000081038 */
[----:B------:R-:W-:Y:S04]  /*1f960*/  STL.64 [R1+0x140], R24 ;  /* 0x0001401801007387 */ /* 0x000fe80000100a00 */
[----:B------:R1:W-:Y:S04]  /*1f970*/  STL.64 [R1+0x148], R26 ;  /* 0x0001481a01007387 */ /* 0x0003e80000100a00 */
[----:B------:R5:W-:Y:S01]  /*1f980*/  STL [R1+0x130], R20 ;  /* 0x0001301401007387 */ /* 0x000be20000100800 */
[----:B------:R-:W-:Y:S01]  /*1f990*/  IMAD.MOV.U32 R2, RZ, RZ, R21 ;  /* 0x000000ffff027224 */ /* 0x000fe200078e0015 */
[----:B-1----:R-:W-:Y:S01]  /*1f9a0*/  HMMA.1688.F32.TF32 R24, R228, R10, R60 ;  /* 0x0000000ae418723c */ /* 0x002fe2000008103c */
[----:B------:R-:W-:-:S02]  /*1f9b0*/  IMAD.MOV.U32 R185, RZ, RZ, R22 ;  /* 0x000000ffffb97224 */ /* 0x000fc400078e0016 */
[----:B------:R-:W-:-:S05]  /*1f9c0*/  IMAD.MOV.U32 R184, RZ, RZ, R23 ;  /* 0x000000ffffb87224 */ /* 0x000fca00078e0017 */
[C---:B-----5:R-:W-:Y:S01]  /*1f9d0*/  HMMA.1688.F32.TF32 R20, R228.reuse, R6, R64 ;  /* 0x00000006e414723c */ /* 0x060fe20000081040 */
[----:B------:R-:W-:Y:S04]  /*1f9e0*/  STL.64 [R1+0x100], R28 ;  /* 0x0001001c01007387 */ /* 0x000fe80000100a00 */
[----:B------:R1:W-:Y:S10]  /*1f9f0*/  STL.64 [R1+0x108], R30 ;  /* 0x0001081e01007387 */ /* 0x0003f40000100a00 */
[----:B------:R-:W-:Y:S01]  /*1fa00*/  STL.64 [R1+0xe0], R24 ;  /* 0x0000e01801007387 */ /* 0x000fe20000100a00 */
[C---:B-1----:R-:W-:Y:S03]  /*1fa10*/  HMMA.1688.F32.TF32 R28, R228.reuse, R178, R68 ;  /* 0x000000b2e41c723c */ /* 0x042fe60000081044 */
[----:B------:R1:W-:Y:S04]  /*1fa20*/  STL.64 [R1+0xe8], R26 ;  /* 0x0000e81a01007387 */ /* 0x0003e80000100a00 */
[----:B------:R-:W-:Y:S04]  /*1fa30*/  STL.64 [R1+0xc0], R20 ;  /* 0x0000c01401007387 */ /* 0x000fe80000100a00 */
[----:B------:R5:W-:Y:S01]  /*1fa40*/  STL.64 [R1+0xc8], R22 ;  /* 0x0000c81601007387 */ /* 0x000be20000100a00 */
[C---:B-1----:R-:W-:Y:S08]  /*1fa50*/  HMMA.1688.F32.TF32 R24, R228.reuse, R182, R72 ;  /* 0x000000b6e418723c */ /* 0x042ff00000081048 */
[----:B-----5:R-:W-:Y:S03]  /*1fa60*/  HMMA.1688.F32.TF32 R20, R228, R186, R76 ;  /* 0x000000bae414723c */ /* 0x020fe6000008104c */
[----:B------:R-:W-:Y:S01]  /*1fa70*/  STL.64 [R1+0xb0], R28 ;  /* 0x0000b01c01007387 */ /* 0x000fe20000100a00 */
[----:B------:R-:W-:-:S03]  /*1fa80*/  IMAD.MOV.U32 R36, RZ, RZ, R191 ;  /* 0x000000ffff247224 */ /* 0x000fc600078e00bf */
[----:B------:R-:W-:Y:S01]  /*1fa90*/  STL.64 [R1+0xb8], R30 ;  /* 0x0000b81e01007387 */ /* 0x000fe20000100a00 */
[----:B------:R-:W-:Y:S02]  /*1faa0*/  IMAD.MOV.U32 R37, RZ, RZ, R197 ;  /* 0x000000ffff257224 */ /* 0x000fe400078e00c5 */
[----:B------:R-:W-:Y:S01]  /*1fab0*/  IMAD.MOV.U32 R38, RZ, RZ, R198 ;  /* 0x000000ffff267224 */ /* 0x000fe200078e00c6 */
[----:B------:R-:W-:Y:S01]  /*1fac0*/  HMMA.1688.F32.TF32 R220, R224, R188, R48 ;  /* 0x000000bce0dc723c */ /* 0x000fe20000081030 */
[----:B------:R-:W-:Y:S01]  /*1fad0*/  IMAD.MOV.U32 R39, RZ, RZ, R199 ;  /* 0x000000ffff277224 */ /* 0x000fe200078e00c7 */
[----:B------:R-:W-:Y:S04]  /*1fae0*/  LDS R29, [R252+0x47080] ;  /* 0x04708000fc1d7984 */ /* 0x000fe80000000800 */
[----:B------:R-:W-:Y:S04]  /*1faf0*/  STL.64 [R1+0x30], R24 ;  /* 0x0000301801007387 */ /* 0x000fe80000100a00 */
[----:B------:R-:W-:Y:S04]  /*1fb00*/  STL.64 [R1+0x38], R26 ;  /* 0x0000381a01007387 */ /* 0x000fe80000100a00 */
[----:B------:R-:W5:Y:S04]  /*1fb10*/  LDL.LU R191, [R1+0x934] ;  /* 0x0009340001bf7983 */ /* 0x000f680000300800 */
[----:B------:R-:W-:Y:S04]  /*1fb20*/  STL.64 [R1+0x20], R20 ;  /* 0x0000201401007387 */ /* 0x000fe80000100a00 */
[----:B------:R-:W-:Y:S04]  /*1fb30*/  STL.64 [R1+0x28], R22 ;  /* 0x0000281601007387 */ /* 0x000fe80000100a00 */
[----:B------:R-:W5:Y:S04]  /*1fb40*/  LDL.LU R197, [R1+0x930] ;  /* 0x0009300001c57983 */ /* 0x000f680000300800 */
[----:B------:R-:W5:Y:S04]  /*1fb50*/  LDL.LU R198, [R1+0x92c] ;  /* 0x00092c0001c67983 */ /* 0x000f680000300800 */
[----:B------:R-:W5:Y:S01]  /*1fb60*/  LDL.LU R199, [R1+0x928] ;  /* 0x0009280001c77983 */ /* 0x000f620000300800 */
[----:B------:R-:W-:-:S02]  /*1fb70*/  IMAD.MOV.U32 R40, RZ, RZ, R235 ;  /* 0x000000ffff287224 */ /* 0x000fc400078e00eb */
[----:B------:R-:W-:Y:S02]  /*1fb80*/  IMAD.MOV.U32 R41, RZ, RZ, R234 ;  /* 0x000000ffff297224 */ /* 0x000fe400078e00ea */
[----:B------:R-:W-:Y:S02]  /*1fb90*/  IMAD.MOV.U32 R42, RZ, RZ, R233 ;  /* 0x000000ffff2a7224 */ /* 0x000fe400078e00e9 */
[----:B------:R-:W-:Y:S01]  /*1fba0*/  IMAD.MOV.U32 R43, RZ, RZ, R232 ;  /* 0x000000ffff2b7224 */ /* 0x000fe200078e00e8 */
[----:B------:R-:W-:Y:S01]  /*1fbb0*/  HMMA.1688.F32.TF32 R224, R224, R200, R52 ;  /* 0x000000c8e0e0723c */ /* 0x000fe20000081034 */
[----:B------:R-:W-:Y:S01]  /*1fbc0*/  IMAD.MOV.U32 R56, RZ, RZ, R165 ;  /* 0x000000ffff387224 */ /* 0x000fe200078e00a5 */
[----:B------:R-:W-:Y:S01]  /*1fbd0*/  LDS R31, [R252+0x47880] ;  /* 0x04788000fc1f7984 */ /* 0x000fe20000000800 */
[----:B------:R-:W-:Y:S02]  /*1fbe0*/  IMAD.MOV.U32 R57, RZ, RZ, R166 ;  /* 0x000000ffff397224 */ /* 0x000fe400078e00a6 */
[----:B------:R-:W-:Y:S01]  /*1fbf0*/  IMAD.MOV.U32 R58, RZ, RZ, R168 ;  /* 0x000000ffff3a7224 */ /* 0x000fe200078e00a8 */
[----:B------:R-:W-:Y:S01]  /*1fc00*/  LDS R49, [R252+0x47100] ;  /* 0x04710000fc317984 */ /* 0x000fe20000000800 */
[----:B------:R-:W-:-:S02]  /*1fc10*/  IMAD.MOV.U32 R52, RZ, RZ, R161 ;  /* 0x000000ffff347224 */ /* 0x000fc400078e00a1 */
[----:B------:R-:W-:Y:S01]  /*1fc20*/  IMAD.MOV.U32 R53, RZ, RZ, R162 ;  /* 0x000000ffff357224 */ /* 0x000fe200078e00a2 */
[----:B------:R-:W-:Y:S01]  /*1fc30*/  HMMA.1688.F32.TF32 R144, R204, R202, R144 ;  /* 0x000000cacc90723c */ /* 0x000fe20000081090 */
[----:B------:R-:W-:Y:S01]  /*1fc40*/  IMAD.MOV.U32 R54, RZ, RZ, R163 ;  /* 0x000000ffff367224 */ /* 0x000fe200078e00a3 */
[----:B------:R-:W-:Y:S01]  /*1fc50*/  LDS R51, [R252+0x47900] ;  /* 0x04790000fc337984 */ /* 0x000fe20000000800 */
[----:B------:R-:W-:Y:S02]  /*1fc60*/  IMAD.MOV.U32 R55, RZ, RZ, R164 ;  /* 0x000000ffff377224 */ /* 0x000fe400078e00a4 */
[----:B------:R-:W-:Y:S02]  /*1fc70*/  IMAD.MOV.U32 R59, RZ, RZ, R169 ;  /* 0x000000ffff3b7224 */ /* 0x000fe400078e00a9 */
[----:B------:R-:W-:Y:S02]  /*1fc80*/  IMAD.MOV.U32 R60, RZ, RZ, R170 ;  /* 0x000000ffff3c7224 */ /* 0x000fe400078e00aa */
[----:B------:R-:W-:-:S02]  /*1fc90*/  IMAD.MOV.U32 R61, RZ, RZ, R171 ;  /* 0x000000ffff3d7224 */ /* 0x000fc400078e00ab */
[----:B------:R-:W-:Y:S02]  /*1fca0*/  IMAD.MOV.U32 R62, RZ, RZ, R167 ;  /* 0x000000ffff3e7224 */ /* 0x000fe400078e00a7 */
[----:B------:R-:W-:Y:S02]  /*1fcb0*/  IMAD.MOV.U32 R63, RZ, RZ, R159 ;  /* 0x000000ffff3f7224 */ /* 0x000fe400078e009f */
[----:B------:R-:W-:Y:S02]  /*1fcc0*/  IMAD.MOV.U32 R66, RZ, RZ, R0 ;  /* 0x000000ffff427224 */ /* 0x000fe400078e0000 */
[----:B------:R-:W-:Y:S01]  /*1fcd0*/  IMAD.MOV.U32 R9, RZ, RZ, 0x3f ;  /* 0x0000003fff097424 */ /* 0x000fe200078e00ff */
[----:B--2---:R-:W-:Y:S04]  /*1fce0*/  LDS R28, [R177+0x47080] ;  /* 0x04708000b11c7984 */ /* 0x004fe80000000800 */
[----:B------:R-:W-:Y:S01]  /*1fcf0*/  LDS R30, [R177+0x47880] ;  /* 0x04788000b11e7984 */ /* 0x000fe20000000800 */
[----:B------:R-:W-:-:S03]  /*1fd00*/  IMAD.MOV.U32 R67, RZ, RZ, R3 ;  /* 0x000000ffff437224 */ /* 0x000fc600078e0003 */
[----:B------:R-:W-:Y:S04]  /*1fd10*/  LDS R48, [R177+0x47100] ;  /* 0x04710000b1307984 */ /* 0x000fe80000000800 */
[----:B------:R-:W-:Y:S04]  /*1fd20*/  LDS R50, [R177+0x47900] ;  /* 0x04790000b1327984 */ /* 0x000fe80000000800 */
[----:B---3--:R-:W-:Y:S04]  /*1fd30*/  LDS R24, [R32+0x47080] ;  /* 0x0470800020187984 */ /* 0x008fe80000000800 */
[----:B------:R-:W-:Y:S04]  /*1fd40*/  LDS R26, [R32+0x47880] ;  /* 0x04788000201a7984 */ /* 0x000fe80000000800 */
[----:B------:R-:W-:Y:S04]  /*1fd50*/  LDS R20, [R32+0x47100] ;  /* 0x0471000020147984 */ /* 0x000fe80000000800 */
[----:B------:R-:W-:Y:S04]  /*1fd60*/  LDS R22, [R32+0x47900] ;  /* 0x0479000020167984 */ /* 0x000fe80000000800 */
[----:B----4-:R-:W-:Y:S04]  /*1fd70*/  LDS R25, [R33+0x47080] ;  /* 0x0470800021197984 */ /* 0x010fe80000000800 */
[----:B------:R-:W1:Y:S04]  /*1fd80*/  LDS R27, [R33+0x47880] ;  /* 0x04788000211b7984 */ /* 0x000e680000000800 */
[----:B------:R-:W-:Y:S04]  /*1fd90*/  LDS R21, [R33+0x47100] ;  /* 0x0471000021157984 */ /* 0x000fe80000000800 */
[----:B------:R-:W2:Y:S01]  /*1fda0*/  LDS R23, [R33+0x47900] ;  /* 0x0479000021177984 */ /* 0x000ea20000000800 */
[C---:B-----5:R-:W-:Y:S08]  /*1fdb0*/  HMMA.1688.F32.TF32 R232, R228.reuse, R190, R172 ;  /* 0x000000bee4e8723c */ /* 0x060ff000000810ac */
[----:B------:R-:W-:Y:S07]  /*1fdc0*/  HMMA.1688.F32.TF32 R228, R228, R202, R192 ;  /* 0x000000cae4e4723c */ /* 0x000fee00000810c0 */
[----:B------:R-:W-:-:S02]  /*1fdd0*/  IMAD.MOV.U32 R192, RZ, RZ, R152 ;  /* 0x000000ffffc07224 */ /* 0x000fc400078e0098 */
[----:B------:R-:W3:Y:S01]  /*1fde0*/  LDL.LU R152, [R1+0x924] ;  /* 0x0009240001987983 */ /* 0x000ee20000300800 */
[----:B------:R-:W-:Y:S02]  /*1fdf0*/  IMAD.MOV.U32 R193, RZ, RZ, R153 ;  /* 0x000000ffffc17224 */ /* 0x000fe400078e0099 */
[----:B------:R-:W-:Y:S01]  /*1fe00*/  IMAD.MOV.U32 R194, RZ, RZ, R154 ;  /* 0x000000ffffc27224 */ /* 0x000fe200078e009a */
[----:B------:R-:W3:Y:S01]  /*1fe10*/  LDL.LU R153, [R1+0x920] ;  /* 0x0009200001997983 */ /* 0x000ee20000300800 */
[----:B------:R-:W-:Y:S01]  /*1fe20*/  IMAD.MOV.U32 R195, RZ, RZ, R155 ;  /* 0x000000ffffc37224 */ /* 0x000fe200078e009b */
[----:B------:R-:W-:Y:S02]  /*1fe30*/  HMMA.1688.F32.TF32 R172, R204, R14, R196 ;  /* 0x0000000eccac723c */ /* 0x000fe400000810c4 */
[----:B------:R-:W3:Y:S04]  /*1fe40*/  LDL.LU R154, [R1+0x91c] ;  /* 0x00091c00019a7983 */ /* 0x000ee80000300800 */
[----:B------:R-:W3:Y:S01]  /*1fe50*/  LDL.LU R155, [R1+0x918] ;  /* 0x00091800019b7983 */ /* 0x000ee20000300800 */
[----:B------:R-:W-:-:S02]  /*1fe60*/  IMAD.MOV.U32 R196, RZ, RZ, R156 ;  /* 0x000000ffffc47224 */ /* 0x000fc400078e009c */
[----:B------:R-:W-:Y:S01]  /*1fe70*/  IMAD.MOV.U32 R197, RZ, RZ, R157 ;  /* 0x000000ffffc57224 */ /* 0x000fe200078e009d */
[----:B------:R-:W4:Y:S01]  /*1fe80*/  LDL.LU R156, [R1+0x914] ;  /* 0x00091400019c7983 */ /* 0x000f220000300800 */
[----:B------:R-:W-:Y:S02]  /*1fe90*/  IMAD.MOV.U32 R198, RZ, RZ, R158 ;  /* 0x000000ffffc67224 */ /* 0x000fe400078e009e */
[----:B------:R-:W-:Y:S01]  /*1fea0*/  IMAD.MOV.U32 R199, RZ, RZ, R160 ;  /* 0x000000ffffc77224 */ /* 0x000fe200078e00a0 */
[----:B------:R-:W4:Y:S04]  /*1feb0*/  LDL.LU R157, [R1+0x910] ;  /* 0x00091000019d7983 */ /* 0x000f280000300800 */
[----:B------:R-:W4:Y:S04]  /*1fec0*/  LDL.LU R158, [R1+0x90c] ;  /* 0x00090c00019e7983 */ /* 0x000f280000300800 */
[----:B------:R-:W5:Y:S04]  /*1fed0*/  LDL.LU R160, [R1+0x908] ;  /* 0x0009080001a07983 */ /* 0x000f680000300800 */
        /* <DEDUP_REMOVED lines=12> */
[C---:B-1----:R-:W-:Y:S03]  /*1ffa0*/  HMMA.1688.F32.TF32 R108, R24.reuse, R14, R108 ;  /* 0x0000000e186c723c */ /* 0x042fe6000008106c */
[----:B------:R-:W4:Y:S04]  /*1ffb0*/  LDL.LU R64, [R1] ;  /* 0x0000000001407983 */ /* 0x000f280000300800 */
[----:B------:R-:W4:Y:S01]  /*1ffc0*/  LDL.LU R65, [R1+0x4] ;  /* 0x0000040001417983 */ /* 0x000f220000300800 */
[C---:B------:R-:W-:Y:S03]  /*1ffd0*/  HMMA.1688.F32.TF32 R104, R24.reuse, R10, R104 ;  /* 0x0000000a1868723c */ /* 0x040fe60000081068 */
[----:B------:R-:W4:Y:S05]  /*1ffe0*/  LDL.LU R0, [R1+0x8d4] ;  /* 0x0008d40001007983 */ /* 0x000f2a0000300800 */
[C---:B------:R-:W-:Y:S08]  /*1fff0*/  HMMA.1688.F32.TF32 R100, R24.reuse, R6, R100 ;  /* 0x000000061864723c */ /* 0x040ff00000081064 */
[C---:B------:R-:W-:Y:S08]  /*20000*/  HMMA.1688.F32.TF32 R96, R24.reuse, R178, R96 ;  /* 0x000000b21860723c */ /* 0x040ff00000081060 */
[C---:B------:R-:W-:Y:S08]  /*20010*/  HMMA.1688.F32.TF32 R92, R24.reuse, R182, R92 ;  /* 0x000000b6185c723c */ /* 0x040ff0000008105c */
[C---:B------:R-:W-:Y:S08]  /*20020*/  HMMA.1688.F32.TF32 R88, R24.reuse, R186, R88 ;  /* 0x000000ba1858723c */ /* 0x040ff00000081058 */
[C---:B------:R-:W-:Y:S08]  /*20030*/  HMMA.1688.F32.TF32 R84, R24.reuse, R190, R84 ;  /* 0x000000be1854723c */ /* 0x040ff00000081054 */
[----:B------:R-:W-:Y:S08]  /*20040*/  HMMA.1688.F32.TF32 R80, R24, R202, R80 ;  /* 0x000000ca1850723c */ /* 0x000ff00000081050 */
[-C--:B--2---:R-:W-:Y:S08]  /*20050*/  HMMA.1688.F32.TF32 R24, R20, R14.reuse, R192 ;  /* 0x0000000e1418723c */ /* 0x084ff000000810c0 */
[C---:B------:R-:W-:Y:S08]  /*20060*/  HMMA.1688.F32.TF32 R140, R28.reuse, R14, R140 ;  /* 0x0000000e1c8c723c */ /* 0x040ff0000008108c */
[C---:B------:R-:W-:Y:S08]  /*20070*/  HMMA.1688.F32.TF32 R136, R28.reuse, R10, R136 ;  /* 0x0000000a1c88723c */ /* 0x040ff00000081088 */
[C---:B------:R-:W-:Y:S08]  /*20080*/  HMMA.1688.F32.TF32 R132, R28.reuse, R6, R132 ;  /* 0x000000061c84723c */ /* 0x040ff00000081084 */
[C---:B------:R-:W-:Y:S08]  /*20090*/  HMMA.1688.F32.TF32 R128, R28.reuse, R178, R128 ;  /* 0x000000b21c80723c */ /* 0x040ff00000081080 */
[C---:B------:R-:W-:Y:S08]  /*200a0*/  HMMA.1688.F32.TF32 R124, R28.reuse, R182, R124 ;  /* 0x000000b61c7c723c */ /* 0x040ff0000008107c */
[C---:B------:R-:W-:Y:S08]  /*200b0*/  HMMA.1688.F32.TF32 R120, R28.reuse, R186, R120 ;  /* 0x000000ba1c78723c */ /* 0x040ff00000081078 */
[C---:B------:R-:W-:Y:S08]  /*200c0*/  HMMA.1688.F32.TF32 R116, R28.reuse, R190, R116 ;  /* 0x000000be1c74723c */ /* 0x040ff00000081074 */
[----:B------:R-:W-:Y:S08]  /*200d0*/  HMMA.1688.F32.TF32 R112, R28, R202, R112 ;  /* 0x000000ca1c70723c */ /* 0x000ff00000081070 */
[----:B------:R-:W-:Y:S01]  /*200e0*/  HMMA.1688.F32.TF32 R148, R204, R190, R148 ;  /* 0x000000becc94723c */ /* 0x000fe20000081094 */
[----:B------:R-:W-:Y:S01]  /*200f0*/  IADD3 R9, R9, c[0x0][0x180], RZ ;  /* 0x0000600009097a10 */ /* 0x000fe20007ffe0ff */
[----:B------:R-:W-:Y:S01]  /*20100*/  IMAD.MOV.U32 R3, RZ, RZ, c[0x0][0x180] ;  /* 0x00006000ff037624 */ /* 0x000fe200078e00ff */
[----:B------:R-:W1:Y:S04]  /*20110*/  S2R R34, SR_TID.X ;  /* 0x0000000000227919 */ /* 0x000e680000002100 */
[----:B------:R-:W-:Y:S01]  /*20120*/  LDS R192, [R32+0x47180] ;  /* 0x0471800020c07984 */ /* 0x000fe20000000800 */
[----:B------:R-:W-:Y:S01]  /*20130*/  HMMA.1688.F32.TF32 R28, R20, R10, R40 ;  /* 0x0000000a141c723c */ /* 0x000fe20000081028 */
[----:B------:R-:W-:-:S02]  /*20140*/  SHF.R.S32.HI R4, RZ, 0x1f, R9 ;  /* 0x0000001fff047819 */ /* 0x000fc40000011409 */
[----:B------:R-:W-:Y:S02]  /*20150*/  LDS R194, [R32+0x47980] ;  /* 0x0479800020c27984 */ /* 0x000fe40000000800 */
[----:B------:R-:W-:-:S03]  /*20160*/  LEA.HI R4, R4, R9, RZ, 0x6 ;  /* 0x0000000904047211 */ /* 0x000fc600078f30ff */
[C---:B---3--:R-:W-:Y:S08]  /*20170*/  HMMA.1688.F32.TF32 R152, R204.reuse, R186, R152 ;  /* 0x000000bacc98723c */ /* 0x048ff00000081098 */
[C---:B-----5:R-:W-:Y:S08]  /*20180*/  HMMA.1688.F32.TF32 R160, R204.reuse, R178, R160 ;  /* 0x000000b2cca0723c */ /* 0x060ff000000810a0 */
[C---:B----4-:R-:W-:Y:S08]  /*20190*/  HMMA.1688.F32.TF32 R168, R204.reuse, R10, R168 ;  /* 0x0000000acca8723c */ /* 0x050ff000000810a8 */
[C---:B------:R-:W-:Y:S08]  /*201a0*/  HMMA.1688.F32.TF32 R164, R204.reuse, R6, R164 ;  /* 0x00000006cca4723c */ /* 0x040ff000000810a4 */
[----:B------:R-:W-:Y:S01]  /*201b0*/  HMMA.1688.F32.TF32 R156, R204, R182, R156 ;  /* 0x000000b6cc9c723c */ /* 0x000fe2000008109c */
[----:B------:R-:W2:Y:S04]  /*201c0*/  LDL.LU R207, [R1+0x278] ;  /* 0x0002780001cf7983 */ /* 0x000ea80000300800 */
[----:B------:R-:W3:Y:S04]  /*201d0*/  LDL.LU R12, [R1+0x264] ;  /* 0x00026400010c7983 */ /* 0x000ee80000300800 */
[----:B------:R-:W-:Y:S04]  /*201e0*/  STL.64 [R1+0x1f0], R24 ;  /* 0x0001f01801007387 */ /* 0x000fe80000100a00 */
[----:B------:R4:W-:Y:S04]  /*201f0*/  STL.64 [R1+0x1f8], R26 ;  /* 0x0001f81a01007387 */ /* 0x0009e80000100a00 */
[----:B------:R-:W-:Y:S04]  /*20200*/  STL.64 [R1+0x1e0], R28 ;  /* 0x0001e01c01007387 */ /* 0x000fe80000100a00 */
[----:B------:R5:W-:Y:S01]  /*20210*/  STL.64 [R1+0x1e8], R30 ;  /* 0x0001e81e01007387 */ /* 0x000be20000100a00 */
[C---:B----4-:R-:W-:Y:S03]  /*20220*/  HMMA.1688.F32.TF32 R24, R20.reuse, R6, R36 ;  /* 0x000000061418723c */ /* 0x050fe60000081024 */
[----:B------:R-:W4:Y:S04]  /*20230*/  LDL.LU R8, [R1+0x878] ;  /* 0x0008780001087983 */ /* 0x000f280000300800 */
[----:B------:R-:W-:Y:S01]  /*20240*/  LDS R193, [R33+0x47180] ;  /* 0x0471800021c17984 */ /* 0x000fe20000000800 */
[C---:B-----5:R-:W-:Y:S03]  /*20250*/  HMMA.1688.F32.TF32 R28, R20.reuse, R178, R244 ;  /* 0x000000b2141c723c */ /* 0x060fe600000810f4 */
[----:B------:R-:W-:Y:S11]  /*20260*/  LDS R195, [R33+0x47980] ;  /* 0x0479800021c37984 */ /* 0x000ff60000000800 */
[----:B------:R-:W-:Y:S01]  /*20270*/  @!UPT UIADD3 URZ, URZ, URZ, URZ ;  /* 0x0000003f3f3ff290 */ /* 0x000fe2000fffe03f */
[----:B------:R5:W-:Y:S04]  /*20280*/  STL.64 [R1+0x1d0], R24 ;  /* 0x0001d01801007387 */ /* 0x000be80000100a00 */
[----:B------:R-:W-:Y:S04]  /*20290*/  STL.64 [R1+0x1d8], R26 ;  /* 0x0001d81a01007387 */ /* 0x000fe80000100a00 */
[----:B-----5:R-:W5:Y:S04]  /*202a0*/  LDL.LU R24, [R1+0x870] ;  /* 0x0008700001187983 */ /* 0x020f680000300800 */
[----:B------:R-:W-:Y:S04]  /*202b0*/  STL.64 [R1+0x90], R28 ;  /* 0x0000901c01007387 */ /* 0x000fe80000100a00 */
[----:B------:R1:W-:Y:S04]  /*202c0*/  STL.64 [R1+0x98], R30 ;  /* 0x0000981e01007387 */ /* 0x0003e80000100a00 */
[----:B------:R-:W5:Y:S01]  /*202d0*/  LDL.LU R9, [R1+0x874] ;  /* 0x0008740001097983 */ /* 0x000f620000300800 */
[C---:B-1----:R-:W-:Y:S11]  /*202e0*/  HMMA.1688.F32.TF32 R28, R20.reuse, R182, R208 ;  /* 0x000000b6141c723c */ /* 0x042ff600000810d0 */
[----:B------:R-:W-:Y:S11]  /*202f0*/  @!UPT UIADD3 URZ, URZ, URZ, URZ ;  /* 0x0000003f3f3ff290 */ /* 0x000ff6000fffe03f */
[----:B------:R-:W-:Y:S01]  /*20300*/  @!UPT UIADD3 URZ, URZ, URZ, URZ ;  /* 0x0000003f3f3ff290 */ /* 0x000fe2000fffe03f */
[----:B------:R-:W-:Y:S04]  /*20310*/  STL.64 [R1+0x10], R28 ;  /* 0x0000101c01007387 */ /* 0x000fe80000100a00 */
[----:B------:R1:W-:Y:S02]  /*20320*/  STL.64 [R1+0x18], R30 ;  /* 0x0000181e01007387 */ /* 0x0003e40000100a00 */
[C---:B-1----:R-:W-:Y:S11]  /*20330*/  HMMA.1688.F32.TF32 R28, R20.reuse, R186, R212 ;  /* 0x000000ba141c723c */ /* 0x042ff600000810d4 */
[----:B------:R-:W-:Y:S11]  /*20340*/  @!UPT UIADD3 URZ, URZ, URZ, URZ ;  /* 0x0000003f3f3ff290 */ /* 0x000ff6000fffe03f */
[----:B------:R-:W-:Y:S01]  /*20350*/  @!UPT UIADD3 URZ, URZ, URZ, URZ ;  /* 0x0000003f3f3ff290 */ /* 0x000fe2000fffe03f */
[----:B------:R1:W-:Y:S04]  /*20360*/  STL.64 [R1], R28 ;  /* 0x0000001c01007387 */ /* 0x0003e80000100a00 */
[----:B------:R-:W-:Y:S04]  /*20370*/  STL.64 [R1+0x8], R30 ;  /* 0x0000081e01007387 */ /* 0x000fe80000100a00 */
[----:B------:R-:W5:Y:S01]  /*20380*/  LDL.LU R27, [R1+0x86c] ;  /* 0x00086c00011b7983 */ /* 0x000f620000300800 */
[----:B------:R-:W-:Y:S02]  /*20390*/  IADD3 R3, R3, -0x100, RZ ;  /* 0xffffff0003037810 */ /* 0x000fe40007ffe0ff */
[----:B------:R-:W-:Y:S01]  /*203a0*/  SHF.R.S32.HI R4, RZ, 0x6, R4 ;  /* 0x00000006ff047819 */ /* 0x000fe20000011404 */
[----:B------:R-:W-:Y:S01]  /*203b0*/  IMAD.MOV.U32 R206, RZ, RZ, c[0x0][0x188] ;  /* 0x00006200ffce7624 */ /* 0x000fe200078e00ff */
[----:B-1----:R-:W5:Y:S02]  /*203c0*/  LDL.LU R28, [R1+0x864] ;  /* 0x00086400011c7983 */ /* 0x002f640000300800 */
[----:B------:R-:W-:Y:S01]  /*203d0*/  IADD3 R4, R4, -0x4, RZ ;  /* 0xfffffffc04047810 */ /* 0x000fe20007ffe0ff */
[----:B------:R-:W-:Y:S01]  /*203e0*/  IMAD.SHL.U32 R206, R206, 0x40, RZ ;  /* 0x00000040cece7824 */ /* 0x000fe200078e00ff */
[----:B------:R-:W5:Y:S03]  /*203f0*/  LDL.LU R26, [R1+0x868] ;  /* 0x00086800011a7983 */ /* 0x000f660000300800 */
[----:B------:R-:W-:Y:S01]  /*20400*/  IMAD.SHL.U32 R206, R206, 0x4, RZ ;  /* 0x00000004cece7824 */ /* 0x000fe200078e00ff */
[----:B------:R-:W-:Y:S01]  /*20410*/  HMMA.1688.F32.TF32 R244, R20, R202, R16 ;  /* 0x000000ca14f4723c */ /* 0x000fe20000081010 */
[----:B------:R-:W5:Y:S04]  /*20420*/  LDL.LU R25, [R1+0x860] ;  /* 0x0008600001197983 */ /* 0x000f680000300800 */
[----:B------:R-:W-:Y:S04]  /*20430*/  LDS R16, [R177+0x47180] ;  /* 0x04718000b1107984 */ /* 0x000fe80000000800 */
[----:B------:R-:W-:Y:S01]  /*20440*/  LDS R18, [R177+0x47980] ;  /* 0x04798000b1127984 */ /* 0x000fe20000000800 */
[----:B------:R-:W-:Y:S03]  /*20450*/  HMMA.1688.F32.TF32 R68, R48, R6, R248 ;  /* 0x000000063044723c */ /* 0x000fe600000810f8 */
[----:B------:R-:W-:Y:S04]  /*20460*/  LDS R17, [R252+0x47180] ;  /* 0x04718000fc117984 */ /* 0x000fe80000000800 */
[----:B------:R-:W1:Y:S01]  /*20470*/  LDS R19, [R252+0x47980] ;  /* 0x04798000fc137984 */ /* 0x000e620000000800 */
[----:B------:R-:W-:Y:S01]  /*20480*/  HMMA.1688.F32.TF32 R248, R20, R190, R216 ;  /* 0x000000be14f8723c */ /* 0x000fe200000810d8 */
[----:B------:R-:W-:Y:S01]  /*20490*/  LOP3.LUT R35, R34, 0x7f, RZ, 0xc0, !PT ;  /* 0x0000007f22237812 */ /* 0x000fe200078ec0ff */
[C---:B--2---:R-:W-:Y:S01]  /*204a0*/  IMAD R3, R207.reuse, -0x40, R3 ;  /* 0xffffffc0cf037824 */ /* 0x044fe200078e0203 */
[----:B------:R-:W-:-:S04]  /*204b0*/  ISETP.GE.AND P1, PT, R207, R4, PT ;  /* 0x00000004cf00720c */ /* 0x000fc80003f26270 */
[----:B------:R-:W-:-:S04]  /*204c0*/  ISETP.GT.AND P0, PT, R3, RZ, PT ;  /* 0x000000ff0300720c */ /* 0x000fc80003f04270 */
[----:B------:R-:W-:-:S04]  /*204d0*/  SEL R4, RZ, 0x4, !P0 ;  /* 0x00000004ff047807 */ /* 0x000fc80004000000 */
[----:B------:R-:W-:Y:S02]  /*204e0*/  SEL R4, R4, RZ, !P1 ;  /* 0x000000ff04047207 */ /* 0x000fe40004800000 */
[----:B------:R-:W-:Y:S02]  /*204f0*/  ISETP.GT.AND P0, PT, R3, 0x4, PT ;  /* 0x000000040300780c */ /* 0x000fe40003f04270 */
[----:B------:R-:W-:Y:S02]  /*20500*/  ISETP.NE.U32.AND P2, PT, R4, RZ, PT ;  /* 0x000000ff0400720c */ /* 0x000fe40003f45070 */
[----:B---3--:R-:W-:Y:S02]  /*20510*/  IADD3 R4, R12, 0x1, RZ ;  /* 0x000000010c047810 */ /* 0x008fe40007ffe0ff */
[----:B------:R-:W-:Y:S02]  /*20520*/  SEL R5, RZ, 0x4, !P0 ;  /* 0x00000004ff057807 */ /* 0x000fe40004000000 */
[----:B------:R-:W-:-:S02]  /*20530*/  ISETP.GT.AND P0, PT, R4, 0x3, PT ;  /* 0x000000030400780c */ /* 0x000fc40003f04270 */
[----:B----4-:R-:W-:Y:S02]  /*20540*/  IADD3 R8, P4, R8, R206, RZ ;  /* 0x000000ce08087210 */ /* 0x010fe40007f9e0ff */
[----:B------:R-:W-:-:S03]  /*20550*/  SEL R204, R4, RZ, !P0 ;  /* 0x000000ff04cc7207 */ /* 0x000fc60004000000 */
[----:B------:R2:W-:Y:S04]  /*20560*/  STL [R1+0x878], R8 ;  /* 0x0008780801007387 */ /* 0x0005e80000100800 */
[----:B------:R-:W-:Y:S01]  /*20570*/  STL [R1+0x264], R204 ;  /* 0x000264cc01007387 */ /* 0x000fe20000100800 */
[----:B------:R-:W-:Y:S01]  /*20580*/  IMAD.SHL.U32 R12, R35, 0x4, RZ ;  /* 0x00000004230c7824 */ /* 0x000fe200078e00ff */
[----:B-----5:R-:W-:-:S05]  /*20590*/  IADD3 R24, P0, R24, R206, RZ ;  /* 0x000000ce18187210 */ /* 0x020fca0007f1e0ff */
[----:B------:R-:W-:Y:S01]  /*205a0*/  STL [R1+0x870], R24 ;  /* 0x0008701801007387 */ /* 0x000fe20000100800 */
[----:B------:R-:W-:-:S05]  /*205b0*/  IMAD.X R9, R9, 0x1, R0, P4 ;  /* 0x0000000109097824 */ /* 0x000fca00020e0600 */
[----:B------:R3:W-:Y:S04]  /*205c0*/  STL [R1+0x874], R9 ;  /* 0x0008740901007387 */ /* 0x0007e80000100800 */
[----:B------:R-:W4:Y:S01]  /*205d0*/  LDL.LU R21, [R1+0x85c] ;  /* 0x00085c0001157983 */ /* 0x000f220000300800 */
[----:B------:R-:W-:-:S03]  /*205e0*/  IMAD R4, R204, 0x8000, R12 ;  /* 0x00008000cc047824 */ /* 0x000fc600078e020c */
[----:B------:R-:W-:Y:S06]  /*205f0*/  BAR.SYNC.DEFER_BLOCKING 0x0 ;  /* 0x0000000000007b1d */ /* 0x000fec0000010000 */
[----:B------:R-:W-:Y:S01]  /*20600*/  @!PT LDS RZ, [RZ] ;  /* 0x00000000fffff984 */ /* 0x000fe20000000800 */
[----:B------:R-:W-:Y:S01]  /*20610*/  @!PT LDS RZ, [RZ] ;  /* 0x00000000fffff984 */ /* 0x000fe20000000800 */
[----:B------:R-:W-:Y:S01]  /*20620*/  @!PT LDS RZ, [RZ] ;  /* 0x00000000fffff984 */ /* 0x000fe20000000800 */
[----:B------:R2:W-:Y:S02]  /*20630*/  LDGSTS.E [R4+0x40000], [R8.64], P2 ;  /* 0x4000000008047fae */ /* 0x0005e40009121844 */
[----:B--2---:R-:W-:Y:S02]  /*20640*/  IMAD.MOV.U32 R8, RZ, RZ, R24 ;  /* 0x000000ffff087224 */ /* 0x004fe400078e0018 */
[----:B------:R-:W-:-:S04]  /*20650*/  IMAD.X R27, R27, 0x1, R0, P0 ;  /* 0x000000011b1b7824 */ /* 0x000fc800000e0600 */
[----:B---3--:R-:W-:Y:S01]  /*20660*/  IMAD.MOV.U32 R9, RZ, RZ, R27 ;  /* 0x000000ffff097224 */ /* 0x008fe200078e001b */
[----:B------:R2:W-:Y:S04]  /*20670*/  STL [R1+0x86c], R27 ;  /* 0x00086c1b01007387 */ /* 0x0005e80000100800 */
[----:B--2---:R-:W2:Y:S04]  /*20680*/  LDL.LU R27, [R1+0x854] ;  /* 0x00085400011b7983 */ /* 0x004ea80000300800 */
[----:B------:R-:W3:Y:S04]  /*20690*/  LDL.LU R24, [R1+0x858] ;  /* 0x0008580001187983 */ /* 0x000ee80000300800 */
[----:B------:R-:W5:Y:S04]  /*206a0*/  LDL.LU R23, [R1+0x84c] ;  /* 0x00084c0001177983 */ /* 0x000f680000300800 */
[----:B------:R-:W5:Y:S01]  /*206b0*/  LDL.LU R20, [R1+0x850] ;  /* 0x0008500001147983 */ /* 0x000f620000300800 */
[----:B------:R-:W-:-:S02]  /*206c0*/  SEL R5, R5, RZ, !P1 ;  /* 0x000000ff05057207 */ /* 0x000fc40004800000 */
[----:B------:R-:W-:Y:S02]  /*206d0*/  ISETP.GT.AND P0, PT, R3, 0x8, PT ;  /* 0x000000080300780c */ /* 0x000fe40003f04270 */
[----:B------:R-:W-:Y:S02]  /*206e0*/  ISETP.NE.U32.AND P3, PT, R5, RZ, PT ;  /* 0x000000ff0500720c */ /* 0x000fe40003f65070 */
[----:B------:R-:W-:Y:S02]  /*206f0*/  SEL R5, RZ, 0x4, !P0 ;  /* 0x00000004ff057807 */ /* 0x000fe40004000000 */
[----:B------:R-:W-:Y:S02]  /*20700*/  ISETP.GT.AND P0, PT, R3, 0xc, PT ;  /* 0x0000000c0300780c */ /* 0x000fe40003f04270 */
[----:B------:R-:W-:-:S04]  /*20710*/  SEL R5, R5, RZ, !P1 ;  /* 0x000000ff05057207 */ /* 0x000fc80004800000 */
[----:B------:R-:W-:Y:S02]  /*20720*/  ISETP.NE.U32.AND P2, PT, R5, RZ, PT ;  /* 0x000000ff0500720c */ /* 0x000fe40003f45070 */
[----:B------:R-:W-:Y:S01]  /*20730*/  SEL R5, RZ, 0x4, !P0 ;  /* 0x00000004ff057807 */ /* 0x000fe20004000000 */
[----:B------:R1:W-:Y:S01]  /*20740*/  LDGSTS.E [R4+0x40800], [R8.64], P3 ;  /* 0x4080000008047fae */ /* 0x0003e20009921844 */
[----:B------:R-:W-:-:S05]  /*20750*/  IADD3 R26, P0, R26, R206, RZ ;  /* 0x000000ce1a1a7210 */ /* 0x000fca0007f1e0ff */
[----:B------:R-:W-:Y:S01]  /*20760*/  IMAD.X R28, R28, 0x1, R0, P0 ;  /* 0x000000011c1c7824 */ /* 0x000fe200000e0600 */
[----:B------:R-:W-:Y:S01]  /*20770*/  IADD3 R25, P0, R25, R206, RZ ;  /* 0x000000ce19197210 */ /* 0x000fe20007f1e0ff */
[----:B------:R4:W-:Y:S01]  /*20780*/  STL [R1+0x868], R26 ;  /* 0x0008681a01007387 */ /* 0x0009e20000100800 */
[----:B-1----:R-:W-:Y:S02]  /*20790*/  IMAD.MOV.U32 R8, RZ, RZ, R26 ;  /* 0x000000ffff087224 */ /* 0x002fe400078e001a */
[----:B------:R-:W-:Y:S01]  /*207a0*/  IMAD.MOV.U32 R9, RZ, RZ, R28 ;  /* 0x000000ffff097224 */ /* 0x000fe200078e001c */
[----:B------:R-:W-:Y:S04]  /*207b0*/  STL [R1+0x864], R28 ;  /* 0x0008641c01007387 */ /* 0x000fe80000100800 */
[----:B------:R1:W-:Y:S01]  /*207c0*/  STL [R1+0x860], R25 ;  /* 0x0008601901007387 */ /* 0x0003e20000100800 */
[----:B------:R-:W-:-:S03]  /*207d0*/  SEL R5, R5, RZ, !P1 ;  /* 0x000000ff05057207 */ /* 0x000fc60004800000 */
[----:B------:R1:W-:Y:S01]  /*207e0*/  LDGSTS.E [R4+0x41000], [R8.64], P2 ;  /* 0x4100000008047fae */ /* 0x0003e20009121844 */
[----:B------:R-:W-:Y:S01]  /*207f0*/  ISETP.NE.U32.AND P3, PT, R5, RZ, PT ;  /* 0x000000ff0500720c */ /* 0x000fe20003f65070 */
[----:B-1----:R-:W-:Y:S02]  /*20800*/  IMAD.MOV.U32 R8, RZ, RZ, R25 ;  /* 0x000000ffff087224 */ /* 0x002fe400078e0019 */
[----:B----4-:R-:W-:Y:S01]  /*20810*/  IMAD.X R21, R21, 0x1, R0, P0 ;  /* 0x0000000115157824 */ /* 0x010fe200000e0600 */
[----:B------:R-:W-:-:S04]  /*20820*/  ISETP.GT.AND P0, PT, R3, 0x10, PT ;  /* 0x000000100300780c */ /* 0x000fc80003f04270 */
[----:B------:R1:W-:Y:S04]  /*20830*/  STL [R1+0x85c], R21 ;  /* 0x00085c1501007387 */ /* 0x0003e80000100800 */
[----:B------:R-:W4:Y:S04]  /*20840*/  LDL.LU R26, [R1+0x844] ;  /* 0x00084400011a7983 */ /* 0x000f280000300800 */
[----:B------:R-:W4:Y:S01]  /*20850*/  LDL.LU R25, [R1+0x848] ;  /* 0x0008480001197983 */ /* 0x000f220000300800 */
[----:B------:R-:W-:Y:S01]  /*20860*/  IMAD.MOV.U32 R9, RZ, RZ, R21 ;  /* 0x000000ffff097224 */ /* 0x000fe200078e0015 */
[----:B------:R-:W-:-:S02]  /*20870*/  SEL R5, RZ, 0x4, !P0 ;  /* 0x00000004ff057807 */ /* 0x000fc40004000000 */
[----:B------:R-:W4:Y:S04]  /*20880*/  LDL.LU R22, [R1+0x83c] ;  /* 0x00083c0001167983 */ /* 0x000f280000300800 */
[----:B-1----:R-:W4:Y:S01]  /*20890*/  LDL.LU R21, [R1+0x840] ;  /* 0x0008400001157983 */ /* 0x002f220000300800 */
[----:B------:R-:W-:Y:S02]  /*208a0*/  SEL R5, R5, RZ, !P1 ;  /* 0x000000ff05057207 */ /* 0x000fe40004800000 */
[----:B------:R-:W-:Y:S01]  /*208b0*/  ISETP.GT.AND P0, PT, R3, 0x14, PT ;  /* 0x000000140300780c */ /* 0x000fe20003f04270 */
[----:B------:R1:W-:Y:S01]  /*208c0*/  LDGSTS.E [R4+0x41800], [R8.64], P3 ;  /* 0x4180000008047fae */ /* 0x0003e20009921844 */
[----:B------:R-:W-:Y:S02]  /*208d0*/  ISETP.NE.U32.AND P2, PT, R5, RZ, PT ;  /* 0x000000ff0500720c */ /* 0x000fe40003f45070 */
[----:B------:R-:W-:-:S02]  /*208e0*/  SEL R5, RZ, 0x4, !P0 ;  /* 0x00000004ff057807 */ /* 0x000fc40004000000 */
[----:B---3--:R-:W-:-:S05]  /*208f0*/  IADD3 R24, P0, R24, R206, RZ ;  /* 0x000000ce18187210 */ /* 0x008fca0007f1e0ff */
[--C-:B--2---:R-:W-:Y:S01]  /*20900*/  IMAD.X R27, R27, 0x1, R0.reuse, P0 ;  /* 0x000000011b1b7824 */ /* 0x104fe200000e0600 */
[----:B-----5:R-:W-:Y:S01]  /*20910*/  IADD3 R20, P0, R20, R206, RZ ;  /* 0x000000ce14147210 */ /* 0x020fe20007f1e0ff */
[----:B------:R-:W-:Y:S04]  /*20920*/  STL [R1+0x858], R24 ;  /* 0x0008581801007387 */ /* 0x000fe80000100800 */
[----:B------:R-:W-:Y:S01]  /*20930*/  IMAD.X R23, R23, 0x1, R0, P0 ;  /* 0x0000000117177824 */ /* 0x000fe200000e0600 */
[----:B------:R2:W-:Y:S01]  /*20940*/  STL [R1+0x854], R27 ;  /* 0x0008541b01007387 */ /* 0x0005e20000100800 */
[----:B-1----:R-:W-:Y:S02]  /*20950*/  IMAD.MOV.U32 R8, RZ, RZ, R24 ;  /* 0x000000ffff087224 */ /* 0x002fe400078e0018 */
[----:B------:R-:W-:Y:S01]  /*20960*/  IMAD.MOV.U32 R9, RZ, RZ, R27 ;  /* 0x000000ffff097224 */ /* 0x000fe200078e001b */
[----:B------:R-:W-:Y:S04]  /*20970*/  STL [R1+0x850], R20 ;  /* 0x0008501401007387 */ /* 0x000fe80000100800 */
[----:B------:R1:W-:Y:S04]  /*20980*/  STL [R1+0x84c], R23 ;  /* 0x00084c1701007387 */ /* 0x0003e80000100800 */
[----:B--2---:R-:W2:Y:S04]  /*20990*/  LDL.LU R27, [R1+0x834] ;  /* 0x00083400011b7983 */ /* 0x004ea80000300800 */
[----:B------:R-:W3:Y:S04]  /*209a0*/  LDL.LU R24, [R1+0x838] ;  /* 0x0008380001187983 */ /* 0x000ee80000300800 */
[----:B------:R5:W-:Y:S02]  /*209b0*/  LDGSTS.E [R4+0x42000], [R8.64], P2 ;  /* 0x4200000008047fae */ /* 0x000be40009121844 */
[----:B-----5:R-:W-:-:S02]  /*209c0*/  IMAD.MOV.U32 R9, RZ, RZ, R23 ;  /* 0x000000ffff097224 */ /* 0x020fc400078e0017 */
[----:B------:R-:W-:Y:S01]  /*209d0*/  IMAD.MOV.U32 R8, RZ, RZ, R20 ;  /* 0x000000ffff087224 */ /* 0x000fe200078e0014 */
[----:B-1----:R-:W5:Y:S04]  /*209e0*/  LDL.LU R23, [R1+0x82c] ;  /* 0x00082c0001177983 */ /* 0x002f680000300800 */
[----:B------:R-:W5:Y:S01]  /*209f0*/  LDL.LU R20, [R1+0x830] ;  /* 0x0008300001147983 */ /* 0x000f620000300800 */
[----:B------:R-:W-:Y:S02]  /*20a00*/  SEL R5, R5, RZ, !P1 ;  /* 0x000000ff05057207 */ /* 0x000fe40004800000 */
[----:B------:R-:W-:Y:S02]  /*20a10*/  ISETP.GT.AND P0, PT, R3, 0x18, PT ;  /* 0x000000180300780c */ /* 0x000fe40003f04270 */
[----:B------:R-:W-:-:S02]  /*20a20*/  ISETP.NE.U32.AND P3, PT, R5, RZ, PT ;  /* 0x000000ff0500720c */ /* 0x000fc40003f65070 */
[----:B------:R-:W-:Y:S02]  /*20a30*/  SEL R5, RZ, 0x4, !P0 ;  /* 0x00000004ff057807 */ /* 0x000fe40004000000 */
[----:B------:R-:W-:Y:S02]  /*20a40*/  ISETP.GT.AND P0, PT, R3, 0x1c, PT ;  /* 0x0000001c0300780c */ /* 0x000fe40003f04270 */
[----:B------:R-:W-:-:S04]  /*20a50*/  SEL R5, R5, RZ, !P1 ;  /* 0x000000ff05057207 */ /* 0x000fc80004800000 */
[----:B------:R-:W-:Y:S02]  /*20a60*/  ISETP.NE.U32.AND P2, PT, R5, RZ, PT ;  /* 0x000000ff0500720c */ /* 0x000fe40003f45070 */
[----:B------:R-:W-:Y:S01]  /*20a70*/  SEL R5, RZ, 0x4, !P0 ;  /* 0x00000004ff057807 */ /* 0x000fe20004000000 */
[----:B------:R1:W-:Y:S03]  /*20a80*/  LDGSTS.E [R4+0x42800], [R8.64], P3 ;  /* 0x4280000008047fae */ /* 0x0003e60009921844 */
[----:B------:R-:W-:-:S04]  /*20a90*/  SEL R5, R5, RZ, !P1 ;  /* 0x000000ff05057207 */ /* 0x000fc80004800000 */
[----:B------:R-:W-:Y:S02]  /*20aa0*/  ISETP.NE.U32.AND P3, PT, R5, RZ, PT ;  /* 0x000000ff0500720c */ /* 0x000fe40003f65070 */
[----:B----4-:R-:W-:-:S05]  /*20ab0*/  IADD3 R25, P0, R25, R206, RZ ;  /* 0x000000ce19197210 */ /* 0x010fca0007f1e0ff */
[--C-:B------:R-:W-:Y:S01]  /*20ac0*/  IMAD.X R26, R26, 0x1, R0.reuse, P0 ;  /* 0x000000011a1a7824 */ /* 0x100fe200000e0600 */
[----:B------:R-:W-:Y:S01]  /*20ad0*/  IADD3 R21, P0, R21, R206, RZ ;  /* 0x000000ce15157210 */ /* 0x000fe20007f1e0ff */
[----:B------:R-:W-:Y:S04]  /*20ae0*/  STL [R1+0x848], R25 ;  /* 0x0008481901007387 */ /* 0x000fe80000100800 */
[----:B------:R-:W-:Y:S01]  /*20af0*/  IMAD.X R22, R22, 0x1, R0, P0 ;  /* 0x0000000116167824 */ /* 0x000fe200000e0600 */
[----:B------:R4:W-:Y:S01]  /*20b00*/  STL [R1+0x844], R26 ;  /* 0x0008441a01007387 */ /* 0x0009e20000100800 */
[----:B-1----:R-:W-:Y:S02]  /*20b10*/  IMAD.MOV.U32 R8, RZ, RZ, R25 ;  /* 0x000000ffff087224 */ /* 0x002fe400078e0019 */
[----:B------:R-:W-:Y:S01]  /*20b20*/  IMAD.MOV.U32 R9, RZ, RZ, R26 ;  /* 0x000000ffff097224 */ /* 0x000fe200078e001a */
[----:B------:R-:W-:Y:S04]  /*20b30*/  STL [R1+0x840], R21 ;  /* 0x0008401501007387 */ /* 0x000fe80000100800 */
[----:B------:R1:W-:Y:S01]  /*20b40*/  STL [R1+0x83c], R22 ;  /* 0x00083c1601007387 */ /* 0x0003e20000100800 */
[----:B------:R-:W-:-:S03]  /*20b50*/  ISETP.GT.AND P0, PT, R3, 0x20, PT ;  /* 0x000000200300780c */ /* 0x000fc60003f04270 */
[----:B----4-:R-:W4:Y:S04]  /*20b60*/  LDL.LU R26, [R1+0x824] ;  /* 0x00082400011a7983 */ /* 0x010f280000300800 */
[----:B------:R-:W4:Y:S01]  /*20b70*/  LDL.LU R25, [R1+0x828] ;  /* 0x0008280001197983 */ /* 0x000f220000300800 */
[----:B------:R-:W-:-:S03]  /*20b80*/  SEL R5, RZ, 0x4, !P0 ;  /* 0x00000004ff057807 */ /* 0x000fc60004000000 */
[----:B------:R1:W-:Y:S01]  /*20b90*/  LDGSTS.E [R4+0x43000], [R8.64], P2 ;  /* 0x4300000008047fae */ /* 0x0003e20009121844 */
[----:B------:R-:W-:Y:S02]  /*20ba0*/  SEL R5, R5, RZ, !P1 ;  /* 0x000000ff05057207 */ /* 0x000fe40004800000 */
[----:B------:R-:W-:Y:S01]  /*20bb0*/  ISETP.GT.AND P0, PT, R3, 0x24, PT ;  /* 0x000000240300780c */ /* 0x000fe20003f04270 */
[----:B-1----:R-:W-:Y:S02]  /*20bc0*/  IMAD.MOV.U32 R9, RZ, RZ, R22 ;  /* 0x000000ffff097224 */ /* 0x002fe400078e0016 */
[----:B------:R-:W-:Y:S01]  /*20bd0*/  IMAD.MOV.U32 R8, RZ, RZ, R21 ;  /* 0x000000ffff087224 */ /* 0x000fe200078e0015 */
[----:B------:R-:W4:Y:S04]  /*20be0*/  LDL.LU R22, [R1+0x81c] ;  /* 0x00081c0001167983 */ /* 0x000f280000300800 */
[----:B------:R-:W4:Y:S01]  /*20bf0*/  LDL.LU R21, [R1+0x820] ;  /* 0x0008200001157983 */ /* 0x000f220000300800 */
[----:B------:R-:W-:-:S02]  /*20c00*/  ISETP.NE.U32.AND P2, PT, R5, RZ, PT ;  /* 0x000000ff0500720c */ /* 0x000fc40003f45070 */
[----:B------:R-:W-:Y:S01]  /*20c10*/  SEL R5, RZ, 0x4, !P0 ;  /* 0x00000004ff057807 */ /* 0x000fe20004000000 */
[----:B------:R1:W-:Y:S01]  /*20c20*/  LDGSTS.E [R4+0x43800], [R8.64], P3 ;  /* 0x4380000008047fae */ /* 0x0003e20009921844 */
[----:B---3--:R-:W-:-:S05]  /*20c30*/  IADD3 R24, P0, R24, R206, RZ ;  /* 0x000000ce18187210 */ /* 0x008fca0007f1e0ff */
[----:B--2---:R-:W-:Y:S01]  /*20c40*/  IMAD.X R27, R27, 0x1, R0, P0 ;  /* 0x000000011b1b7824 */ /* 0x004fe200000e0600 */
[----:B------:R-:W-:Y:S01]  /*20c50*/  STL [R1+0x838], R24 ;  /* 0x0008381801007387 */ /* 0x000fe20000100800 */
[----:B-1----:R-:W-:-:S03]  /*20c60*/  IMAD.MOV.U32 R8, RZ, RZ, R24 ;  /* 0x000000ffff087224 */ /* 0x002fc600078e0018 */
[----:B------:R1:W-:Y:S01]  /*20c70*/  STL [R1+0x834], R27 ;  /* 0x0008341b01007387 */ /* 0x0003e20000100800 */
[----:B------:R-:W-:-:S05]  /*20c80*/  IMAD.MOV.U32 R9, RZ, RZ, R27 ;  /* 0x000000ffff097224 */ /* 0x000fca00078e001b */
[----:B------:R2:W-:Y:S01]  /*20c90*/  LDGSTS.E [R4+0x44000], [R8.64], P2 ;  /* 0x4400000008047fae */ /* 0x0005e20009121844 */
[----:B-----5:R-:W-:-:S05]  /*20ca0*/  IADD3 R20, P0, R20, R206, RZ ;  /* 0x000000ce14147210 */ /* 0x020fca0007f1e0ff */
[----:B------:R-:W-:Y:S01]  /*20cb0*/  IMAD.X R23, R23, 0x1, R0, P0 ;  /* 0x0000000117177824 */ /* 0x000fe200000e0600 */
[----:B------:R-:W-:Y:S04]  /*20cc0*/  STL [R1+0x830], R20 ;  /* 0x0008301401007387 */ /* 0x000fe80000100800 */
[----:B------:R3:W-:Y:S04]  /*20cd0*/  STL [R1+0x82c], R23 ;  /* 0x00082c1701007387 */ /* 0x0007e80000100800 */
[----:B-1----:R-:W5:Y:S04]  /*20ce0*/  LDL.LU R27, [R1+0x814] ;  /* 0x00081400011b7983 */ /* 0x002f680000300800 */
[----:B------:R-:W5:Y:S01]  /*20cf0*/  LDL.LU R24, [R1+0x818] ;  /* 0x0008180001187983 */ /* 0x000f620000300800 */
[----:B--2---:R-:W-:-:S02]  /*20d00*/  IMAD.MOV.U32 R9, RZ, RZ, R23 ;  /* 0x000000ffff097224 */ /* 0x004fc400078e0017 */
[----:B------:R-:W-:Y:S01]  /*20d10*/  IMAD.MOV.U32 R8, RZ, RZ, R20 ;  /* 0x000000ffff087224 */ /* 0x000fe200078e0014 */
[----:B---3--:R-:W3:Y:S04]  /*20d20*/  LDL.LU R23, [R1+0x80c] ;  /* 0x00080c0001177983 */ /* 0x008ee80000300800 */
[----:B------:R-:W3:Y:S01]  /*20d30*/  LDL.LU R20, [R1+0x810] ;  /* 0x0008100001147983 */ /* 0x000ee20000300800 */
        /* <DEDUP_REMOVED lines=12> */
[----:B------:R-:W-:Y:S01]  /*20e00*/  IMAD.X R26, R26, 0x1, R0, P0 ;  /* 0x000000011a1a7824 */ /* 0x000fe200000e0600 */
[----:B------:R-:W-:Y:S01]  /*20e10*/  STL [R1+0x828], R25 ;  /* 0x0008281901007387 */ /* 0x000fe20000100800 */
[----:B-1----:R-:W-:Y:S02]  /*20e20*/  IMAD.MOV.U32 R8, RZ, RZ, R25 ;  /* 0x000000ffff087224 */ /* 0x002fe400078e0019 */
[----:B------:R-:W-:Y:S01]  /*20e30*/  IMAD.MOV.U32 R9, RZ, RZ, R26 ;  /* 0x000000ffff097224 */ /* 0x000fe200078e001a */
[----:B------:R1:W-:Y:S04]  /*20e40*/  STL [R1+0x824], R26 ;  /* 0x0008241a01007387 */ /* 0x0003e80000100800 */
[----:B------:R4:W-:Y:S01]  /*20e50*/  LDGSTS.E [R4+0x45000], [R8.64], P2 ;  /* 0x4500000008047fae */ /* 0x0009e20009121844 */
[----:B------:R-:W-:-:S05]  /*20e60*/  IADD3 R21, P0, R21, R206, RZ ;  /* 0x000000ce15157210 */ /* 0x000fca0007f1e0ff */
[----:B------:R-:W-:Y:S01]  /*20e70*/  IMAD.X R22, R22, 0x1, R0, P0 ;  /* 0x0000000116167824 */ /* 0x000fe200000e0600 */
[----:B------:R-:W-:Y:S01]  /*20e80*/  STL [R1+0x820], R21 ;  /* 0x0008201501007387 */ /* 0x000fe20000100800 */
[----:B----4-:R-:W-:-:S03]  /*20e90*/  IMAD.MOV.U32 R8, RZ, RZ, R21 ;  /* 0x000000ffff087224 */ /* 0x010fc600078e0015 */
[----:B------:R4:W-:Y:S01]  /*20ea0*/  STL [R1+0x81c], R22 ;  /* 0x00081c1601007387 */ /* 0x0009e20000100800 */
[----:B------:R-:W-:-:S03]  /*20eb0*/  IMAD.MOV.U32 R9, RZ, RZ, R22 ;  /* 0x000000ffff097224 */ /* 0x000fc600078e0016 */
[----:B-1----:R-:W2:Y:S01]  /*20ec0*/  LDL.LU R26, [R1+0x804] ;  /* 0x00080400011a7983 */ /* 0x002ea20000300800 */
[----:B------:R-:W-:-:S03]  /*20ed0*/  ISETP.GT.AND P0, PT, R3, 0x30, PT ;  /* 0x000000300300780c */ /* 0x000fc60003f04270 */
[----:B------:R-:W2:Y:S04]  /*20ee0*/  LDL.LU R25, [R1+0x808] ;  /* 0x0008080001197983 */ /* 0x000ea80000300800 */
[----:B----4-:R-:W4:Y:S04]  /*20ef0*/  LDL.LU R22, [R1+0x7fc] ;  /* 0x0007fc0001167983 */ /* 0x010f280000300800 */
[----:B------:R-:W4:Y:S01]  /*20f00*/  LDL.LU R21, [R1+0x800] ;  /* 0x0008000001157983 */ /* 0x000f220000300800 */
[----:B------:R-:W-:Y:S02]  /*20f10*/  SEL R5, RZ, 0x4, !P0 ;  /* 0x00000004ff057807 */ /* 0x000fe40004000000 */
[----:B------:R-:W-:Y:S01]  /*20f20*/  ISETP.GT.AND P0, PT, R3, 0x34, PT ;  /* 0x000000340300780c */ /* 0x000fe20003f04270 */
[----:B------:R1:W-:Y:S01]  /*20f30*/  LDGSTS.E [R4+0x45800], [R8.64], P3 ;  /* 0x4580000008047fae */ /* 0x0003e20009921844 */
[----:B------:R-:W-:-:S04]  /*20f40*/  SEL R5, R5, RZ, !P1 ;  /* 0x000000ff05057207 */ /* 0x000fc80004800000 */
[----:B------:R-:W-:Y:S02]  /*20f50*/  ISETP.NE.U32.AND P2, PT, R5, RZ, PT ;  /* 0x000000ff0500720c */ /* 0x000fe40003f45070 */
[----:B------:R-:W-:Y:S02]  /*20f60*/  SEL R5, RZ, 0x4, !P0 ;  /* 0x00000004ff057807 */ /* 0x000fe40004000000 */
[----:B-----5:R-:W-:-:S05]  /*20f70*/  IADD3 R24, P0, R24, R206, RZ ;  /* 0x000000ce18187210 */ /* 0x020fca0007f1e0ff */
[--C-:B------:R-:W-:Y:S01]  /*20f80*/  IMAD.X R27, R27, 0x1, R0.reuse, P0 ;  /* 0x000000011b1b7824 */ /* 0x100fe200000e0600 */
[----:B---3--:R-:W-:Y:S01]  /*20f90*/  IADD3 R20, P0, R20, R206, RZ ;  /* 0x000000ce14147210 */ /* 0x008fe20007f1e0ff */
[----:B------:R-:W-:Y:S04]  /*20fa0*/  STL [R1+0x818], R24 ;  /* 0x0008181801007387 */ /* 0x000fe80000100800 */
[----:B------:R-:W-:Y:S01]  /*20fb0*/  IMAD.X R23, R23, 0x1, R0, P0 ;  /* 0x0000000117177824 */ /* 0x000fe200000e0600 */
[----:B------:R3:W-:Y:S01]  /*20fc0*/  STL [R1+0x814], R27 ;  /* 0x0008141b01007387 */ /* 0x0007e20000100800 */
[----:B-1----:R-:W-:Y:S02]  /*20fd0*/  IMAD.MOV.U32 R8, RZ, RZ, R24 ;  /* 0x000000ffff087224 */ /* 0x002fe400078e0018 */
[----:B------:R-:W-:Y:S01]  /*20fe0*/  IMAD.MOV.U32 R9, RZ, RZ, R27 ;  /* 0x000000ffff097224 */ /* 0x000fe200078e001b */
[----:B------:R-:W-:Y:S04]  /*20ff0*/  STL [R1+0x810], R20 ;  /* 0x0008101401007387 */ /* 0x000fe80000100800 */
[----:B------:R1:W-:Y:S04]  /*21000*/  STL [R1+0x80c], R23 ;  /* 0x00080c1701007387 */ /* 0x0003e80000100800 */
[----:B---3--:R-:W3:Y:S04]  /*21010*/  LDL.LU R27, [R1+0x7f4] ;  /* 0x0007f400011b7983 */ /* 0x008ee80000300800 */
[----:B------:R-:W5:Y:S04]  /*21020*/  LDL.LU R24, [R1+0x7f8] ;  /* 0x0007f80001187983 */ /* 0x000f680000300800 */
[----:B------:R1:W-:Y:S02]  /*21030*/  LDGSTS.E [R4+0x46000], [R8.64], P2 ;  /* 0x4600000008047fae */ /* 0x0003e40009121844 */
[----:B-1----:R-:W-:-:S02]  /*21040*/  IMAD.MOV.U32 R9, RZ, RZ, R23 ;  /* 0x000000ffff097224 */ /* 0x002fc400078e0017 */
[----:B------:R-:W-:Y:S01]  /*21050*/  IMAD.MOV.U32 R8, RZ, RZ, R20 ;  /* 0x000000ffff087224 */ /* 0x000fe200078e0014 */
[----:B------:R-:W3:Y:S04]  /*21060*/  LDL.LU R23, [R1+0x7ec] ;  /* 0x0007ec0001177983 */ /* 0x000ee80000300800 */
[----:B------:R-:W3:Y:S01]  /*21070*/  LDL.LU R20, [R1+0x7f0] ;  /* 0x0007f00001147983 */ /* 0x000ee20000300800 */
[----:B------:R-:W-:-:S04]  /*21080*/  SEL R5, R5, RZ, !P1 ;  /* 0x000000ff05057207 */ /* 0x000fc80004800000 */
[----:B------:R-:W-:Y:S02]  /*21090*/  ISETP.NE.U32.AND P3, PT, R5, RZ, PT ;  /* 0x000000ff0500720c */ /* 0x000fe40003f65070 */
[----:B------:R-:W-:-:S04]  /*210a0*/  ISETP.GT.AND P0, PT, R3, 0x38, PT ;  /* 0x000000380300780c */ /* 0x000fc80003f04270 */
[----:B------:R-:W-:-:S04]  /*210b0*/  SEL R5, RZ, 0x4, !P0 ;  /* 0x00000004ff057807 */ /* 0x000fc80004000000 */
[----:B------:R-:W-:-:S03]  /*210c0*/  SEL R5, R5, RZ, !P1 ;  /* 0x000000ff05057207 */ /* 0x000fc60004800000 */
[----:B------:R1:W-:Y:S01]  /*210d0*/  LDGSTS.E [R4+0x46800], [R8.64], P3 ;  /* 0x4680000008047fae */ /* 0x0003e20009921844 */
[----:B------:R-:W-:Y:S02]  /*210e0*/  ISETP.GT.AND P0, PT, R3, 0x3c, PT ;  /* 0x0000003c0300780c */ /* 0x000fe40003f04270 */
[----:B------:R-:W-:Y:S02]  /*210f0*/  ISETP.NE.U32.AND P2, PT, R5, RZ, PT ;  /* 0x000000ff0500720c */ /* 0x000fe40003f45070 */
[----:B------:R-:W-:-:S04]  /*21100*/  SEL R5, RZ, 0x4, !P0 ;  /* 0x00000004ff057807 */ /* 0x000fc80004000000 */
[----:B------:R-:W-:-:S04]  /*21110*/  SEL R5, R5, RZ, !P1 ;  /* 0x000000ff05057207 */ /* 0x000fc80004800000 */
[----:B------:R-:W-:Y:S02]  /*21120*/  ISETP.NE.U32.AND P0, PT, R5, RZ, PT ;  /* 0x000000ff0500720c */ /* 0x000fe40003f05070 */
[----:B------:R-:W-:-:S05]  /*21130*/  LOP3.LUT R34, R34, 0x7f, RZ, 0xc0, !PT ;  /* 0x0000007f22227812 */ /* 0x000fca00078ec0ff */
[----:B------:R-:W-:-:S05]  /*21140*/  IMAD.SHL.U32 R34, R34, 0x4, RZ ;  /* 0x0000000422227824 */ /* 0x000fca00078e00ff */
[----:B------:R-:W-:Y:S02]  /*21150*/  LOP3.LUT R28, R34, 0x20, RZ, 0x3c, !PT ;  /* 0x00000020221c7812 */ /* 0x000fe400078e3cff */
[----:B--2---:R-:W-:-:S05]  /*21160*/  IADD3 R25, P3, R25, R206, RZ ;  /* 0x000000ce19197210 */ /* 0x004fca0007f7e0ff */
[--C-:B------:R-:W-:Y:S01]  /*21170*/  IMAD.X R26, R26, 0x1, R0.reuse, P3 ;  /* 0x000000011a1a7824 */ /* 0x100fe200018e0600 */
[----:B----4-:R-:W-:Y:S01]  /*21180*/  IADD3 R21, P4, R21, R206, RZ ;  /* 0x000000ce15157210 */ /* 0x010fe20007f9e0ff */
        /* <DEDUP_REMOVED lines=8> */
[----:B------:R-:W4:Y:S04]  /*21210*/  LDL.LU R25, [R1+0x7e8] ;  /* 0x0007e80001197983 */ /* 0x000f280000300800 */
[----:B------:R1:W-:Y:S02]  /*21220*/  LDGSTS.E [R4+0x47000], [R8.64], P2 ;  /* 0x4700000008047fae */ /* 0x0003e40009121844 */
[----:B-1----:R-:W-:-:S02]  /*21230*/  IMAD.MOV.U32 R9, RZ, RZ, R22 ;  /* 0x000000ffff097224 */ /* 0x002fc400078e0016 */
[----:B------:R-:W-:Y:S01]  /*21240*/  IMAD.MOV.U32 R8, RZ, RZ, R21 ;  /* 0x000000ffff087224 */ /* 0x000fe200078e0015 */
[----:B------:R-:W2:Y:S04]  /*21250*/  LDL.LU R22, [R1+0x7dc] ;  /* 0x0007dc0001167983 */ /* 0x000ea80000300800 */
[----:B------:R-:W2:Y:S04]  /*21260*/  LDL.LU R21, [R1+0x7e0] ;  /* 0x0007e00001157983 */ /* 0x000ea80000300800 */
[----:B------:R1:W-:Y:S01]  /*21270*/  LDGSTS.E [R4+0x47800], [R8.64], P0 ;  /* 0x4780000008047fae */ /* 0x0003e20008121844 */
[----:B------:R-:W-:-:S04]  /*21280*/  ISETP.GT.AND P0, PT, R3, 0x1, PT ;  /* 0x000000010300780c */ /* 0x000fc80003f04270 */
[----:B-1----:R-:W-:Y:S02]  /*21290*/  SEL R4, RZ, 0x4, !P0 ;  /* 0x00000004ff047807 */ /* 0x002fe40004000000 */
[----:B------:R-:W-:Y:S02]  /*212a0*/  ISETP.GT.AND P0, PT, R3, 0x5, PT ;  /* 0x000000050300780c */ /* 0x000fe40003f04270 */
[----:B------:R-:W-:Y:S02]  /*212b0*/  SEL R4, R4, RZ, !P1 ;  /* 0x000000ff04047207 */ /* 0x000fe40004800000 */
[----:B------:R-:W-:Y:S02]  /*212c0*/  SEL R5, RZ, 0x4, !P0 ;  /* 0x00000004ff057807 */ /* 0x000fe40004000000 */
[----:B------:R-:W-:Y:S02]  /*212d0*/  ISETP.NE.U32.AND P0, PT, R4, RZ, PT ;  /* 0x000000ff0400720c */ /* 0x000fe40003f05070 */
[----:B------:R-:W-:-:S04]  /*212e0*/  SEL R4, R5, RZ, !P1 ;  /* 0x000000ff05047207 */ /* 0x000fc80004800000 */
[----:B------:R-:W-:Y:S01]  /*212f0*/  ISETP.NE.U32.AND P2, PT, R4, RZ, PT ;  /* 0x000000ff0400720c */ /* 0x000fe20003f45070 */
[----:B------:R-:W-:Y:S01]  /*21300*/  IMAD R4, R204, 0x8000, R28 ;  /* 0x00008000cc047824 */ /* 0x000fe200078e021c */
[----:B-----5:R-:W-:-:S05]  /*21310*/  IADD3 R24, P3, R24, R206, RZ ;  /* 0x000000ce18187210 */ /* 0x020fca0007f7e0ff */
[----:B---3--:R-:W-:Y:S01]  /*21320*/  IMAD.X R27, R27, 0x1, R0, P3 ;  /* 0x000000011b1b7824 */ /* 0x008fe200018e0600 */
[----:B------:R-:W-:Y:S01]  /*21330*/  STL [R1+0x7f8], R24 ;  /* 0x0007f81801007387 */ /* 0x000fe20000100800 */
[----:B------:R-:W-:-:S03]  /*21340*/  IMAD.MOV.U32 R8, RZ, RZ, R24 ;  /* 0x000000ffff087224 */ /* 0x000fc600078e0018 */
[----:B------:R1:W-:Y:S01]  /*21350*/  STL [R1+0x7f4], R27 ;  /* 0x0007f41b01007387 */ /* 0x0003e20000100800 */
[----:B------:R-:W-:-:S05]  /*21360*/  IMAD.MOV.U32 R9, RZ, RZ, R27 ;  /* 0x000000ffff097224 */ /* 0x000fca00078e001b */
[----:B------:R3:W-:Y:S01]  /*21370*/  LDGSTS.E [R4+0x40200], [R8.64], P0 ;  /* 0x4020000008047fae */ /* 0x0007e20008121844 */
[----:B------:R-:W-:-:S05]  /*21380*/  IADD3 R20, P3, R20, R206, RZ ;  /* 0x000000ce14147210 */ /* 0x000fca0007f7e0ff */
[----:B------:R-:W-:Y:S01]  /*21390*/  IMAD.X R23, R23, 0x1, R0, P3 ;  /* 0x0000000117177824 */ /* 0x000fe200018e0600 */
[----:B------:R-:W-:Y:S04]  /*213a0*/  STL [R1+0x7f0], R20 ;  /* 0x0007f01401007387 */ /* 0x000fe80000100800 */
[----:B------:R5:W-:Y:S04]  /*213b0*/  STL [R1+0x7ec], R23 ;  /* 0x0007ec1701007387 */ /* 0x000be80000100800 */
[----:B-1----:R-:W2:Y:S04]  /*213c0*/  LDL.LU R27, [R1+0x7d4] ;  /* 0x0007d400011b7983 */ /* 0x002ea80000300800 */
[----:B------:R-:W2:Y:S01]  /*213d0*/  LDL.LU R24, [R1+0x7d8] ;  /* 0x0007d80001187983 */ /* 0x000ea20000300800 */
[----:B---3--:R-:W-:-:S02]  /*213e0*/  IMAD.MOV.U32 R9, RZ, RZ, R23 ;  /* 0x000000ffff097224 */ /* 0x008fc400078e0017 */
[----:B------:R-:W-:Y:S01]  /*213f0*/  IMAD.MOV.U32 R8, RZ, RZ, R20 ;  /* 0x000000ffff087224 */ /* 0x000fe200078e0014 */
[----:B-----5:R-:W5:Y:S04]  /*21400*/  LDL.LU R23, [R1+0x7cc] ;  /* 0x0007cc0001177983 */ /* 0x020f680000300800 */
[----:B------:R-:W5:Y:S01]  /*21410*/  LDL.LU R20, [R1+0x7d0] ;  /* 0x0007d00001147983 */ /* 0x000f620000300800 */
[----:B------:R-:W-:-:S03]  /*21420*/  ISETP.GT.AND P0, PT, R3, 0x9, PT ;  /* 0x000000090300780c */ /* 0x000fc60003f04270 */
[----:B------:R1:W-:Y:S01]  /*21430*/  LDGSTS.E [R4+0x40a00], [R8.64], P2 ;  /* 0x40a0000008047fae */ /* 0x0003e20009121844 */
[----:B------:R-:W-:Y:S02]  /*21440*/  SEL R5, RZ, 0x4, !P0 ;  /* 0x00000004ff057807 */ /* 0x000fe40004000000 */
[----:B------:R-:W-:Y:S02]  /*21450*/  ISETP.GT.AND P0, PT, R3, 0xd, PT ;  /* 0x0000000d0300780c */ /* 0x000fe40003f04270 */
[----:B------:R-:W-:-:S04]  /*21460*/  SEL R5, R5, RZ, !P1 ;  /* 0x000000ff05057207 */ /* 0x000fc80004800000 */
[----:B------:R-:W-:Y:S02]  /*21470*/  ISETP.NE.U32.AND P2, PT, R5, RZ, PT ;  /* 0x000000ff0500720c */ /* 0x000fe40003f45070 */
[----:B------:R-:W-:-:S04]  /*21480*/  SEL R5, RZ, 0x4, !P0 ;  /* 0x00000004ff057807 */ /* 0x000fc80004000000 */
[----:B------:R-:W-:-:S04]  /*21490*/  SEL R5, R5, RZ, !P1 ;  /* 0x000000ff05057207 */ /* 0x000fc80004800000 */
[----:B------:R-:W-:Y:S02]  /*214a0*/  ISETP.NE.U32.AND P3, PT, R5, RZ, PT ;  /* 0x000000ff0500720c */ /* 0x000fe40003f65070 */
[----:B----4-:R-:W-:-:S05]  /*214b0*/  IADD3 R25, P0, R25, R206, RZ ;  /* 0x000000ce19197210 */ /* 0x010fca0007f1e0ff */
[----:B--2---:R-:W-:Y:S01]  /*214c0*/  IMAD.X R26, R26, 0x1, R0, P0 ;  /* 0x000000011a1a7824 */ /* 0x004fe200000e0600 */
[----:B------:R-:W-:Y:S01]  /*214d0*/  STL [R1+0x7e8], R25 ;  /* 0x0007e81901007387 */ /* 0x000fe20000100800 */
[----:B-1----:R-:W-:-:S03]  /*214e0*/  IMAD.MOV.U32 R8, RZ, RZ, R25 ;  /* 0x000000ffff087224 */ /* 0x002fc600078e0019 */
[----:B------:R1:W-:Y:S01]  /*214f0*/  STL [R1+0x7e4], R26 ;  /* 0x0007e41a01007387 */ /* 0x0003e20000100800 */
[----:B------:R-:W-:-:S05]  /*21500*/  IMAD.MOV.U32 R9, RZ, RZ, R26 ;  /* 0x000000ffff097224 */ /* 0x000fca00078e001a */
[----:B------:R2:W-:Y:S01]  /*21510*/  LDGSTS.E [R4+0x41200], [R8.64], P2 ;  /* 0x4120000008047fae */ /* 0x0005e20009121844 */
[----:B------:R-:W-:-:S05]  /*21520*/  IADD3 R21, P0, R21, R206, RZ ;  /* 0x000000ce15157210 */ /* 0x000fca0007f1e0ff */
[----:B------:R-:W-:Y:S01]  /*21530*/  IMAD.X R22, R22, 0x1, R0, P0 ;  /* 0x0000000116167824 */ /* 0x000fe200000e0600 */
[----:B------:R-:W-:Y:S04]  /*21540*/  STL [R1+0x7e0], R21 ;  /* 0x0007e01501007387 */ /* 0x000fe80000100800 */
[----:B------:R4:W-:Y:S04]  /*21550*/  STL [R1+0x7dc], R22 ;  /* 0x0007dc1601007387 */ /* 0x0009e80000100800 */
[----:B-1----:R-:W3:Y:S04]  /*21560*/  LDL.LU R26, [R1+0x7c4] ;  /* 0x0007c400011a7983 */ /* 0x002ee80000300800 */
[----:B------:R-:W3:Y:S01]  /*21570*/  LDL.LU R25, [R1+0x7c8] ;  /* 0x0007c80001197983 */ /* 0x000ee20000300800 */
[----:B--2---:R-:W-:Y:S01]  /*21580*/  IMAD.MOV.U32 R9, RZ, RZ, R22 ;  /* 0x000000ffff097224 */ /* 0x004fe200078e0016 */
[----:B------:R-:W-:Y:S01]  /*21590*/  ISETP.GT.AND P0, PT, R3, 0x11, PT ;  /* 0x000000110300780c */ /* 0x000fe20003f04270 */
[----:B------:R-:W-:Y:S01]  /*215a0*/  IMAD.MOV.U32 R8, RZ, RZ, R21 ;  /* 0x000000ffff087224 */ /* 0x000fe200078e0015 */
[----:B----4-:R-:W2:Y:S04]  /*215b0*/  LDL.LU R22, [R1+0x7bc] ;  /* 0x0007bc0001167983 */ /* 0x010ea80000300800 */
[----:B------:R-:W4:Y:S01]  /*215c0*/  LDL.LU R21, [R1+0x7c0] ;  /* 0x0007c00001157983 */ /* 0x000f220000300800 */
[----:B------:R-:W-:-:S02]  /*215d0*/  SEL R5, RZ, 0x4, !P0 ;  /* 0x00000004ff057807 */ /* 0x000fc40004000000 */
[----:B------:R-:W-:Y:S01]  /*215e0*/  ISETP.GT.AND P0, PT, R3, 0x15, PT ;  /* 0x000000150300780c */ /* 0x000fe20003f04270 */
[----:B------:R1:W-:Y:S01]  /*215f0*/  LDGSTS.E [R4+0x41a00], [R8.64], P3 ;  /* 0x41a0000008047fae */ /* 0x0003e20009921844 */
[----:B------:R-:W-:-:S04]  /*21600*/  SEL R5, R5, RZ, !P1 ;  /* 0x000000ff05057207 */ /* 0x000fc80004800000 */
[----:B------:R-:W-:Y:S02]  /*21610*/  ISETP.NE.U32.AND P2, PT, R5, RZ, PT ;  /* 0x000000ff0500720c */ /* 0x000fe40003f45070 */
[----:B------:R-:W-:Y:S02]  /*21620*/  SEL R5, RZ, 0x4, !P0 ;  /* 0x00000004ff057807 */ /* 0x000fe40004000000 */
[----:B------:R-:W-:-:S05]  /*21630*/  IADD3 R24, P0, R24, R206, RZ ;  /* 0x000000ce18187210 */ /* 0x000fca0007f1e0ff */
[--C-:B------:R-:W-:Y:S01]  /*21640*/  IMAD.X R27, R27, 0x1, R0.reuse, P0 ;  /* 0x000000011b1b7824 */ /* 0x100fe200000e0600 */
        /* <DEDUP_REMOVED lines=8> */
[----:B-----5:R-:W5:Y:S04]  /*216d0*/  LDL.LU R27, [R1+0x7b4] ;  /* 0x0007b400011b7983 */ /* 0x020f680000300800 */
[----:B------:R-:W5:Y:S04]  /*216e0*/  LDL.LU R24, [R1+0x7b8] ;  /* 0x0007b80001187983 */ /* 0x000f680000300800 */
[----:B------:R1:W-:Y:S02]  /*216f0*/  LDGSTS.E [R4+0x42200], [R8.64], P2 ;  /* 0x4220000008047fae */ /* 0x0003e40009121844 */
[----:B-1----:R-:W-:-:S02]  /*21700*/  IMAD.MOV.U32 R9, RZ, RZ, R23 ;  /* 0x000000ffff097224 */ /* 0x002fc400078e0017 */
[----:B------:R-:W-:Y:S01]  /*21710*/  IMAD.MOV.U32 R8, RZ, RZ, R20 ;  /* 0x000000ffff087224 */ /* 0x000fe200078e0014 */
[----:B------:R-:W5:Y:S04]  /*21720*/  LDL.LU R23, [R1+0x7ac] ;  /* 0x0007ac0001177983 */ /* 0x000f680000300800 */
        /* <DEDUP_REMOVED lines=12> */
[----:B---3--:R-:W-:-:S05]  /*217f0*/  IADD3 R25, P0, R25, R206, RZ ;  /* 0x000000ce19197210 */ /* 0x008fca0007f1e0ff */
[--C-:B------:R-:W-:Y:S01]  /*21800*/  IMAD.X R26, R26, 0x1, R0.reuse, P0 ;  /* 0x000000011a1a7824 */ /* 0x100fe200000e0600 */
[----:B----4-:R-:W-:Y:S01]  /*21810*/  IADD3 R21, P0, R21, R206, RZ ;  /* 0x000000ce15157210 */ /* 0x010fe20007f1e0ff */
[----:B------:R-:W-:Y:S04]  /*21820*/  STL [R1+0x7c8], R25 ;  /* 0x0007c81901007387 */ /* 0x000fe80000100800 */
[----:B--2---:R-:W-:Y:S01]  /*21830*/  IMAD.X R22, R22, 0x1, R0, P0 ;  /* 0x0000000116167824 */ /* 0x004fe200000e0600 */
[----:B------:R2:W-:Y:S01]  /*21840*/  STL [R1+0x7c4], R26 ;  /* 0x0007c41a01007387 */ /* 0x0005e20000100800 */
[----:B-1----:R-:W-:Y:S02]  /*21850*/  IMAD.MOV.U32 R8, RZ, RZ, R25 ;  /* 0x000000ffff087224 */ /* 0x002fe400078e0019 */
[----:B------:R-:W-:Y:S01]  /*21860*/  IMAD.MOV.U32 R9, RZ, RZ, R26 ;  /* 0x000000ffff097224 */ /* 0x000fe200078e001a */
[----:B------:R-:W-:Y:S04]  /*21870*/  STL [R1+0x7c0], R21 ;  /* 0x0007c01501007387 */ /* 0x000fe80000100800 */
[----:B------:R1:W-:Y:S04]  /*21880*/  STL [R1+0x7bc], R22 ;  /* 0x0007bc1601007387 */ /* 0x0003e80000100800 */
[----:B--2---:R-:W2:Y:S04]  /*21890*/  LDL.LU R26, [R1+0x7a4] ;  /* 0x0007a400011a7983 */ /* 0x004ea80000300800 */
[----:B------:R-:W3:Y:S01]  /*218a0*/  LDL.LU R25, [R1+0x7a8] ;  /* 0x0007a80001197983 */ /* 0x000ee20000300800 */
[----:B------:R-:W-:-:S03]  /*218b0*/  ISETP.GT.AND P0, PT, R3, 0x21, PT ;  /* 0x000000210300780c */ /* 0x000fc60003f04270 */
[----:B------:R4:W-:Y:S01]  /*218c0*/  LDGSTS.E [R4+0x43200], [R8.64], P2 ;  /* 0x4320000008047fae */ /* 0x0009e20009121844 */
[----:B------:R-:W-:Y:S01]  /*218d0*/  SEL R5, RZ, 0x4, !P0 ;  /* 0x00000004ff057807 */ /* 0x000fe20004000000 */
[----:B----4-:R-:W-:Y:S02]  /*218e0*/  IMAD.MOV.U32 R9, RZ, RZ, R22 ;  /* 0x000000ffff097224 */ /* 0x010fe400078e0016 */
[----:B------:R-:W-:Y:S01]  /*218f0*/  IMAD.MOV.U32 R8, RZ, RZ, R21 ;  /* 0x000000ffff087224 */ /* 0x000fe200078e0015 */
[----:B-1----:R-:W4:Y:S04]  /*21900*/  LDL.LU R22, [R1+0x79c] ;  /* 0x00079c0001167983 */ /* 0x002f280000300800 */
[----:B------:R-:W4:Y:S01]  /*21910*/  LDL.LU R21, [R1+0x7a0] ;  /* 0x0007a00001157983 */ /* 0x000f220000300800 */
[----:B------:R-:W-:-:S02]  /*21920*/  SEL R5, R5, RZ, !P1 ;  /* 0x000000ff05057207 */ /* 0x000fc40004800000 */
[----:B------:R-:W-:Y:S01]  /*21930*/  ISETP.GT.AND P0, PT, R3, 0x25, PT ;  /* 0x000000250300780c */ /* 0x000fe20003f04270 */
[----:B------:R1:W-:Y:S01]  /*21940*/  LDGSTS.E [R4+0x43a00], [R8.64], P3 ;  /* 0x43a0000008047fae */ /* 0x0003e20009921844 */
[----:B------:R-:W-:Y:S02]  /*21950*/  ISETP.NE.U32.AND P2, PT, R5, RZ, PT ;  /* 0x000000ff0500720c */ /* 0x000fe40003f45070 */
[----:B------:R-:W-:Y:S02]  /*21960*/  SEL R5, RZ, 0x4, !P0 ;  /* 0x00000004ff057807 */ /* 0x000fe40004000000 */
[----:B-----5:R-:W-:-:S05]  /*21970*/  IADD3 R24, P0, R24, R206, RZ ;  /* 0x000000ce18187210 */ /* 0x020fca0007f1e0ff */
[----:B------:R-:W-:Y:S01]  /*21980*/  IMAD.X R27, R27, 0x1, R0, P0 ;  /* 0x000000011b1b7824 */ /* 0x000fe200000e0600 */
[----:B------:R-:W-:Y:S01]  /*21990*/  STL [R1+0x7b8], R24 ;  /* 0x0007b81801007387 */ /* 0x000fe20000100800 */
[----:B-1----:R-:W-:-:S03]  /*219a0*/  IMAD.MOV.U32 R8, RZ, RZ, R24 ;  /* 0x000000ffff087224 */ /* 0x002fc600078e0018 */
[----:B------:R1:W-:Y:S01]  /*219b0*/  STL [R1+0x7b4], R27 ;  /* 0x0007b41b01007387 */ /* 0x0003e20000100800 */
[----:B------:R-:W-:Y:S01]  /*219c0*/  IMAD.MOV.U32 R9, RZ, RZ, R27 ;  /* 0x000000ffff097224 */ /* 0x000fe200078e001b */
[----:B------:R-:W-:Y:S02]  /*219d0*/  SEL R5, R5, RZ, !P1 ;  /* 0x000000ff05057207 */ /* 0x000fe40004800000 */
[----:B------:R-:W-:Y:S02]  /*219e0*/  IADD3 R20, P0, R20, R206, RZ ;  /* 0x000000ce14147210 */ /* 0x000fe40007f1e0ff */
[----:B------:R5:W-:Y:S03]  /*219f0*/  LDGSTS.E [R4+0x44200], [R8.64], P2 ;  /* 0x4420000008047fae */ /* 0x000be60009121844 */
[----:B------:R-:W-:Y:S01]  /*21a00*/  IMAD.X R23, R23, 0x1, R0, P0 ;  /* 0x0000000117177824 */ /* 0x000fe200000e0600 */
[----:B------:R-:W-:Y:S04]  /*21a10*/  STL [R1+0x7b0], R20 ;  /* 0x0007b01401007387 */ /* 0x000fe80000100800 */
[----:B------:R5:W-:Y:S04]  /*21a20*/  STL [R1+0x7ac], R23 ;  /* 0x0007ac1701007387 */ /* 0x000be80000100800 */
[----:B-1----:R-:W4:Y:S04]  /*21a30*/  LDL.LU R27, [R1+0x794] ;  /* 0x00079400011b7983 */ /* 0x002f280000300800 */
[----:B------:R-:W4:Y:S01]  /*21a40*/  LDL.LU R24, [R1+0x798] ;  /* 0x0007980001187983 */ /* 0x000f220000300800 */
[----:B------:R-:W-:-:S02]  /*21a50*/  ISETP.GT.AND P0, PT, R3, 0x29, PT ;  /* 0x000000290300780c */ /* 0x000fc40003f04270 */
[----:B------:R-:W-:Y:S02]  /*21a60*/  ISETP.NE.U32.AND P3, PT, R5, RZ, PT ;  /* 0x000000ff0500720c */ /* 0x000fe40003f65070 */
[----:B------:R-:W-:Y:S01]  /*21a70*/  SEL R5, RZ, 0x4, !P0 ;  /* 0x00000004ff057807 */ /* 0x000fe20004000000 */
[----:B-----5:R-:W-:Y:S01]  /*21a80*/  IMAD.MOV.U32 R9, RZ, RZ, R23 ;  /* 0x000000ffff097224 */ /* 0x020fe200078e0017 */
[----:B------:R-:W-:Y:S01]  /*21a90*/  ISETP.GT.AND P0, PT, R3, 0x2d, PT ;  /* 0x0000002d0300780c */ /* 0x000fe20003f04270 */
[----:B------:R-:W-:Y:S01]  /*21aa0*/  IMAD.MOV.U32 R8, RZ, RZ, R20 ;  /* 0x000000ffff087224 */ /* 0x000fe200078e0014 */
[----:B------:R-:W-:Y:S01]  /*21ab0*/  SEL R5, R5, RZ, !P1 ;  /* 0x000000ff05057207 */ /* 0x000fe20004800000 */
[----:B------:R-:W5:Y:S03]  /*21ac0*/  LDL.LU R23, [R1+0x78c] ;  /* 0x00078c0001177983 */ /* 0x000f660000300800 */
[----:B------:R-:W-:Y:S01]  /*21ad0*/  ISETP.NE.U32.AND P2, PT, R5, RZ, PT ;  /* 0x000000ff0500720c */ /* 0x000fe20003f45070 */
[----:B------:R-:W5:Y:S01]  /*21ae0*/  LDL.LU R20, [R1+0x790] ;  /* 0x0007900001147983 */ /* 0x000f620000300800 */
[----:B------:R-:W-:-:S03]  /*21af0*/  SEL R5, RZ, 0x4, !P0 ;  /* 0x00000004ff057807 */ /* 0x000fc60004000000 */
[----:B------:R1:W-:Y:S01]  /*21b00*/  LDGSTS.E [R4+0x44a00], [R8.64], P3 ;  /* 0x44a0000008047fae */ /* 0x0003e20009921844 */
[----:B------:R-:W-:-:S04]  /*21b10*/  SEL R5, R5, RZ, !P1 ;  /* 0x000000ff05057207 */ /* 0x000fc80004800000 */
[----:B------:R-:W-:Y:S02]  /*21b20*/  ISETP.NE.U32.AND P3, PT, R5, RZ, PT ;  /* 0x000000ff0500720c */ /* 0x000fe40003f65070 */
[----:B---3--:R-:W-:-:S05]  /*21b30*/  IADD3 R25, P0, R25, R206, RZ ;  /* 0x000000ce19197210 */ /* 0x008fca0007f1e0ff */
[----:B--2---:R-:W-:Y:S02]  /*21b40*/  IMAD.X R26, R26, 0x1, R0, P0 ;  /* 0x000000011a1a7824 */ /* 0x004fe400000e0600 */
[----:B-1----:R-:W-:Y:S02]  /*21b50*/  IMAD.MOV.U32 R8, RZ, RZ, R25 ;  /* 0x000000ffff087224 */ /* 0x002fe400078e0019 */
[----:B------:R-:W-:Y:S01]  /*21b60*/  IMAD.MOV.U32 R9, RZ, RZ, R26 ;  /* 0x000000ffff097224 */ /* 0x000fe200078e001a */
[----:B------:R-:W-:Y:S04]  /*21b70*/  STL [R1+0x7a8], R25 ;  /* 0x0007a81901007387 */ /* 0x000fe80000100800 */
[----:B------:R-:W-:Y:S04]  /*21b80*/  STL [R1+0x7a4], R26 ;  /* 0x0007a41a01007387 */ /* 0x000fe80000100800 */
[----:B------:R1:W-:Y:S01]  /*21b90*/  LDGSTS.E [R4+0x45200], [R8.64], P2 ;  /* 0x4520000008047fae */ /* 0x0003e20009121844 */
[----:B----4-:R-:W-:-:S05]  /*21ba0*/  IADD3 R21, P0, R21, R206, RZ ;  /* 0x000000ce15157210 */ /* 0x010fca0007f1e0ff */
[----:B------:R-:W-:Y:S01]  /*21bb0*/  IMAD.X R22, R22, 0x1, R0, P0 ;  /* 0x0000000116167824 */ /* 0x000fe200000e0600 */
[----:B------:R-:W-:Y:S03]  /*21bc0*/  STL [R1+0x7a0], R21 ;  /* 0x0007a01501007387 */ /* 0x000fe60000100800 */
[----:B-1----:R-:W-:Y:S01]  /*21bd0*/  IMAD.MOV.U32 R9, RZ, RZ, R22 ;  /* 0x000000ffff097224 */ /* 0x002fe200078e0016 */
[----:B------:R1:W-:Y:S04]  /*21be0*/  STL [R1+0x79c], R22 ;  /* 0x00079c1601007387 */ /* 0x0003e80000100800 */
[----:B------:R-:W2:Y:S04]  /*21bf0*/  LDL.LU R28, [R1+0x784] ;  /* 0x00078400011c7983 */ /* 0x000ea80000300800 */
[----:B-1----:R-:W3:Y:S01]  /*21c00*/  LDL.LU R22, [R1+0x788] ;  /* 0x0007880001167983 */ /* 0x002ee20000300800 */
[----:B------:R-:W-:-:S03]  /*21c10*/  ISETP.GT.AND P0, PT, R3, 0x31, PT ;  /* 0x000000310300780c */ /* 0x000fc60003f04270 */
[----:B------:R-:W4:Y:S04]  /*21c20*/  LDL.LU R26, [R1+0x77c] ;  /* 0x00077c00011a7983 */ /* 0x000f280000300800 */
[----:B------:R-:W4:Y:S01]  /*21c30*/  LDL.LU R25, [R1+0x780] ;  /* 0x0007800001197983 */ /* 0x000f220000300800 */
[----:B------:R-:W-:Y:S02]  /*21c40*/  SEL R5, RZ, 0x4, !P0 ;  /* 0x00000004ff057807 */ /* 0x000fe40004000000 */
[----:B------:R-:W-:Y:S02]  /*21c50*/  ISETP.GT.AND P0, PT, R3, 0x35, PT ;  /* 0x000000350300780c */ /* 0x000fe40003f04270 */
[----:B------:R-:W-:-:S04]  /*21c60*/  SEL R5, R5, RZ, !P1 ;  /* 0x000000ff05057207 */ /* 0x000fc80004800000 */
[----:B------:R-:W-:Y:S02]  /*21c70*/  ISETP.NE.U32.AND P2, PT, R5, RZ, PT ;  /* 0x000000ff0500720c */ /* 0x000fe40003f45070 */
[----:B------:R-:W-:Y:S01]  /*21c80*/  SEL R5, RZ, 0x4, !P0 ;  /* 0x00000004ff057807 */ /* 0x000fe20004000000 */
[----:B------:R-:W-:Y:S02]  /*21c90*/  IMAD.MOV.U32 R8, RZ, RZ, R21 ;  /* 0x000000ffff087224 */ /* 0x000fe400078e0015 */
[----:B------:R-:W4:Y:S04]  /*21ca0*/  LDL.LU R21, [R1+0x778] ;  /* 0x0007780001157983 */ /* 0x000f280000300800 */
[----:B------:R1:W-:Y:S01]  /*21cb0*/  LDGSTS.E [R4+0x45a00], [R8.64], P3 ;  /* 0x45a0000008047fae */ /* 0x0003e20009921844 */
[----:B------:R-:W-:-:S05]  /*21cc0*/  IADD3 R24, P0, R24, R206, RZ ;  /* 0x000000ce18187210 */ /* 0x000fca0007f1e0ff */
[----:B------:R-:W-:Y:S01]  /*21cd0*/  IMAD.X R27, R27, 0x1, R0, P0 ;  /* 0x000000011b1b7824 */ /* 0x000fe200000e0600 */
[----:B------:R5:W-:Y:S01]  /*21ce0*/  STL [R1+0x798], R24 ;  /* 0x0007981801007387 */ /* 0x000be20000100800 */
[----:B-1----:R-:W-:-:S03]  /*21cf0*/  IMAD.MOV.U32 R8, RZ, RZ, R24 ;  /* 0x000000ffff087224 */ /* 0x002fc600078e0018 */
[----:B------:R1:W-:Y:S04]  /*21d00*/  STL [R1+0x794], R27 ;  /* 0x0007941b01007387 */ /* 0x0003e80000100800 */
[----:B-----5:R-:W5:Y:S01]  /*21d10*/  LDL.LU R24, [R1+0x774] ;  /* 0x0007740001187983 */ /* 0x020f620000300800 */
[----:B------:R-:W-:Y:S02]  /*21d20*/  IADD3 R20, P0, R20, R206, RZ ;  /* 0x000000ce14147210 */ /* 0x000fe40007f1e0ff */
[----:B------:R-:W-:-:S03]  /*21d30*/  SEL R5, R5, RZ, !P1 ;  /* 0x000000ff05057207 */ /* 0x000fc60004800000 */
[----:B------:R-:W-:Y:S01]  /*21d40*/  IMAD.X R23, R23, 0x1, R0, P0 ;  /* 0x0000000117177824 */ /* 0x000fe200000e0600 */
[----:B------:R-:W-:Y:S02]  /*21d50*/  ISETP.NE.U32.AND P3, PT, R5, RZ, PT ;  /* 0x000000ff0500720c */ /* 0x000fe40003f65070 */
[----:B------:R-:W-:Y:S01]  /*21d60*/  ISETP.GT.AND P0, PT, R3, 0x39, PT ;  /* 0x000000390300780c */ /* 0x000fe20003f04270 */
[----:B------:R-:W-:-:S03]  /*21d70*/  IMAD.MOV.U32 R9, RZ, RZ, R27 ;  /* 0x000000ffff097224 */ /* 0x000fc600078e001b */
[----:B------:R-:W-:Y:S02]  /*21d80*/  SEL R5, RZ, 0x4, !P0 ;  /* 0x00000004ff057807 */ /* 0x000fe40004000000 */
[----:B------:R1:W-:Y:S01]  /*21d90*/  LDGSTS.E [R4+0x46200], [R8.64], P2 ;  /* 0x4620000008047fae */ /* 0x0003e20009121844 */
[----:B------:R-:W-:Y:S02]  /*21da0*/  ISETP.GT.AND P0, PT, R3, 0x3d, PT ;  /* 0x0000003d0300780c */ /* 0x000fe40003f04270 */
[----:B------:R-:W-:-:S04]  /*21db0*/  SEL R5, R5, RZ, !P1 ;  /* 0x000000ff05057207 */ /* 0x000fc80004800000 */
[----:B------:R-:W-:Y:S01]  /*21dc0*/  ISETP.NE.U32.AND P2, PT, R5, RZ, PT ;  /* 0x000000ff0500720c */ /* 0x000fe20003f45070 */
[----:B-1----:R-:W-:Y:S02]  /*21dd0*/  IMAD.MOV.U32 R8, RZ, RZ, R20 ;  /* 0x000000ffff087224 */ /* 0x002fe400078e0014 */
[----:B------:R-:W-:Y:S01]  /*21de0*/  IMAD.MOV.U32 R9, RZ, RZ, R23 ;  /* 0x000000ffff097224 */ /* 0x000fe200078e0017 */
[----:B------:R-:W-:-:S04]  /*21df0*/  SEL R5, RZ, 0x4, !P0 ;  /* 0x00000004ff057807 */ /* 0x000fc80004000000 */
[----:B------:R1:W-:Y:S01]  /*21e00*/  LDGSTS.E [R4+0x46a00], [R8.64], P3 ;  /* 0x46a0000008047fae */ /* 0x0003e20009921844 */
[----:B------:R-:W-:-:S03]  /*21e10*/  SEL R5, R5, RZ, !P1 ;  /* 0x000000ff05057207 */ /* 0x000fc60004800000 */
[----:B------:R-:W-:Y:S01]  /*21e20*/  STL [R1+0x790], R20 ;  /* 0x0007901401007387 */ /* 0x000fe20000100800 */
[----:B------:R-:W-:-:S03]  /*21e30*/  ISETP.NE.U32.AND P0, PT, R5, RZ, PT ;  /* 0x000000ff0500720c */ /* 0x000fc60003f05070 */
[----:B------:R1:W-:Y:S04]  /*21e40*/  STL [R1+0x78c], R23 ;  /* 0x00078c1701007387 */ /* 0x0003e80000100800 */
[----:B------:R-:W5:Y:S04]  /*21e50*/  LDL.LU R27, [R1+0x76c] ;  /* 0x00076c00011b7983 */ /* 0x000f680000300800 */
[----:B-1----:R-:W5:Y:S04]  /*21e60*/  LDL.LU R23, [R1+0x770] ;  /* 0x0007700001177983 */ /* 0x002f680000300800 */
[----:B------:R-:W5:Y:S01]  /*21e70*/  LDL.LU R20, [R1+0x768] ;  /* 0x0007680001147983 */ /* 0x000f620000300800 */
[----:B------:R-:W-:Y:S01]  /*21e80*/  IMAD.SHL.U32 R35, R35, 0x4, RZ ;  /* 0x0000000423237824 */ /* 0x000fe200078e00ff */
[----:B---3--:R-:W-:-:S05]  /*21e90*/  IADD3 R22, P3, R22, R206, RZ ;  /* 0x000000ce16167210 */ /* 0x008fca0007f7e0ff */
[----:B--2---:R-:W-:Y:S01]  /*21ea0*/  IMAD.X R28, R28, 0x1, R0, P3 ;  /* 0x000000011c1c7824 */ /* 0x004fe200018e0600 */
[----:B----4-:R-:W-:Y:S01]  /*21eb0*/  IADD3 R25, P4, R25, R206, RZ ;  /* 0x000000ce19197210 */ /* 0x010fe20007f9e0ff */
[----:B------:R-:W-:Y:S02]  /*21ec0*/  IMAD.MOV.U32 R8, RZ, RZ, R22 ;  /* 0x000000ffff087224 */ /* 0x000fe400078e0016 */
[----:B------:R-:W-:Y:S02]  /*21ed0*/  IMAD.MOV.U32 R9, RZ, RZ, R28 ;  /* 0x000000ffff097224 */ /* 0x000fe400078e001c */
[----:B------:R-:W-:Y:S01]  /*21ee0*/  IMAD.X R26, R26, 0x1, R0, P4 ;  /* 0x000000011a1a7824 */ /* 0x000fe200020e0600 */
[----:B------:R1:W-:Y:S04]  /*21ef0*/  STL [R1+0x788], R22 ;  /* 0x0007881601007387 */ /* 0x0003e80000100800 */
[----:B------:R2:W-:Y:S04]  /*21f00*/  LDGSTS.E [R4+0x47200], [R8.64], P2 ;  /* 0x4720000008047fae */ /* 0x0005e80009121844 */
[----:B------:R-:W-:Y:S04]  /*21f10*/  STL [R1+0x784], R28 ;  /* 0x0007841c01007387 */ /* 0x000fe80000100800 */
[----:B------:R3:W-:Y:S01]  /*21f20*/  STL [R1+0x780], R25 ;  /* 0x0007801901007387 */ /* 0x0007e20000100800 */
[----:B--2---:R-:W-:-:S03]  /*21f30*/  IMAD.MOV.U32 R8, RZ, RZ, R25 ;  /* 0x000000ffff087224 */ /* 0x004fc600078e0019 */
[----:B-1----:R-:W2:Y:S01]  /*21f40*/  LDL.LU R22, [R1+0x764] ;  /* 0x0007640001167983 */ /* 0x002ea20000300800 */
[----:B------:R-:W-:-:S05]  /*21f50*/  IMAD.MOV.U32 R9, RZ, RZ, R26 ;  /* 0x000000ffff097224 */ /* 0x000fca00078e001a */
[----:B------:R1:W-:Y:S01]  /*21f60*/  LDGSTS.E [R4+0x47a00], [R8.64], P0 ;  /* 0x47a0000008047fae */ /* 0x0003e20008121844 */
[----:B------:R-:W-:Y:S02]  /*21f70*/  ISETP.GT.AND P0, PT, R3, 0x2, PT ;  /* 0x000000020300780c */ /* 0x000fe40003f04270 */
[----:B---3--:R-:W-:Y:S02]  /*21f80*/  LOP3.LUT R25, R35, 0x40, RZ, 0x3c, !PT ;  /* 0x0000004023197812 */ /* 0x008fe400078e3cff */
[----:B-1----:R-:W-:Y:S02]  /*21f90*/  SEL R4, RZ, 0x4, !P0 ;  /* 0x00000004ff047807 */ /* 0x002fe40004000000 */
[----:B------:R-:W-:Y:S02]  /*21fa0*/  IADD3 R21, P0, R21, R206, RZ ;  /* 0x000000ce15157210 */ /* 0x000fe40007f1e0ff */
[----:B------:R-:W-:Y:S01]  /*21fb0*/  SEL R4, R4, RZ, !P1 ;  /* 0x000000ff04047207 */ /* 0x000fe20004800000 */
[----:B------:R1:W-:Y:S03]  /*21fc0*/  STL [R1+0x77c], R26 ;  /* 0x00077c1a01007387 */ /* 0x0003e60000100800 */
[----:B------:R-:W-:Y:S01]  /*21fd0*/  ISETP.NE.U32.AND P2, PT, R4, RZ, PT ;  /* 0x000000ff0400720c */ /* 0x000fe20003f45070 */
[----:B------:R-:W-:Y:S01]  /*21fe0*/  STL [R1+0x778], R21 ;  /* 0x0007781501007387 */ /* 0x000fe20000100800 */
[----:B------:R-:W-:-:S02]  /*21ff0*/  IMAD R4, R204, 0x8000, R25 ;  /* 0x00008000cc047824 */ /* 0x000fc400078e0219 */
[----:B------:R-:W-:Y:S02]  /*22000*/  IMAD.MOV.U32 R8, RZ, RZ, R21 ;  /* 0x000000ffff087224 */ /* 0x000fe400078e0015 */
[----:B-----5:R-:W-:-:S05]  /*22010*/  IMAD.X R24, R24, 0x1, R0, P0 ;  /* 0x0000000118187824 */ /* 0x020fca00000e0600 */
[----:B------:R3:W-:Y:S04]  /*22020*/  STL [R1+0x774], R24 ;  /* 0x0007741801007387 */ /* 0x0007e80000100800 */
[----:B-1----:R-:W4:Y:S04]  /*22030*/  LDL.LU R26, [R1+0x75c] ;  /* 0x00075c00011a7983 */ /* 0x002f280000300800 */
[----:B------:R-:W5:Y:S01]  /*22040*/  LDL.LU R25, [R1+0x760] ;  /* 0x0007600001197983 */ /* 0x000f620000300800 */
[----:B------:R-:W-:-:S03]  /*22050*/  IMAD.MOV.U32 R9, RZ, RZ, R24 ;  /* 0x000000ffff097224 */ /* 0x000fc600078e0018 */
[----:B---3--:R-:W3:Y:S04]  /*22060*/  LDL.LU R24, [R1+0x29c] ;  /* 0x00029c0001187983 */ /* 0x008ee80000300800 */
[----:B------:R-:W3:Y:S01]  /*22070*/  LDL.LU R21, [R1+0x758] ;  /* 0x0007580001157983 */ /* 0x000ee20000300800 */
[----:B------:R-:W-:-:S03]  /*22080*/  ISETP.GT.AND P0, PT, R3, 0x6, PT ;  /* 0x000000060300780c */ /* 0x000fc60003f04270 */
[----:B------:R1:W-:Y:S01]  /*22090*/  LDGSTS.E [R4+0x40400], [R8.64], P2 ;  /* 0x4040000008047fae */ /* 0x0003e20009121844 */
[----:B------:R-:W-:Y:S02]  /*220a0*/  SEL R5, RZ, 0x4, !P0 ;  /* 0x00000004ff057807 */ /* 0x000fe40004000000 */
[----:B------:R-:W-:Y:S02]  /*220b0*/  ISETP.GT.AND P0, PT, R3, 0xa, PT ;  /* 0x0000000a0300780c */ /* 0x000fe40003f04270 */
[----:B------:R-:W-:-:S04]  /*220c0*/  SEL R5, R5, RZ, !P1 ;  /* 0x000000ff05057207 */ /* 0x000fc80004800000 */
[----:B------:R-:W-:Y:S02]  /*220d0*/  ISETP.NE.U32.AND P2, PT, R5, RZ, PT ;  /* 0x000000ff0500720c */ /* 0x000fe40003f45070 */
[----:B------:R-:W-:Y:S02]  /*220e0*/  SEL R5, RZ, 0x4, !P0 ;  /* 0x00000004ff057807 */ /* 0x000fe40004000000 */
[----:B------:R-:W-:-:S05]  /*220f0*/  IADD3 R23, P0, R23, R206, RZ ;  /* 0x000000ce17177210 */ /* 0x000fca0007f1e0ff */
[----:B------:R-:W-:Y:S01]  /*22100*/  IMAD.X R27, R27, 0x1, R0, P0 ;  /* 0x000000011b1b7824 */ /* 0x000fe200000e0600 */
[----:B------:R-:W-:Y:S01]  /*22110*/  IADD3 R20, P0, R20, R206, RZ ;  /* 0x000000ce14147210 */ /* 0x000fe20007f1e0ff */
[----:B------:R-:W-:Y:S01]  /*22120*/  STL [R1+0x770], R23 ;  /* 0x0007701701007387 */ /* 0x000fe20000100800 */
[----:B-1----:R-:W-:-:S03]  /*22130*/  IMAD.MOV.U32 R8, RZ, RZ, R23 ;  /* 0x000000ffff087224 */ /* 0x002fc600078e0017 */
[----:B------:R1:W-:Y:S01]  /*22140*/  STL [R1+0x76c], R27 ;  /* 0x00076c1b01007387 */ /* 0x0003e20000100800 */
[----:B------:R-:W-:Y:S01]  /*22150*/  IMAD.MOV.U32 R9, RZ, RZ, R27 ;  /* 0x000000ffff097224 */ /* 0x000fe200078e001b */
[----:B------:R-:W-:Y:S02]  /*22160*/  SEL R5, R5, RZ, !P1 ;  /* 0x000000ff05057207 */ /* 0x000fe40004800000 */
[----:B------:R-:W-:Y:S02]  /*22170*/  STL [R1+0x768], R20 ;  /* 0x0007681401007387 */ /* 0x000fe40000100800 */
[----:B------:R-:W-:Y:S02]  /*22180*/  ISETP.NE.U32.AND P3, PT, R5, RZ, PT ;  /* 0x000000ff0500720c */ /* 0x000fe40003f65070 */
[----:B------:R1:W-:Y:S02]  /*22190*/  LDGSTS.E [R4+0x40c00], [R8.64], P2 ;  /* 0x40c0000008047fae */ /* 0x0003e40009121844 */
[----:B-1----:R-:W-:-:S02]  /*221a0*/  IMAD.MOV.U32 R8, RZ, RZ, R20 ;  /* 0x000000ffff087224 */ /* 0x002fc400078e0014 */
[----:B--2---:R-:W-:Y:S01]  /*221b0*/  IMAD.X R22, R22, 0x1, R0, P0 ;  /* 0x0000000116167824 */ /* 0x004fe200000e0600 */
[----:B------:R-:W-:-:S04]  /*221c0*/  ISETP.GT.AND P0, PT, R3, 0xe, PT ;  /* 0x0000000e0300780c */ /* 0x000fc80003f04270 */
[----:B------:R1:W-:Y:S04]  /*221d0*/  STL [R1+0x764], R22 ;  /* 0x0007641601007387 */ /* 0x0003e80000100800 */
[----:B------:R-:W2:Y:S04]  /*221e0*/  LDL.LU R27, [R1+0x2a8] ;  /* 0x0002a800011b7983 */ /* 0x000ea80000300800 */
[----:B------:R-:W2:Y:S01]  /*221f0*/  LDL.LU R23, [R1+0x2ac] ;  /* 0x0002ac0001177983 */ /* 0x000ea20000300800 */
[----:B------:R-:W-:Y:S01]  /*22200*/  IMAD.MOV.U32 R9, RZ, RZ, R22 ;  /* 0x000000ffff097224 */ /* 0x000fe200078e0016 */
[----:B------:R-:W-:-:S02]  /*22210*/  SEL R5, RZ, 0x4, !P0 ;  /* 0x00000004ff057807 */ /* 0x000fc40004000000 */
[----:B-1----:R-:W2:Y:S01]  /*22220*/  LDL.LU R22, [R1+0x2b8] ;  /* 0x0002b80001167983 */ /* 0x002ea20000300800 */
[----:B------:R-:W-:-:S03]  /*22230*/  ISETP.GT.AND P0, PT, R3, 0x12, PT ;  /* 0x000000120300780c */ /* 0x000fc60003f04270 */
[----:B------:R-:W2:Y:S01]  /*22240*/  LDL.LU R20, [R1+0x2bc] ;  /* 0x0002bc0001147983 */ /* 0x000ea20000300800 */
[----:B------:R-:W-:-:S03]  /*22250*/  SEL R5, R5, RZ, !P1 ;  /* 0x000000ff05057207 */ /* 0x000fc60004800000 */
[----:B------:R1:W-:Y:S01]  /*22260*/  LDGSTS.E [R4+0x41400], [R8.64], P3 ;  /* 0x4140000008047fae */ /* 0x0003e20009921844 */
[----:B------:R-:W-:Y:S02]  /*22270*/  ISETP.NE.U32.AND P2, PT, R5, RZ, PT ;  /* 0x000000ff0500720c */ /* 0x000fe40003f45070 */
[----:B------:R-:W-:Y:S02]  /*22280*/  SEL R5, RZ, 0x4, !P0 ;  /* 0x00000004ff057807 */ /* 0x000fe40004000000 */
[----:B-----5:R-:W-:-:S05]  /*22290*/  IADD3 R25, P0, R25, R206, RZ ;  /* 0x000000ce19197210 */ /* 0x020fca0007f1e0ff */
[----:B----4-:R-:W-:Y:S01]  /*222a0*/  IMAD.X R26, R26, 0x1, R0, P0 ;  /* 0x000000011a1a7824 */ /* 0x010fe200000e0600 */
[----:B---3--:R-:W-:Y:S01]  /*222b0*/  IADD3 R21, P0, R21, R206, RZ ;  /* 0x000000ce15157210 */ /* 0x008fe20007f1e0ff */
[----:B-1----:R-:W-:Y:S02]  /*222c0*/  IMAD.MOV.U32 R8, RZ, RZ, R25 ;  /* 0x000000ffff087224 */ /* 0x002fe400078e0019 */
[----:B------:R-:W-:Y:S02]  /*222d0*/  IMAD.MOV.U32 R9, RZ, RZ, R26 ;  /* 0x000000ffff097224 */ /* 0x000fe400078e001a */
[----:B------:R-:W-:Y:S01]  /*222e0*/  IMAD.X R24, R24, 0x1, R0, P0 ;  /* 0x0000000118187824 */ /* 0x000fe200000e0600 */
[----:B------:R-:W-:Y:S04]  /*222f0*/  STL [R1+0x760], R25 ;  /* 0x0007601901007387 */ /* 0x000fe80000100800 */
[----:B------:R1:W-:Y:S04]  /*22300*/  STL [R1+0x75c], R26 ;  /* 0x00075c1a01007387 */ /* 0x0003e80000100800 */
[----:B------:R3:W-:Y:S04]  /*22310*/  STL [R1+0x758], R21 ;  /* 0x0007581501007387 */ /* 0x0007e80000100800 */
[----:B------:R4:W-:Y:S04]  /*22320*/  LDGSTS.E [R4+0x41c00], [R8.64], P2 ;  /* 0x41c0000008047fae */ /* 0x0009e80009121844 */
[----:B------:R5:W-:Y:S04]  /*22330*/  STL [R1+0x29c], R24 ;  /* 0x00029c1801007387 */ /* 0x000be80000100800 */
[----:B-1----:R-:W2:Y:S01]  /*22340*/  LDL.LU R26, [R1+0x2c8] ;  /* 0x0002c800011a7983 */ /* 0x002ea20000300800 */
[----:B----4-:R-:W-:-:S03]  /*22350*/  IMAD.MOV.U32 R8, RZ, RZ, R21 ;  /* 0x000000ffff087224 */ /* 0x010fc600078e0015 */
[----:B---3--:R-:W3:Y:S01]  /*22360*/  LDL.LU R21, [R1+0x2cc] ;  /* 0x0002cc0001157983 */ /* 0x008ee20000300800 */
[----:B------:R-:W-:-:S03]  /*22370*/  IMAD.MOV.U32 R9, RZ, RZ, R24 ;  /* 0x000000ffff097224 */ /* 0x000fc600078e0018 */
[----:B------:R-:W4:Y:S04]  /*22380*/  LDL.LU R25, [R1+0x2d8] ;  /* 0x0002d80001197983 */ /* 0x000f280000300800 */
[----:B-----5:R-:W5:Y:S01]  /*22390*/  LDL.LU R24, [R1+0x2dc] ;  /* 0x0002dc0001187983 */ /* 0x020f620000300800 */
[----:B------:R-:W-:Y:S02]  /*223a0*/  SEL R5, R5, RZ, !P1 ;  /* 0x000000ff05057207 */ /* 0x000fe40004800000 */
[----:B------:R-:W-:Y:S02]  /*223b0*/  ISETP.GT.AND P0, PT, R3, 0x16, PT ;  /* 0x000000160300780c */ /* 0x000fe40003f04270 */
[----:B------:R-:W-:Y:S02]  /*223c0*/  ISETP.NE.U32.AND P3, PT, R5, RZ, PT ;  /* 0x000000ff0500720c */ /* 0x000fe40003f65070 */
[----:B------:R-:W-:-:S02]  /*223d0*/  SEL R5, RZ, 0x4, !P0 ;  /* 0x00000004ff057807 */ /* 0x000fc40004000000 */
[----:B------:R-:W-:Y:S02]  /*223e0*/  ISETP.GT.AND P0, PT, R3, 0x1a, PT ;  /* 0x0000001a0300780c */ /* 0x000fe40003f04270 */
[----:B------:R-:W-:-:S04]  /*223f0*/  SEL R5, R5, RZ, !P1 ;  /* 0x000000ff05057207 */ /* 0x000fc80004800000 */
[----:B------:R-:W-:Y:S02]  /*22400*/  ISETP.NE.U32.AND P2, PT, R5, RZ, PT ;  /* 0x000000ff0500720c */ /* 0x000fe40003f45070 */
[----:B------:R-:W-:Y:S01]  /*22410*/  SEL R5, RZ, 0x4, !P0 ;  /* 0x00000004ff057807 */ /* 0x000fe20004000000 */
[----:B------:R1:W-:Y:S03]  /*22420*/  LDGSTS.E [R4+0x42400], [R8.64], P3 ;  /* 0x4240000008047fae */ /* 0x0003e60009921844 */
[----:B------:R-:W-:-:S04]  /*22430*/  SEL R5, R5, RZ, !P1 ;  /* 0x000000ff05057207 */ /* 0x000fc80004800000 */
[----:B------:R-:W-:Y:S02]  /*22440*/  ISETP.NE.U32.AND P3, PT, R5, RZ, PT ;  /* 0x000000ff0500720c */ /* 0x000fe40003f65070 */
[----:B--2---:R-:W-:-:S05]  /*22450*/  IADD3 R23, P0, R23, R206, RZ ;  /* 0x000000ce17177210 */ /* 0x004fca0007f1e0ff */
[--C-:B------:R-:W-:Y:S01]  /*22460*/  IMAD.X R27, R27, 0x1, R0.reuse, P0 ;  /* 0x000000011b1b7824 */ /* 0x100fe200000e0600 */
[----:B------:R-:W-:Y:S01]  /*22470*/  IADD3 R20, P0, R20, R206, RZ ;  /* 0x000000ce14147210 */ /* 0x000fe20007f1e0ff */
[----:B------:R-:W-:Y:S04]  /*22480*/  STL [R1+0x2ac], R23 ;  /* 0x0002ac1701007387 */ /* 0x000fe80000100800 */
[----:B------:R-:W-:Y:S01]  /*22490*/  IMAD.X R22, R22, 0x1, R0, P0 ;  /* 0x0000000116167824 */ /* 0x000fe200000e0600 */
[----:B------:R2:W-:Y:S01]  /*224a0*/  STL [R1+0x2a8], R27 ;  /* 0x0002a81b01007387 */ /* 0x0005e20000100800 */
[----:B-1----:R-:W-:Y:S02]  /*224b0*/  IMAD.MOV.U32 R8, RZ, RZ, R23 ;  /* 0x000000ffff087224 */ /* 0x002fe400078e0017 */
[----:B------:R-:W-:Y:S01]  /*224c0*/  IMAD.MOV.U32 R9, RZ, RZ, R27 ;  /* 0x000000ffff097224 */ /* 0x000fe200078e001b */
[----:B------:R-:W-:Y:S01]  /*224d0*/  STL [R1+0x2bc], R20 ;  /* 0x0002bc1401007387 */ /* 0x000fe20000100800 */
[----:B------:R-:W-:-:S03]  /*224e0*/  ISETP.GT.AND P0, PT, R3, 0x1e, PT ;  /* 0x0000001e0300780c */ /* 0x000fc60003f04270 */
[----:B------:R1:W-:Y:S04]  /*224f0*/  STL [R1+0x2b8], R22 ;  /* 0x0002b81601007387 */ /* 0x0003e80000100800 */
[----:B--2---:R-:W2:Y:S04]  /*22500*/  LDL.LU R27, [R1+0x2e8] ;  /* 0x0002e800011b7983 */ /* 0x004ea80000300800 */
[----:B------:R-:W2:Y:S01]  /*22510*/  LDL.LU R23, [R1+0x2ec] ;  /* 0x0002ec0001177983 */ /* 0x000ea20000300800 */
[----:B------:R-:W-:-:S03]  /*22520*/  SEL R5, RZ, 0x4, !P0 ;  /* 0x00000004ff057807 */ /* 0x000fc60004000000 */
[----:B------:R1:W-:Y:S01]  /*22530*/  LDGSTS.E [R4+0x42c00], [R8.64], P2 ;  /* 0x42c0000008047fae */ /* 0x0003e20009121844 */
[----:B------:R-:W-:Y:S02]  /*22540*/  SEL R5, R5, RZ, !P1 ;  /* 0x000000ff05057207 */ /* 0x000fe40004800000 */
[----:B------:R-:W-:Y:S01]  /*22550*/  ISETP.GT.AND P0, PT, R3, 0x22, PT ;  /* 0x000000220300780c */ /* 0x000fe20003f04270 */
[----:B-1----:R-:W-:Y:S02]  /*22560*/  IMAD.MOV.U32 R9, RZ, RZ, R22 ;  /* 0x000000ffff097224 */ /* 0x002fe400078e0016 */
[----:B------:R-:W-:Y:S01]  /*22570*/  IMAD.MOV.U32 R8, RZ, RZ, R20 ;  /* 0x000000ffff087224 */ /* 0x000fe200078e0014 */
[----:B------:R-:W2:Y:S04]  /*22580*/  LDL.LU R22, [R1+0x2f8] ;  /* 0x0002f80001167983 */ /* 0x000ea80000300800 */
[----:B------:R-:W2:Y:S01]  /*22590*/  LDL.LU R20, [R1+0x2fc] ;  /* 0x0002fc0001147983 */ /* 0x000ea20000300800 */
[----:B------:R-:W-:-:S02]  /*225a0*/  ISETP.NE.U32.AND P2, PT, R5, RZ, PT ;  /* 0x000000ff0500720c */ /* 0x000fc40003f45070 */
[----:B------:R-:W-:Y:S01]  /*225b0*/  SEL R5, RZ, 0x4, !P0 ;  /* 0x00000004ff057807 */ /* 0x000fe20004000000 */
[----:B------:R1:W-:Y:S01]  /*225c0*/  LDGSTS.E [R4+0x43400], [R8.64], P3 ;  /* 0x4340000008047fae */ /* 0x0003e20009921844 */
[----:B---3--:R-:W-:-:S05]  /*225d0*/  IADD3 R21, P0, R21, R206, RZ ;  /* 0x000000ce15157210 */ /* 0x008fca0007f1e0ff */
[----:B------:R-:W-:Y:S01]  /*225e0*/  IMAD.X R26, R26, 0x1, R0, P0 ;  /* 0x000000011a1a7824 */ /* 0x000fe200000e0600 */
[----:B-----5:R-:W-:Y:S01]  /*225f0*/  IADD3 R24, P0, R24, R206, RZ ;  /* 0x000000ce18187210 */ /* 0x020fe20007f1e0ff */
[----:B------:R3:W-:Y:S01]  /*22600*/  STL [R1+0x2cc], R21 ;  /* 0x0002cc1501007387 */ /* 0x0007e20000100800 */
[----:B-1----:R-:W-:-:S03]  /*22610*/  IMAD.MOV.U32 R8, RZ, RZ, R21 ;  /* 0x000000ffff087224 */ /* 0x002fc600078e0015 */
[----:B------:R1:W-:Y:S01]  /*22620*/  STL [R1+0x2c8], R26 ;  /* 0x0002c81a01007387 */ /* 0x0003e20000100800 */
[----:B----4-:R-:W-:-:S03]  /*22630*/  IMAD.X R25, R25, 0x1, R0, P0 ;  /* 0x0000000119197824 */ /* 0x010fc600000e0600 */
[----:B---3--:R-:W3:Y:S01]  /*22640*/  LDL.LU R21, [R1+0x30c] ;  /* 0x00030c0001157983 */ /* 0x008ee20000300800 */
[----:B------:R-:W-:-:S03]  /*22650*/  IMAD.MOV.U32 R9, RZ, RZ, R26 ;  /* 0x000000ffff097224 */ /* 0x000fc600078e001a */
[----:B------:R-:W-:Y:S04]  /*22660*/  STL [R1+0x2dc], R24 ;  /* 0x0002dc1801007387 */ /* 0x000fe80000100800 */
[----:B------:R4:W-:Y:S04]  /*22670*/  STL [R1+0x2d8], R25 ;  /* 0x0002d81901007387 */ /* 0x0009e80000100800 */
[----:B-1----:R-:W5:Y:S01]  /*22680*/  LDL.LU R26, [R1+0x308] ;  /* 0x00030800011a7983 */ /* 0x002f620000300800 */
[----:B------:R-:W-:Y:S02]  /*22690*/  SEL R5, R5, RZ, !P1 ;  /* 0x000000ff05057207 */ /* 0x000fe40004800000 */
[----:B------:R-:W-:Y:S01]  /*226a0*/  ISETP.GT.AND P0, PT, R3, 0x26, PT ;  /* 0x000000260300780c */ /* 0x000fe20003f04270 */
[----:B------:R1:W-:Y:S01]  /*226b0*/  LDGSTS.E [R4+0x43c00], [R8.64], P2 ;  /* 0x43c0000008047fae */ /* 0x0003e20009121844 */
[----:B------:R-:W-:-:S02]  /*226c0*/  ISETP.NE.U32.AND P3, PT, R5, RZ, PT ;  /* 0x000000ff0500720c */ /* 0x000fc40003f65070 */
[----:B------:R-:W-:Y:S02]  /*226d0*/  SEL R5, RZ, 0x4, !P0 ;  /* 0x00000004ff057807 */ /* 0x000fe40004000000 */
[----:B------:R-:W-:Y:S02]  /*226e0*/  ISETP.GT.AND P0, PT, R3, 0x2a, PT ;  /* 0x0000002a0300780c */ /* 0x000fe40003f04270 */
[----:B------:R-:W-:-:S04]  /*226f0*/  SEL R5, R5, RZ, !P1 ;  /* 0x000000ff05057207 */ /* 0x000fc80004800000 */
[----:B------:R-:W-:Y:S02]  /*22700*/  ISETP.NE.U32.AND P2, PT, R5, RZ, PT ;  /* 0x000000ff0500720c */ /* 0x000fe40003f45070 */
[----:B------:R-:W-:Y:S01]  /*22710*/  SEL R5, RZ, 0x4, !P0 ;  /* 0x00000004ff057807 */ /* 0x000fe20004000000 */
[----:B-1----:R-:W-:Y:S02]  /*22720*/  IMAD.MOV.U32 R9, RZ, RZ, R25 ;  /* 0x000000ffff097224 */ /* 0x002fe400078e0019 */
[----:B------:R-:W-:Y:S01]  /*22730*/  IMAD.MOV.U32 R8, RZ, RZ, R24 ;  /* 0x000000ffff087224 */ /* 0x000fe200078e0018 */
[----:B----4-:R-:W5:Y:S04]  /*22740*/  LDL.LU R25, [R1+0x318] ;  /* 0x0003180001197983 */ /* 0x010f680000300800 */
[----:B------:R-:W5:Y:S01]  /*22750*/  LDL.LU R24, [R1+0x31c] ;  /* 0x00031c0001187983 */ /* 0x000f620000300800 */
[----:B------:R-:W-:-:S03]  /*22760*/  SEL R5, R5, RZ, !P1 ;  /* 0x000000ff05057207 */ /* 0x000fc60004800000 */
[----:B------:R1:W-:Y:S01]  /*22770*/  LDGSTS.E [R4+0x44400], [R8.64], P3 ;  /* 0x4440000008047fae */ /* 0x0003e20009921844 */
[----:B------:R-:W-:Y:S02]  /*22780*/  ISETP.NE.U32.AND P3, PT, R5, RZ, PT ;  /* 0x000000ff0500720c */ /* 0x000fe40003f65070 */
[----:B--2---:R-:W-:-:S05]  /*22790*/  IADD3 R23, P0, R23, R206, RZ ;  /* 0x000000ce17177210 */ /* 0x004fca0007f1e0ff */
[----:B------:R-:W-:Y:S02]  /*227a0*/  IMAD.X R27, R27, 0x1, R0, P0 ;  /* 0x000000011b1b7824 */ /* 0x000fe400000e0600 */
[----:B-1----:R-:W-:Y:S02]  /*227b0*/  IMAD.MOV.U32 R8, RZ, RZ, R23 ;  /* 0x000000ffff087224 */ /* 0x002fe400078e0017 */
[----:B------:R-:W-:Y:S01]  /*227c0*/  IMAD.MOV.U32 R9, RZ, RZ, R27 ;  /* 0x000000ffff097224 */ /* 0x000fe200078e001b */
[----:B------:R1:W-:Y:S01]  /*227d0*/  STL [R1+0x2ec], R23 ;  /* 0x0002ec1701007387 */ /* 0x0003e20000100800 */
[----:B------:R-:W-:-:S03]  /*227e0*/  IADD3 R20, P0, R20, R206, RZ ;  /* 0x000000ce14147210 */ /* 0x000fc60007f1e0ff */
[----:B------:R2:W-:Y:S02]  /*227f0*/  LDGSTS.E [R4+0x44c00], [R8.64], P2 ;  /* 0x44c0000008047fae */ /* 0x0005e40009121844 */
[----:B------:R-:W-:Y:S01]  /*22800*/  IMAD.X R22, R22, 0x1, R0, P0 ;  /* 0x0000000116167824 */ /* 0x000fe200000e0600 */
[----:B------:R-:W-:-:S04]  /*22810*/  ISETP.GT.AND P0, PT, R3, 0x2e, PT ;  /* 0x0000002e0300780c */ /* 0x000fc80003f04270 */
[----:B------:R-:W-:Y:S01]  /*22820*/  SEL R5, RZ, 0x4, !P0 ;  /* 0x00000004ff057807 */ /* 0x000fe20004000000 */
[----:B------:R-:W-:Y:S01]  /*22830*/  STL [R1+0x2e8], R27 ;  /* 0x0002e81b01007387 */ /* 0x000fe20000100800 */
[----:B------:R-:W-:Y:S02]  /*22840*/  ISETP.GT.AND P0, PT, R3, 0x32, PT ;  /* 0x000000320300780c */ /* 0x000fe40003f04270 */
[----:B------:R-:W-:Y:S01]  /*22850*/  SEL R5, R5, RZ, !P1 ;  /* 0x000000ff05057207 */ /* 0x000fe20004800000 */
[----:B------:R-:W-:Y:S01]  /*22860*/  STL [R1+0x2fc], R20 ;  /* 0x0002fc1401007387 */ /* 0x000fe20000100800 */
[----:B--2---:R-:W-:Y:S02]  /*22870*/  IMAD.MOV.U32 R9, RZ, RZ, R22 ;  /* 0x000000ffff097224 */ /* 0x004fe400078e0016 */
[----:B------:R-:W-:Y:S01]  /*22880*/  ISETP.NE.U32.AND P2, PT, R5, RZ, PT ;  /* 0x000000ff0500720c */ /* 0x000fe20003f45070 */
[----:B------:R2:W-:Y:S01]  /*22890*/  STL [R1+0x2f8], R22 ;  /* 0x0002f81601007387 */ /* 0x0005e20000100800 */
[----:B------:R-:W-:-:S03]  /*228a0*/  SEL R5, RZ, 0x4, !P0 ;  /* 0x00000004ff057807 */ /* 0x000fc60004000000 */
[----:B-1----:R-:W4:Y:S01]  /*228b0*/  LDL.LU R23, [R1+0x328] ;  /* 0x0003280001177983 */ /* 0x002f220000300800 */
[----:B------:R-:W-:-:S03]  /*228c0*/  IMAD.MOV.U32 R8, RZ, RZ, R20 ;  /* 0x000000ffff087224 */ /* 0x000fc600078e0014 */
[----:B--2---:R-:W2:Y:S04]  /*228d0*/  LDL.LU R22, [R1+0x32c] ;  /* 0x00032c0001167983 */ /* 0x004ea80000300800 */
[----:B------:R-:W4:Y:S04]  /*228e0*/  LDL.LU R20, [R1+0x33c] ;  /* 0x00033c0001147983 */ /* 0x000f280000300800 */
[----:B------:R1:W-:Y:S01]  /*228f0*/  LDGSTS.E [R4+0x45400], [R8.64], P3 ;  /* 0x4540000008047fae */ /* 0x0003e20009921844 */
[----:B---3--:R-:W-:-:S05]  /*22900*/  IADD3 R21, P0, R21, R206, RZ ;  /* 0x000000ce15157210 */ /* 0x008fca0007f1e0ff */
[----:B------:R3:W-:Y:S01]  /*22910*/  STL [R1+0x30c], R21 ;  /* 0x00030c1501007387 */ /* 0x0007e20000100800 */
[----:B-1----:R-:W-:Y:S02]  /*22920*/  IMAD.MOV.U32 R8, RZ, RZ, R21 ;  /* 0x000000ffff087224 */ /* 0x002fe400078e0015 */
[----:B-----5:R-:W-:-:S05]  /*22930*/  IMAD.X R26, R26, 0x1, R0, P0 ;  /* 0x000000011a1a7824 */ /* 0x020fca00000e0600 */
[----:B------:R-:W-:Y:S04]  /*22940*/  STL [R1+0x308], R26 ;  /* 0x0003081a01007387 */ /* 0x000fe80000100800 */
[----:B---3--:R-:W3:Y:S01]  /*22950*/  LDL.LU R21, [R1+0x338] ;  /* 0x0003380001157983 */ /* 0x008ee20000300800 */
[----:B------:R-:W-:Y:S01]  /*22960*/  SEL R5, R5, RZ, !P1 ;  /* 0x000000ff05057207 */ /* 0x000fe20004800000 */
[----:B------:R-:W-:-:S03]  /*22970*/  IMAD.MOV.U32 R9, RZ, RZ, R26 ;  /* 0x000000ffff097224 */ /* 0x000fc600078e001a */
[----:B------:R-:W-:Y:S02]  /*22980*/  ISETP.NE.U32.AND P3, PT, R5, RZ, PT ;  /* 0x000000ff0500720c */ /* 0x000fe40003f65070 */
[----:B------:R1:W-:Y:S01]  /*22990*/  LDGSTS.E [R4+0x45c00], [R8.64], P2 ;  /* 0x45c0000008047fae */ /* 0x0003e20009121844 */
[----:B------:R-:W-:-:S05]  /*229a0*/  IADD3 R24, P0, R24, R206, RZ ;  /* 0x000000ce18187210 */ /* 0x000fca0007f1e0ff */
[----:B------:R-:W-:Y:S01]  /*229b0*/  IMAD.X R25, R25, 0x1, R0, P0 ;  /* 0x0000000119197824 */ /* 0x000fe200000e0600 */
[----:B------:R-:W-:-:S04]  /*229c0*/  ISETP.GT.AND P0, PT, R3, 0x36, PT ;  /* 0x000000360300780c */ /* 0x000fc80003f04270 */
[----:B------:R-:W-:Y:S02]  /*229d0*/  SEL R5, RZ, 0x4, !P0 ;  /* 0x00000004ff057807 */ /* 0x000fe40004000000 */
[----:B------:R-:W-:Y:S02]  /*229e0*/  ISETP.GT.AND P0, PT, R3, 0x3a, PT ;  /* 0x0000003a0300780c */ /* 0x000fe40003f04270 */
[----:B------:R-:W-:Y:S01]  /*229f0*/  SEL R5, R5, RZ, !P1 ;  /* 0x000000ff05057207 */ /* 0x000fe20004800000 */
[----:B------:R5:W-:Y:S03]  /*22a00*/  STL [R1+0x31c], R24 ;  /* 0x00031c1801007387 */ /* 0x000be60000100800 */
[----:B------:R-:W-:Y:S01]  /*22a10*/  ISETP.NE.U32.AND P2, PT, R5, RZ, PT ;  /* 0x000000ff0500720c */ /* 0x000fe20003f45070 */
[----:B------:R1:W-:Y:S01]  /*22a20*/  STL [R1+0x318], R25 ;  /* 0x0003181901007387 */ /* 0x0003e20000100800 */
[----:B------:R-:W-:-:S03]  /*22a30*/  SEL R5, RZ, 0x4, !P0 ;  /* 0x00000004ff057807 */ /* 0x000fc60004000000 */
[----:B------:R-:W5:Y:S04]  /*22a40*/  LDL.LU R32, [R1+0xf0] ;  /* 0x0000f00001207983 */ /* 0x000f680000300800 */
[----:B------:R-:W5:Y:S04]  /*22a50*/  LDL.LU R33, [R1+0xf4] ;  /* 0x0000f40001217983 */ /* 0x000f680000300800 */
[----:B------:R-:W5:Y:S04]  /*22a60*/  LDL.LU R34, [R1+0xf8] ;  /* 0x0000f80001227983 */ /* 0x000f680000300800 */
        /* <DEDUP_REMOVED lines=9> */
[----:B------:R-:W5:Y:S01]  /*22b00*/  LDL.LU R44, [R1+0x8d0] ;  /* 0x0008d000012c7983 */ /* 0x000f620000300800 */
[----:B-1----:R-:W-:-:S03]  /*22b10*/  IMAD.MOV.U32 R8, RZ, RZ, R24 ;  /* 0x000000ffff087224 */ /* 0x002fc600078e0018 */
[----:B------:R-:W5:Y:S01]  /*22b20*/  LDL.LU R45, [R1+0x8cc] ;  /* 0x0008cc00012d7983 */ /* 0x000f620000300800 */
[----:B------:R-:W-:-:S03]  /*22b30*/  IMAD.MOV.U32 R9, RZ, RZ, R25 ;  /* 0x000000ffff097224 */ /* 0x000fc600078e0019 */
[----:B------:R-:W5:Y:S01]  /*22b40*/  LDL.LU R46, [R1+0x8c8] ;  /* 0x0008c800012e7983 */ /* 0x000f620000300800 */
[----:B------:R-:W-:-:S03]  /*22b50*/  SEL R5, R5, RZ, !P1 ;  /* 0x000000ff05057207 */ /* 0x000fc60004800000 */
[----:B------:R-:W5:Y:S04]  /*22b60*/  LDL.LU R47, [R1+0x8c4] ;  /* 0x0008c400012f7983 */ /* 0x000f680000300800 */
[----:B------:R1:W-:Y:S01]  /*22b70*/  LDGSTS.E [R4+0x46400], [R8.64], P3 ;  /* 0x4640000008047fae */ /* 0x0003e20009921844 */
[----:B------:R-:W-:Y:S01]  /*22b80*/  ISETP.NE.U32.AND P3, PT, R5, RZ, PT ;  /* 0x000000ff0500720c */ /* 0x000fe20003f65070 */
[C---:B------:R-:W-:Y:S08]  /*22b90*/  HMMA.1688.F32.TF32 R76, R48.reuse, R14, R236 ;  /* 0x0000000e304c723c */ /* 0x040ff000000810ec */
[C---:B------:R-:W-:Y:S08]  /*22ba0*/  HMMA.1688.F32.TF32 R72, R48.reuse, R10, R240 ;  /* 0x0000000a3048723c */ /* 0x040ff000000810f0 */
[C---:B------:R-:W-:Y:S08]  /*22bb0*/  HMMA.1688.F32.TF32 R64, R48.reuse, R178, R64 ;  /* 0x000000b23040723c */ /* 0x040ff00000081040 */
[C---:B------:R-:W-:Y:S08]  /*22bc0*/  HMMA.1688.F32.TF32 R60, R48.reuse, R182, R60 ;  /* 0x000000b6303c723c */ /* 0x040ff0000008103c */
[C---:B------:R-:W-:Y:S08]  /*22bd0*/  HMMA.1688.F32.TF32 R56, R48.reuse, R186, R56 ;  /* 0x000000ba3038723c */ /* 0x040ff00000081038 */
[C---:B------:R-:W-:Y:S08]  /*22be0*/  HMMA.1688.F32.TF32 R52, R48.reuse, R190, R52 ;  /* 0x000000be3034723c */ /* 0x040ff00000081034 */
[----:B------:R-:W-:Y:S01]  /*22bf0*/  HMMA.1688.F32.TF32 R48, R48, R202, R196 ;  /* 0x000000ca3030723c */ /* 0x000fe200000810c4 */
[----:B--2---:R-:W-:-:S05]  /*22c00*/  IADD3 R22, P0, R22, R206, RZ ;  /* 0x000000ce16167210 */ /* 0x004fca0007f1e0ff */
[----:B----4-:R-:W-:Y:S01]  /*22c10*/  IMAD.X R23, R23, 0x1, R0, P0 ;  /* 0x0000000117177824 */ /* 0x010fe200000e0600 */
[----:B------:R-:W-:Y:S01]  /*22c20*/  IADD3 R20, P0, R20, R206, RZ ;  /* 0x000000ce14147210 */ /* 0x000fe20007f1e0ff */
[----:B------:R-:W-:Y:S04]  /*22c30*/  STL [R1+0x32c], R22 ;  /* 0x00032c1601007387 */ /* 0x000fe80000100800 */
[----:B------:R-:W-:Y:S04]  /*22c40*/  STL [R1+0x328], R23 ;  /* 0x0003281701007387 */ /* 0x000fe80000100800 */
[----:B------:R-:W-:Y:S01]  /*22c50*/  STL [R1+0x33c], R20 ;  /* 0x00033c1401007387 */ /* 0x000fe20000100800 */
[----:B-1----:R-:W-:-:S02]  /*22c60*/  IMAD.MOV.U32 R8, RZ, RZ, R22 ;  /* 0x000000ffff087224 */ /* 0x002fc400078e0016 */
[----:B------:R-:W-:-:S05]  /*22c70*/  IMAD.MOV.U32 R9, RZ, RZ, R23 ;  /* 0x000000ffff097224 */ /* 0x000fca00078e0017 */
[----:B------:R1:W-:Y:S02]  /*22c80*/  LDGSTS.E [R4+0x46c00], [R8.64], P2 ;  /* 0x46c0000008047fae */ /* 0x0003e40009121844 */
[----:B-1----:R-:W-:Y:S02]  /*22c90*/  IMAD.MOV.U32 R8, RZ, RZ, R20 ;  /* 0x000000ffff087224 */ /* 0x002fe400078e0014 */
[----:B---3--:R-:W-:-:S05]  /*22ca0*/  IMAD.X R21, R21, 0x1, R0, P0 ;  /* 0x0000000115157824 */ /* 0x008fca00000e0600 */
[----:B------:R1:W-:Y:S04]  /*22cb0*/  STL [R1+0x338], R21 ;  /* 0x0003381501007387 */ /* 0x0003e80000100800 */
[----:B------:R-:W2:Y:S04]  /*22cc0*/  LDL.LU R28, [R1+0x110] ;  /* 0x00011000011c7983 */ /* 0x000ea80000300800 */
[----:B------:R-:W2:Y:S04]  /*22cd0*/  LDL.LU R29, [R1+0x114] ;  /* 0x00011400011d7983 */ /* 0x000ea80000300800 */
[----:B------:R-:W2:Y:S04]  /*22ce0*/  LDL.LU R30, [R1+0x118] ;  /* 0x00011800011e7983 */ /* 0x000ea80000300800 */
[----:B------:R-:W2:Y:S04]  /*22cf0*/  LDL.LU R31, [R1+0x11c] ;  /* 0x00011c00011f7983 */ /* 0x000ea80000300800 */
[----:B-----5:R-:W3:Y:S04]  /*22d00*/  LDL.LU R24, [R1+0x120] ;  /* 0x0001200001187983 */ /* 0x020ee80000300800 */
[----:B------:R-:W3:Y:S04]  /*22d10*/  LDL.LU R25, [R1+0x124] ;  /* 0x0001240001197983 */ /* 0x000ee80000300800 */
[----:B------:R-:W3:Y:S01]  /*22d20*/  LDL.LU R26, [R1+0x128] ;  /* 0x00012800011a7983 */ /* 0x000ee20000300800 */
[----:B------:R-:W-:-:S03]  /*22d30*/  IMAD.MOV.U32 R9, RZ, RZ, R21 ;  /* 0x000000ffff097224 */ /* 0x000fc600078e0015 */
[----:B------:R-:W3:Y:S04]  /*22d40*/  LDL.LU R27, [R1+0x12c] ;  /* 0x00012c00011b7983 */ /* 0x000ee80000300800 */
[----:B------:R-:W1:Y:S04]  /*22d50*/  LDL.LU R236, [R1+0x1a0] ;  /* 0x0001a00001ec7983 */ /* 0x000e680000300800 */
[----:B------:R-:W1:Y:S04]  /*22d60*/  LDL.LU R237, [R1+0x1a4] ;  /* 0x0001a40001ed7983 */ /* 0x000e680000300800 */
[----:B------:R-:W1:Y:S04]  /*22d70*/  LDL.LU R238, [R1+0x1a8] ;  /* 0x0001a80001ee7983 */ /* 0x000e680000300800 */
[----:B------:R-:W1:Y:S04]  /*22d80*/  LDL.LU R239, [R1+0x1ac] ;  /* 0x0001ac0001ef7983 */ /* 0x000e680000300800 */
[----:B------:R-:W4:Y:S04]  /*22d90*/  LDL.LU R196, [R1+0x190] ;  /* 0x0001900001c47983 */ /* 0x000f280000300800 */
[----:B------:R-:W4:Y:S04]  /*22da0*/  LDL.LU R197, [R1+0x194] ;  /* 0x0001940001c57983 */ /* 0x000f280000300800 */
[----:B------:R-:W4:Y:S04]  /*22db0*/  LDL.LU R198, [R1+0x198] ;  /* 0x0001980001c67983 */ /* 0x000f280000300800 */
[----:B------:R5:W-:Y:S04]  /*22dc0*/  LDGSTS.E [R4+0x47400], [R8.64], P3 ;  /* 0x4740000008047fae */ /* 0x000be80009921844 */
[----:B------:R-:W4:Y:S04]  /*22dd0*/  LDL.LU R199, [R1+0x19c] ;  /* 0x00019c0001c77983 */ /* 0x000f280000300800 */
[----:B-----5:R-:W5:Y:S04]  /*22de0*/  LDL.LU R9, [R1+0x348] ;  /* 0x0003480001097983 */ /* 0x020f680000300800 */
[----:B------:R-:W2:Y:S04]  /*22df0*/  LDL.LU R8, [R1+0x34c] ;  /* 0x00034c0001087983 */ /* 0x000ea80000300800 */
[----:B------:R-:W3:Y:S04]  /*22e00*/  LDL.LU R181, [R1+0x27c] ;  /* 0x00027c0001b57983 */ /* 0x000ee80000300800 */
[----:B------:R-:W3:Y:S01]  /*22e10*/  LDL.LU R180, [R1+0x280] ;  /* 0x0002800001b47983 */ /* 0x000ee20000300800 */
[----:B------:R-:W-:-:S02]  /*22e20*/  ISETP.GT.AND P0, PT, R3, 0x3e, PT ;  /* 0x0000003e0300780c */ /* 0x000fc40003f04270 */
[C---:B------:R-:W-:Y:S01]  /*22e30*/  ISETP.GT.AND P2, PT, R3.reuse, 0x7, PT ;  /* 0x000000070300780c */ /* 0x040fe20003f44270 */
[----:B------:R-:W4:Y:S01]  /*22e40*/  LDL.LU R189, [R1+0x284] ;  /* 0x0002840001bd7983 */ /* 0x000f220000300800 */
[----:B------:R-:W-:Y:S02]  /*22e50*/  SEL R5, RZ, 0x4, !P0 ;  /* 0x00000004ff057807 */ /* 0x000fe40004000000 */
[----:B------:R-:W-:Y:S01]  /*22e60*/  ISETP.GT.AND P0, PT, R3, 0x3, PT ;  /* 0x000000030300780c */ /* 0x000fe20003f04270 */
[----:B------:R-:W4:Y:S01]  /*22e70*/  LDL.LU R188, [R1+0x288] ;  /* 0x0002880001bc7983 */ /* 0x000f220000300800 */
[----:B------:R-:W-:Y:S02]  /*22e80*/  SEL R5, R5, RZ, !P1 ;  /* 0x000000ff05057207 */ /* 0x000fe40004800000 */
[----:B------:R-:W-:Y:S01]  /*22e90*/  ISETP.GT.AND P3, PT, R3, 0xb, PT ;  /* 0x0000000b0300780c */ /* 0x000fe20003f64270 */
[----:B------:R-:W4:Y:S01]  /*22ea0*/  LDL.LU R176, [R1+0x290] ;  /* 0x0002900001b07983 */ /* 0x000f220000300800 */
[----:B------:R-:W-:-:S02]  /*22eb0*/  ISETP.NE.U32.AND P5, PT, R5, RZ, PT ;  /* 0x000000ff0500720c */ /* 0x000fc40003fa5070 */
[----:B------:R-:W-:Y:S01]  /*22ec0*/  SEL R5, RZ, 0x4, !P0 ;  /* 0x00000004ff057807 */ /* 0x000fe20004000000 */
[----:B------:R-:W4:Y:S03]  /*22ed0*/  LDL.LU R240, [R1+0x180] ;  /* 0x0001800001f07983 */ /* 0x000f260000300800 */
[----:B------:R-:W-:Y:S01]  /*22ee0*/  SEL R5, R5, RZ, !P1 ;  /* 0x000000ff05057207 */ /* 0x000fe20004800000 */
[----:B------:R-:W4:Y:S03]  /*22ef0*/  LDL.LU R241, [R1+0x184] ;  /* 0x0001840001f17983 */ /* 0x000f260000300800 */
[----:B------:R-:W-:Y:S02]  /*22f00*/  ISETP.NE.U32.AND P0, PT, R5, RZ, PT ;  /* 0x000000ff0500720c */ /* 0x000fe40003f05070 */
[----:B------:R-:W-:-:S04]  /*22f10*/  SEL R5, RZ, 0x4, !P2 ;  /* 0x00000004ff057807 */ /* 0x000fc80005000000 */
[----:B------:R-:W-:-:S04]  /*22f20*/  SEL R5, R5, RZ, !P1 ;  /* 0x000000ff05057207 */ /* 0x000fc80004800000 */
[----:B------:R-:W-:Y:S02]  /*22f30*/  ISETP.NE.U32.AND P2, PT, R5, RZ, PT ;  /* 0x000000ff0500720c */ /* 0x000fe40003f45070 */
[----:B------:R-:W-:Y:S02]  /*22f40*/  SEL R5, RZ, 0x4, !P3 ;  /* 0x00000004ff057807 */ /* 0x000fe40005800000 */
[----:B------:R-:W-:Y:S02]  /*22f50*/  ISETP.GT.AND P3, PT, R3, 0xf, PT ;  /* 0x0000000f0300780c */ /* 0x000fe40003f64270 */
[----:B------:R-:W-:-:S04]  /*22f60*/  SEL R5, R5, RZ, !P1 ;  /* 0x000000ff05057207 */ /* 0x000fc80004800000 */
[----:B------:R-:W-:Y:S02]  /*22f70*/  ISETP.NE.U32.AND P4, PT, R5, RZ, PT ;  /* 0x000000ff0500720c */ /* 0x000fe40003f85070 */
[----:B------:R-:W-:-:S04]  /*22f80*/  SEL R5, RZ, 0x4, !P3 ;  /* 0x00000004ff057807 */ /* 0x000fc80005800000 */
[----:B------:R-:W-:Y:S01]  /*22f90*/  SEL R5, R5, RZ, !P1 ;  /* 0x000000ff05057207 */ /* 0x000fe20004800000 */
[----:B-1----:R-:W-:Y:S01]  /*22fa0*/  HMMA.1688.F32.TF32 R20, R16, R190, R236 ;  /* 0x000000be1014723c */ /* 0x002fe200000810ec */
[-C--:B--2---:R-:W-:Y:S02]  /*22fb0*/  IADD3 R8, P6, R8, R206.reuse, RZ ;  /* 0x000000ce08087210 */ /* 0x084fe40007fde0ff */
[----:B---3--:R-:W-:-:S03]  /*22fc0*/  IADD3 R180, P3, R180, R206, RZ ;  /* 0x000000ceb4b47210 */ /* 0x008fc60007f7e0ff */
[----:B------:R-:W-:Y:S01]  /*22fd0*/  STL [R1+0x34c], R8 ;  /* 0x00034c0801007387 */ /* 0x000fe20000100800 */
[----:B-----5:R-:W-:-:S03]  /*22fe0*/  IMAD.X R9, R9, 0x1, R0, P6 ;  /* 0x0000000109097824 */ /* 0x020fc600030e0600 */
[----:B------:R-:W2:Y:S01]  /*22ff0*/  LDL.LU R242, [R1+0x188] ;  /* 0x0001880001f27983 */ /* 0x000ea20000300800 */
[----:B------:R-:W-:-:S03]  /*23000*/  IMAD.X R181, R181, 0x1, R0, P3 ;  /* 0x00000001b5b57824 */ /* 0x000fc600018e0600 */
[----:B------:R-:W2:Y:S04]  /*23010*/  LDL.LU R243, [R1+0x18c] ;  /* 0x00018c0001f37983 */ /* 0x000ea80000300800 */
[----:B------:R-:W3:Y:S04]  /*23020*/  LDL.LU R177, [R1+0x28c] ;  /* 0x00028c0001b17983 */ /* 0x000ee80000300800 */
[----:B------:R-:W-:Y:S01]  /*23030*/  STL [R1+0x280], R180 ;  /* 0x000280b401007387 */ /* 0x000fe20000100800 */
[----:B------:R-:W-:-:S03]  /*23040*/  ISETP.NE.U32.AND P3, PT, R5, RZ, PT ;  /* 0x000000ff0500720c */ /* 0x000fc60003f65070 */
[----:B------:R-:W-:Y:S01]  /*23050*/  STL [R1+0x348], R9 ;  /* 0x0003480901007387 */ /* 0x000fe20000100800 */
[----:B------:R-:W-:-:S03]  /*23060*/  IMAD.MOV.U32 R5, RZ, RZ, R181 ;  /* 0x000000ffff057224 */ /* 0x000fc600078e00b5 */
[----:B------:R1:W-:Y:S04]  /*23070*/  STL [R1+0x27c], R181 ;  /* 0x00027cb501007387 */ /* 0x0003e80000100800 */
[----:B------:R-:W5:Y:S04]  /*23080*/  LDL.LU R236, [R1+0x170] ;  /* 0x0001700001ec7983 */ /* 0x000f680000300800 */
[----:B------:R-:W5:Y:S04]  /*23090*/  LDL.LU R237, [R1+0x174] ;  /* 0x0001740001ed7983 */ /* 0x000f680000300800 */
[----:B------:R4:W-:Y:S04]  /*230a0*/  LDGSTS.E [R4+0x47c00], [R8.64], P5 ;  /* 0x47c0000008047fae */ /* 0x0009e8000a921844 */
[----:B------:R-:W5:Y:S04]  /*230b0*/  LDL.LU R238, [R1+0x178] ;  /* 0x0001780001ee7983 */ /* 0x000f680000300800 */
[----:B-1----:R-:W5:Y:S01]  /*230c0*/  LDL.LU R181, [R1+0x294] ;  /* 0x0002940001b57983 */ /* 0x002f620000300800 */
[----:B----4-:R-:W-:-:S03]  /*230d0*/  IMAD.MOV.U32 R4, RZ, RZ, R180 ;  /* 0x000000ffff047224 */ /* 0x010fc600078e00b4 */
[----:B------:R-:W4:Y:S01]  /*230e0*/  LDL.LU R180, [R1+0x298] ;  /* 0x0002980001b47983 */ /* 0x000f220000300800 */
[C---:B------:R-:W-:Y:S08]  /*230f0*/  HMMA.1688.F32.TF32 R44, R16.reuse, R14, R44 ;  /* 0x0000000e102c723c */ /* 0x040ff0000008102c */
[C---:B------:R-:W-:Y:S08]  /*23100*/  HMMA.1688.F32.TF32 R40, R16.reuse, R10, R40 ;  /* 0x0000000a1028723c */ /* 0x040ff00000081028 */
[C---:B------:R-:W-:Y:S08]  /*23110*/  HMMA.1688.F32.TF32 R36, R16.reuse, R6, R36 ;  /* 0x000000061024723c */ /* 0x040ff00000081024 */
[C---:B------:R-:W-:Y:S08]  /*23120*/  HMMA.1688.F32.TF32 R32, R16.reuse, R178, R32 ;  /* 0x000000b21020723c */ /* 0x040ff00000081020 */
[C---:B------:R-:W-:Y:S08]  /*23130*/  HMMA.1688.F32.TF32 R28, R16.reuse, R182, R28 ;  /* 0x000000b6101c723c */ /* 0x040ff0000008101c */
[----:B------:R-:W-:Y:S01]  /*23140*/  HMMA.1688.F32.TF32 R24, R16, R186, R24 ;  /* 0x000000ba1018723c */ /* 0x000fe20000081018 */
[----:B------:R-:W-:-:S07]  /*23150*/  ISETP.GT.AND P6, PT, R3, 0x13, PT ;  /* 0x000000130300780c */ /* 0x000fce0003fc4270 */
[----:B------:R-:W-:Y:S07]  /*23160*/  HMMA.1688.F32.TF32 R16, R16, R202, R196 ;  /* 0x000000ca1010723c */ /* 0x000fee00000810c4 */
[----:B------:R-:W-:Y:S02]  /*23170*/  LOP3.LUT R196, R12, 0x60, RZ, 0x3c, !PT ;  /* 0x000000600cc47812 */ /* 0x000fe400078e3cff */
[----:B------:R-:W-:-:S03]  /*23180*/  ISETP.GT.AND P5, PT, R3, 0x17, PT ;  /* 0x000000170300780c */ /* 0x000fc60003fa4270 */
[----:B------:R-:W-:Y:S01]  /*23190*/  IMAD R196, R204, 0x8000, R196 ;  /* 0x00008000ccc47824 */ /* 0x000fe200078e02c4 */
[----:B------:R-:W-:Y:S02]  /*231a0*/  SEL R12, RZ, 0x4, !P6 ;  /* 0x00000004ff0c7807 */ /* 0x000fe40007000000 */
[-C--:B------:R-:W-:Y:S02]  /*231b0*/  IADD3 R188, P6, R188, R206.reuse, RZ ;  /* 0x000000cebcbc7210 */ /* 0x080fe40007fde0ff */
[----:B------:R1:W-:Y:S01]  /*231c0*/  LDGSTS.E [R196+0x40600], [R4.64], P0 ;  /* 0x4060000004c47fae */ /* 0x0003e20008121844 */
[----:B------:R-:W-:Y:S02]  /*231d0*/  IADD3 R176, P0, R176, R206, RZ ;  /* 0x000000ceb0b07210 */ /* 0x000fe40007f1e0ff */
[----:B------:R-:W-:Y:S01]  /*231e0*/  IMAD.X R189, R189, 0x1, R0, P6 ;  /* 0x00000001bdbd7824 */ /* 0x000fe200030e0600 */
[----:B-1----:R-:W-:-:S04]  /*231f0*/  SEL R4, RZ, 0x4, !P5 ;  /* 0x00000004ff047807 */ /* 0x002fc80006800000 */
[----:B------:R-:W-:Y:S01]  /*23200*/  SEL R4, R4, RZ, !P1 ;  /* 0x000000ff04047207 */ /* 0x000fe20004800000 */
[----:B------:R-:W-:Y:S01]  /*23210*/  IMAD.MOV.U32 R5, RZ, RZ, R189 ;  /* 0x000000ffff057224 */ /* 0x000fe200078e00bd */
[----:B------:R-:W-:Y:S01]  /*23220*/  STL [R1+0x288], R188 ;  /* 0x000288bc01007387 */ /* 0x000fe20000100800 */
[----:B------:R-:W-:Y:S01]  /*23230*/  IMAD.MOV.U32 R239, RZ, RZ, R13 ;  /* 0x000000ffffef7224 */ /* 0x000fe200078e000d */
[----:B------:R-:W-:Y:S02]  /*23240*/  SEL R8, R12, RZ, !P1 ;  /* 0x000000ff0c087207 */ /* 0x000fe40004800000 */
[----:B------:R-:W-:Y:S04]  /*23250*/  STL [R1+0x290], R176 ;  /* 0x000290b001007387 */ /* 0x000fe80000100800 */
[----:B------:R-:W-:Y:S01]  /*23260*/  STL [R1+0x284], R189 ;  /* 0x000284bd01007387 */ /* 0x000fe20000100800 */
[----:B---3--:R-:W-:Y:S01]  /*23270*/  IMAD.X R177, R177, 0x1, R0, P0 ;  /* 0x00000001b1b17824 */ /* 0x008fe200000e0600 */
[----:B------:R-:W-:Y:S01]  /*23280*/  ISETP.NE.U32.AND P0, PT, R4, RZ, PT ;  /* 0x000000ff0400720c */ /* 0x000fe20003f05070 */
[----:B------:R-:W-:Y:S01]  /*23290*/  IMAD.MOV.U32 R4, RZ, RZ, R188 ;  /* 0x000000ffff047224 */ /* 0x000fe200078e00bc */
[----:B--2---:R-:W-:Y:S04]  /*232a0*/  HMMA.1688.F32.TF32 R12, R192, R14, R240 ;  /* 0x0000000ec00c723c */ /* 0x004fe800000810f0 */
[----:B------:R1:W-:Y:S04]  /*232b0*/  LDGSTS.E [R196+0x40e00], [R4.64], P2 ;  /* 0x40e0000004c47fae */ /* 0x0003e80009121844 */
[----:B------:R2:W-:Y:S04]  /*232c0*/  STL [R1+0x28c], R177 ;  /* 0x00028cb101007387 */ /* 0x0005e80000100800 */
[----:B------:R-:W3:Y:S04]  /*232d0*/  LDL.LU R240, [R1+0x160] ;  /* 0x0001600001f07983 */ /* 0x000ee80000300800 */
[----:B------:R-:W3:Y:S01]  /*232e0*/  LDL.LU R241, [R1+0x164] ;  /* 0x0001640001f17983 */ /* 0x000ee20000300800 */
[----:B-1----:R-:W-:Y:S01]  /*232f0*/  IMAD.MOV.U32 R5, RZ, RZ, R177 ;  /* 0x000000ffff057224 */ /* 0x002fe200078e00b1 */
[----:B----4-:R-:W-:-:S05]  /*23300*/  IADD3 R180, P2, R180, R206, RZ ;  /* 0x000000ceb4b47210 */ /* 0x010fca0007f5e0ff */
[----:B------:R-:W-:Y:S01]  /*23310*/  STL [R1+0x298], R180 ;  /* 0x000298b401007387 */ /* 0x000fe20000100800 */
[----:B-----5:R-:W-:-:S03]  /*23320*/  IMAD.X R181, R181, 0x1, R0, P2 ;  /* 0x00000001b5b57824 */ /* 0x020fc600010e0600 */
[----:B------:R-:W3:Y:S04]  /*23330*/  LDL.LU R242, [R1+0x168] ;  /* 0x0001680001f27983 */ /* 0x000ee80000300800 */
[----:B------:R-:W3:Y:S04]  /*23340*/  LDL.LU R243, [R1+0x16c] ;  /* 0x00016c0001f37983 */ /* 0x000ee80000300800 */
[----:B------:R-:W4:Y:S04]  /*23350*/  LDL.LU R198, [R1+0x2a0] ;  /* 0x0002a00001c67983 */ /* 0x000f280000300800 */
[----:B--2---:R-:W2:Y:S04]  /*23360*/  LDL.LU R177, [R1+0x2a4] ;  /* 0x0002a40001b17983 */ /* 0x004ea80000300800 */
[----:B------:R1:W-:Y:S04]  /*23370*/  STL [R1+0x294], R181 ;  /* 0x000294b501007387 */ /* 0x0003e80000100800 */
[----:B------:R-:W5:Y:S04]  /*23380*/  LDL.LU R205, [R1+0x2b0] ;  /* 0x0002b00001cd7983 */ /* 0x000f680000300800 */
[----:B------:R-:W3:Y:S01]  /*23390*/  LDL.LU R189, [R1+0x2b4] ;  /* 0x0002b40001bd7983 */ /* 0x000ee20000300800 */
[----:B------:R-:W-:-:S02]  /*233a0*/  ISETP.GT.AND P6, PT, R3, 0x1b, PT ;  /* 0x0000001b0300780c */ /* 0x000fc40003fc4270 */
[----:B------:R-:W-:Y:S02]  /*233b0*/  ISETP.NE.U32.AND P5, PT, R8, RZ, PT ;  /* 0x000000ff0800720c */ /* 0x000fe40003fa5070 */
[----:B------:R-:W-:-:S04]  /*233c0*/  SEL R8, RZ, 0x4, !P6 ;  /* 0x00000004ff087807 */ /* 0x000fc80007000000 */
[----:B------:R-:W-:Y:S01]  /*233d0*/  SEL R8, R8, RZ, !P1 ;  /* 0x000000ff08087207 */ /* 0x000fe20004800000 */
[----:B------:R-:W-:-:S03]  /*233e0*/  IMAD.MOV.U32 R4, RZ, RZ, R176 ;  /* 0x000000ffff047224 */ /* 0x000fc600078e00b0 */
[----:B------:R-:W-:Y:S02]  /*233f0*/  ISETP.NE.U32.AND P2, PT, R8, RZ, PT ;  /* 0x000000ff0800720c */ /* 0x000fe40003f45070 */
[----:B------:R-:W-:Y:S01]  /*23400*/  HMMA.1688.F32.TF32 R8, R192, R10, R236 ;  /* 0x0000000ac008723c */ /* 0x000fe200000810ec */
[----:B------:R-:W5:Y:S04]  /*23410*/  LDL.LU R236, [R1+0x150] ;  /* 0x0001500001ec7983 */ /* 0x000f680000300800 */
[----:B------:R-:W5:Y:S04]  /*23420*/  LDL.LU R237, [R1+0x154] ;  /* 0x0001540001ed7983 */ /* 0x000f680000300800 */
[----:B------:R-:W5:Y:S04]  /*23430*/  LDL.LU R238, [R1+0x158] ;  /* 0x0001580001ee7983 */ /* 0x000f680000300800 */
[----:B------:R1:W-:Y:S04]  /*23440*/  LDGSTS.E [R196+0x41600], [R4.64], P4 ;  /* 0x4160000004c47fae */ /* 0x0003e8000a121844 */
[----:B------:R-:W5:Y:S04]  /*23450*/  LDL.LU R239, [R1+0x15c] ;  /* 0x00015c0001ef7983 */ /* 0x000f680000300800 */
[----:B------:R-:W5:Y:S01]  /*23460*/  LDL.LU R201, [R1+0x2c0] ;  /* 0x0002c00001c97983 */ /* 0x000f620000300800 */
[----:B-1----:R-:W-:-:S03]  /*23470*/  IMAD.MOV.U32 R5, RZ, RZ, R181 ;  /* 0x000000ffff057224 */ /* 0x002fc600078e00b5 */
[----:B------:R-:W5:Y:S01]  /*23480*/  LDL.LU R181, [R1+0x2c4] ;  /* 0x0002c40001b57983 */ /* 0x000f620000300800 */
[----:B------:R-:W-:Y:S01]  /*23490*/  ISETP.GT.AND P4, PT, R3, 0x1f, PT ;  /* 0x0000001f0300780c */ /* 0x000fe20003f84270 */
[----:B------:R-:W-:Y:S02]  /*234a0*/  IMAD.MOV.U32 R4, RZ, RZ, R180 ;  /* 0x000000ffff047224 */ /* 0x000fe400078e00b4 */
[----:B------:R-:W5:Y:S01]  /*234b0*/  LDL.LU R199, [R1+0x2d4] ;  /* 0x0002d40001c77983 */ /* 0x000f620000300800 */
[----:B------:R-:W-:-:S03]  /*234c0*/  SEL R176, RZ, 0x4, !P4 ;  /* 0x00000004ffb07807 */ /* 0x000fc60006000000 */
[----:B------:R-:W5:Y:S04]  /*234d0*/  LDL.LU R197, [R1+0x2e4] ;  /* 0x0002e40001c57983 */ /* 0x000f680000300800 */
[----:B------:R-:W5:Y:S04]  /*234e0*/  LDL.LU R188, [R1+0x2f4] ;  /* 0x0002f40001bc7983 */ /* 0x000f680000300800 */
[----:B------:R1:W-:Y:S02]  /*234f0*/  LDGSTS.E [R196+0x41e00], [R4.64], P3 ;  /* 0x41e0000004c47fae */ /* 0x0003e40009921844 */
[----:B-1----:R-:W-:-:S02]  /*23500*/  SEL R4, R176, RZ, !P1 ;  /* 0x000000ffb0047207 */ /* 0x002fc40004800000 */
[----:B--2---:R-:W-:-:S05]  /*23510*/  IADD3 R177, P6, R177, R206, RZ ;  /* 0x000000ceb1b17210 */ /* 0x004fca0007fde0ff */
[----:B----4-:R-:W-:Y:S01]  /*23520*/  IMAD.X R198, R198, 0x1, R0, P6 ;  /* 0x00000001c6c67824 */ /* 0x010fe200030e0600 */
[----:B------:R1:W-:Y:S01]  /*23530*/  STL [R1+0x2a4], R177 ;  /* 0x0002a4b101007387 */ /* 0x0003e20000100800 */
[----:B---3--:R-:W-:-:S03]  /*23540*/  IADD3 R189, P6, R189, R206, RZ ;  /* 0x000000cebdbd7210 */ /* 0x008fc60007fde0ff */
[----:B------:R2:W-:Y:S01]  /*23550*/  STL [R1+0x2a0], R198 ;  /* 0x0002a0c601007387 */ /* 0x0005e20000100800 */
[----:B------:R-:W-:-:S03]  /*23560*/  IMAD.MOV.U32 R176, RZ, RZ, R177 ;  /* 0x000000ffffb07224 */ /* 0x000fc600078e00b1 */
[----:B------:R3:W-:Y:S01]  /*23570*/  STL [R1+0x2b4], R189 ;  /* 0x0002b4bd01007387 */ /* 0x0007e20000100800 */
[----:B-1----:R-:W-:-:S03]  /*23580*/  IMAD.MOV.U32 R177, RZ, RZ, R198 ;  /* 0x000000ffffb17224 */ /* 0x002fc600078e00c6 */
[----:B------:R-:W4:Y:S01]  /*23590*/  LDL.LU R200, [R1+0x2d0] ;  /* 0x0002d00001c87983 */ /* 0x000f220000300800 */
[----:B-----5:R-:W-:-:S03]  /*235a0*/  IMAD.X R205, R205, 0x1, R0, P6 ;  /* 0x00000001cdcd7824 */ /* 0x020fc600030e0600 */
[----:B--2---:R-:W2:Y:S04]  /*235b0*/  LDL.LU R198, [R1+0x2e0] ;  /* 0x0002e00001c67983 */ /* 0x004ea80000300800 */
[----:B------:R1:W-:Y:S04]  /*235c0*/  LDGSTS.E [R196+0x42600], [R176.64], P5 ;  /* 0x42600000b0c47fae */ /* 0x0003e8000a921844 */
[----:B------:R-:W-:Y:S01]  /*235d0*/  STL [R1+0x2b0], R205 ;  /* 0x0002b0cd01007387 */ /* 0x000fe20000100800 */
[----:B-1----:R-:W-:-:S03]  /*235e0*/  IMAD.MOV.U32 R176, RZ, RZ, R189 ;  /* 0x000000ffffb07224 */ /* 0x002fc600078e00bd */
[----:B---3--:R-:W3:Y:S01]  /*235f0*/  LDL.LU R189, [R1+0x2f0] ;  /* 0x0002f00001bd7983 */ /* 0x008ee20000300800 */
[C---:B------:R-:W-:Y:S01]  /*23600*/  ISETP.GT.AND P3, PT, R3.reuse, 0x27, PT ;  /* 0x000000270300780c */ /* 0x040fe20003f64270 */
[----:B------:R-:W-:Y:S01]  /*23610*/  IMAD.MOV.U32 R177, RZ, RZ, R205 ;  /* 0x000000ffffb17224 */ /* 0x000fe200078e00cd */
[----:B------:R-:W-:Y:S02]  /*23620*/  ISETP.GT.AND P4, PT, R3, 0x23, PT ;  /* 0x000000230300780c */ /* 0x000fe40003f84270 */
[----:B------:R-:W-:Y:S02]  /*23630*/  SEL R180, RZ, 0x4, !P3 ;  /* 0x00000004ffb47807 */ /* 0x000fe40005800000 */
[-C--:B------:R-:W-:Y:S01]  /*23640*/  IADD3 R181, P6, R181, R206.reuse, RZ ;  /* 0x000000ceb5b57210 */ /* 0x080fe20007fde0ff */
[----:B------:R1:W-:Y:S01]  /*23650*/  LDGSTS.E [R196+0x42e00], [R176.64], P0 ;  /* 0x42e00000b0c47fae */ /* 0x0003e20008121844 */
[----:B------:R-:W-:Y:S02]  /*23660*/  SEL R180, R180, RZ, !P1 ;  /* 0x000000ffb4b47207 */ /* 0x000fe40004800000 */
[----:B------:R-:W-:Y:S01]  /*23670*/  SEL R5, RZ, 0x4, !P4 ;  /* 0x00000004ff057807 */ /* 0x000fe20006000000 */
[----:B------:R-:W-:Y:S01]  /*23680*/  IMAD.X R201, R201, 0x1, R0, P6 ;  /* 0x00000001c9c97824 */ /* 0x000fe200030e0600 */
[----:B------:R-:W-:Y:S01]  /*23690*/  IADD3 R199, P0, R199, R206, RZ ;  /* 0x000000cec7c77210 */ /* 0x000fe20007f1e0ff */
[----:B------:R5:W-:Y:S01]  /*236a0*/  STL [R1+0x2c4], R181 ;  /* 0x0002c4b501007387 */ /* 0x000be20000100800 */
[----:B------:R-:W-:-:S02]  /*236b0*/  ISETP.NE.U32.AND P4, PT, R4, RZ, PT ;  /* 0x000000ff0400720c */ /* 0x000fc40003f85070 */
[----:B------:R-:W-:Y:S01]  /*236c0*/  ISETP.NE.U32.AND P5, PT, R180, RZ, PT ;  /* 0x000000ffb400720c */ /* 0x000fe20003fa5070 */
[----:B------:R-:W-:Y:S01]  /*236d0*/  IMAD.MOV.U32 R180, RZ, RZ, R181 ;  /* 0x000000ffffb47224 */ /* 0x000fe200078e00b5 */
[----:B------:R-:W-:Y:S02]  /*236e0*/  SEL R4, R5, RZ, !P1 ;  /* 0x000000ff05047207 */ /* 0x000fe40004800000 */
[----:B------:R-:W-:Y:S01]  /*236f0*/  IADD3 R197, P6, R197, R206, RZ ;  /* 0x000000cec5c57210 */ /* 0x000fe20007fde0ff */
[----:B-----5:R-:W-:Y:S01]  /*23700*/  IMAD.MOV.U32 R181, RZ, RZ, R201 ;  /* 0x000000ffffb57224 */ /* 0x020fe200078e00c9 */
[----:B------:R-:W-:Y:S01]  /*23710*/  ISETP.NE.U32.AND P3, PT, R4, RZ, PT ;  /* 0x000000ff0400720c */ /* 0x000fe20003f65070 */
[----:B------:R-:W-:Y:S04]  /*23720*/  STL [R1+0x2d4], R199 ;  /* 0x0002d4c701007387 */ /* 0x000fe80000100800 */
[----:B------:R5:W-:Y:S04]  /*23730*/  LDGSTS.E [R196+0x43600], [R180.64], P2 ;  /* 0x43600000b4c47fae */ /* 0x000be80009121844 */
[----:B------:R-:W-:Y:S04]  /*23740*/  STL [R1+0x2c0], R201 ;  /* 0x0002c0c901007387 */ /* 0x000fe80000100800 */
[----:B------:R-:W3:Y:S01]  /*23750*/  LDL.LU R208, [R1+0x140] ;  /* 0x0001400001d07983 */ /* 0x000ee20000300800 */
[----:B-----5:R-:W-:-:S03]  /*23760*/  IMAD.MOV.U32 R180, RZ, RZ, R199 ;  /* 0x000000ffffb47224 */ /* 0x020fc600078e00c7 */
[----:B------:R-:W5:Y:S04]  /*23770*/  LDL.LU R209, [R1+0x144] ;  /* 0x0001440001d17983 */ /* 0x000f680000300800 */
[----:B------:R-:W-:Y:S04]  /*23780*/  STL [R1+0x2e4], R197 ;  /* 0x0002e4c501007387 */ /* 0x000fe80000100800 */
[----:B------:R-:W5:Y:S04]  /*23790*/  LDL.LU R210, [R1+0x148] ;  /* 0x0001480001d27983 */ /* 0x000f680000300800 */
[----:B------:R-:W5:Y:S01]  /*237a0*/  LDL.LU R211, [R1+0x14c] ;  /* 0x00014c0001d37983 */ /* 0x000f620000300800 */
[----:B------:R-:W-:Y:S07]  /*237b0*/  HMMA.1688.F32.TF32 R4, R192, R6, R240 ;  /* 0x00000006c004723c */ /* 0x000fee00000810f0 */
[----:B------:R-:W-:-:S02]  /*237c0*/  IMAD.MOV.U32 R241, RZ, RZ, R2 ;  /* 0x000000fffff17224 */ /* 0x000fc400078e0002 */
[----:B----4-:R-:W-:Y:S01]  /*237d0*/  IMAD.X R200, R200, 0x1, R0, P0 ;  /* 0x00000001c8c87824 */ /* 0x010fe200000e0600 */
[----:B------:R-:W-:-:S03]  /*237e0*/  IADD3 R188, P0, R188, R206, RZ ;  /* 0x000000cebcbc7210 */ /* 0x000fc60007f1e0ff */
[----:B------:R-:W-:Y:S02]  /*237f0*/  IMAD.MOV.U32 R181, RZ, RZ, R200 ;  /* 0x000000ffffb57224 */ /* 0x000fe400078e00c8 */
[--C-:B--2---:R-:W-:Y:S01]  /*23800*/  IMAD.X R198, R198, 0x1, R0.reuse, P6 ;  /* 0x00000001c6c67824 */ /* 0x104fe200030e0600 */
[----:B------:R-:W-:Y:S04]  /*23810*/  STL [R1+0x2d0], R200 ;  /* 0x0002d0c801007387 */ /* 0x000fe80000100800 */
[----:B------:R2:W-:Y:S04]  /*23820*/  LDGSTS.E [R196+0x43e00], [R180.64], P4 ;  /* 0x43e00000b4c47fae */ /* 0x0005e8000a121844 */
[----:B------:R-:W-:Y:S01]  /*23830*/  STL [R1+0x2f4], R188 ;  /* 0x0002f4bc01007387 */ /* 0x000fe20000100800 */
[----:B---3--:R-:W-:-:S02]  /*23840*/  IMAD.X R189, R189, 0x1, R0, P0 ;  /* 0x00000001bdbd7824 */ /* 0x008fc400000e0600 */
[----:B--2---:R-:W-:Y:S02]  /*23850*/  IMAD.MOV.U32 R180, RZ, RZ, R197 ;  /* 0x000000ffffb47224 */ /* 0x004fe400078e00c5 */
[----:B------:R-:W-:Y:S01]  /*23860*/  IMAD.MOV.U32 R181, RZ, RZ, R198 ;  /* 0x000000ffffb57224 */ /* 0x000fe200078e00c6 */
[----:B------:R-:W-:Y:S04]  /*23870*/  STL [R1+0x2e0], R198 ;  /* 0x0002e0c601007387 */ /* 0x000fe80000100800 */
[----:B------:R2:W-:Y:S04]  /*23880*/  STL [R1+0x2f0], R189 ;  /* 0x0002f0bd01007387 */ /* 0x0005e80000100800 */
[----:B------:R3:W-:Y:S04]  /*23890*/  LDGSTS.E [R196+0x44600], [R180.64], P3 ;  /* 0x44600000b4c47fae */ /* 0x0007e80009921844 */
[----:B------:R-:W4:Y:S04]  /*238a0*/  LDL.LU R240, [R1+0x130] ;  /* 0x0001300001f07983 */ /* 0x000f280000300800 */
[----:B------:R-:W4:Y:S01]  /*238b0*/  LDL.LU R2, [R1+0x8c0] ;  /* 0x0008c00001027983 */ /* 0x000f220000300800 */
[----:B---3--:R-:W-:-:S02]  /*238c0*/  IMAD.MOV.U32 R181, RZ, RZ, R189 ;  /* 0x000000ffffb57224 */ /* 0x008fc400078e00bd */
[----:B------:R-:W-:Y:S01]  /*238d0*/  IMAD.MOV.U32 R180, RZ, RZ, R188 ;  /* 0x000000ffffb47224 */ /* 0x000fe200078e00bc */
[----:B--2---:R-:W2:Y:S04]  /*238e0*/  LDL.LU R189, [R1+0x300] ;  /* 0x0003000001bd7983 */ /* 0x004ea80000300800 */
[----:B------:R-:W3:Y:S04]  /*238f0*/  LDL.LU R188, [R1+0x304] ;  /* 0x0003040001bc7983 */ /* 0x000ee80000300800 */
[----:B------:R-:W2:Y:S04]  /*23900*/  LDL.LU R199, [R1+0x310] ;  /* 0x0003100001c77983 */ /* 0x000ea80000300800 */
[----:B------:R-:W4:Y:S01]  /*23910*/  LDL.LU R198, [R1+0x314] ;  /* 0x0003140001c67983 */ /* 0x000f220000300800 */
[----:B-1----:R-:W-:Y:S03]  /*23920*/  HMMA.1688.F32.TF32 R176, R192, R178, R236 ;  /* 0x000000b2c0b0723c */ /* 0x002fe600000810ec */
[----:B------:R-:W1:Y:S01]  /*23930*/  S2R R239, SR_TID.X ;  /* 0x0000000000ef7919 */ /* 0x000e620000002100 */
[----:B------:R-:W-:-:S02]  /*23940*/  ISETP.GT.AND P0, PT, R3, 0x2b, PT ;  /* 0x0000002b0300780c */ /* 0x000fc40003f04270 */
[C---:B------:R-:W-:Y:S01]  /*23950*/  ISETP.GT.AND P6, PT, R3.reuse, 0x2f, PT ;  /* 0x0000002f0300780c */ /* 0x040fe20003fc4270 */
[----:B------:R5:W-:Y:S01]  /*23960*/  LDGSTS.E [R196+0x44e00], [R180.64], P5 ;  /* 0x44e00000b4c47fae */ /* 0x000be2000a921844 */
[C---:B------:R-:W-:Y:S02]  /*23970*/  ISETP.GT.AND P4, PT, R3.reuse, 0x37, PT ;  /* 0x000000370300780c */ /* 0x040fe40003f84270 */
[C---:B------:R-:W-:Y:S01]  /*23980*/  ISETP.GT.AND P3, PT, R3.reuse, 0x3b, PT ;  /* 0x0000003b0300780c */ /* 0x040fe20003f64270 */
[----:B------:R-:W-:Y:S01]  /*23990*/  IMAD.MOV.U32 R242, RZ, RZ, R185 ;  /* 0x000000fffff27224 */ /* 0x000fe200078e00b9 */
[----:B------:R-:W-:Y:S01]  /*239a0*/  ISETP.GT.AND P5, PT, R3, 0x3f, PT ;  /* 0x0000003f0300780c */ /* 0x000fe20003fa4270 */
[----:B------:R-:W-:Y:S01]  /*239b0*/  IMAD.MOV.U32 R243, RZ, RZ, R184 ;  /* 0x000000fffff37224 */ /* 0x000fe200078e00b8 */
[----:B------:R-:W4:Y:S01]  /*239c0*/  LDL.LU R217, [R1+0x320] ;  /* 0x0003200001d97983 */ /* 0x000f220000300800 */
[----:B-----5:R-:W-:-:S03]  /*239d0*/  SEL R180, RZ, 0x4, !P0 ;  /* 0x00000004ffb47807 */ /* 0x020fc60004000000 */
[----:B------:R-:W5:Y:S01]  /*239e0*/  LDL.LU R214, [R1+0x324] ;  /* 0x0003240001d67983 */ /* 0x000f620000300800 */
[----:B------:R-:W-:Y:S02]  /*239f0*/  ISETP.GT.AND P0, PT, R3, 0x33, PT ;  /* 0x000000330300780c */ /* 0x000fe40003f04270 */
[----:B-1----:R-:W-:-:S04]  /*23a00*/  LOP3.LUT R205, R239, 0x3f, RZ, 0xc0, !PT ;  /* 0x0000003fefcd7812 */ /* 0x002fc800078ec0ff */
[----:B------:R-:W-:Y:S02]  /*23a10*/  ISETP.GE.AND P2, PT, R205, R3, PT ;  /* 0x00000003cd00720c */ /* 0x000fe40003f46270 */
[----:B------:R-:W-:Y:S02]  /*23a20*/  SEL R3, RZ, 0x4, !P6 ;  /* 0x00000004ff037807 */ /* 0x000fe40007000000 */
[----:B------:R-:W-:Y:S02]  /*23a30*/  SEL R185, RZ, 0x4, !P4 ;  /* 0x00000004ffb97807 */ /* 0x000fe40006000000 */
[----:B------:R-:W-:Y:S02]  /*23a40*/  SEL R3, R3, RZ, !P1 ;  /* 0x000000ff03037207 */ /* 0x000fe40004800000 */
[----:B------:R-:W-:Y:S02]  /*23a50*/  SEL R184, RZ, 0x4, !P0 ;  /* 0x00000004ffb87807 */ /* 0x000fe40004000000 */
[----:B------:R-:W-:-:S02]  /*23a60*/  ISETP.NE.U32.AND P4, PT, R3, RZ, PT ;  /* 0x000000ff0300720c */ /* 0x000fc40003f85070 */
[----:B------:R-:W-:Y:S02]  /*23a70*/  SEL R3, R185, RZ, !P1 ;  /* 0x000000ffb9037207 */ /* 0x000fe40004800000 */
[----:B------:R-:W-:Y:S02]  /*23a80*/  SEL R197, RZ, 0x4, !P3 ;  /* 0x00000004ffc57807 */ /* 0x000fe40005800000 */
[----:B------:R-:W-:Y:S02]  /*23a90*/  ISETP.NE.U32.AND P3, PT, R3, RZ, PT ;  /* 0x000000ff0300720c */ /* 0x000fe40003f65070 */
[----:B------:R-:W-:Y:S02]  /*23aa0*/  SEL R3, RZ, 0x4, !P5 ;  /* 0x00000004ff037807 */ /* 0x000fe40006800000 */
[----:B------:R-:W-:-:S04]  /*23ab0*/  SEL R180, R180, RZ, !P1 ;  /* 0x000000ffb4b47207 */ /* 0x000fc80004800000 */
[----:B------:R-:W-:Y:S02]  /*23ac0*/  ISETP.NE.U32.AND P6, PT, R180, RZ, PT ;  /* 0x000000ffb400720c */ /* 0x000fe40003fc5070 */
[----:B------:R-:W-:Y:S01]  /*23ad0*/  HMMA.1688.F32.TF32 R180, R192, R182, R208 ;  /* 0x000000b6c0b4723c */ /* 0x000fe200000810d0 */
[----:B---3--:R-:W-:-:S05]  /*23ae0*/  IADD3 R188, P0, R188, R206, RZ ;  /* 0x000000cebcbc7210 */ /* 0x008fca0007f1e0ff */
[----:B--2---:R-:W-:Y:S01]  /*23af0*/  IMAD.X R189, R189, 0x1, R0, P0 ;  /* 0x00000001bdbd7824 */ /* 0x004fe200000e0600 */
[----:B------:R-:W-:Y:S01]  /*23b00*/  STL [R1+0x304], R188 ;  /* 0x000304bc01007387 */ /* 0x000fe20000100800 */
[----:B----4-:R-:W-:-:S03]  /*23b10*/  IADD3 R198, P5, R198, R206, RZ ;  /* 0x000000cec6c67210 */ /* 0x010fc60007fbe0ff */
[----:B------:R1:W-:Y:S04]  /*23b20*/  STL [R1+0x300], R189 ;  /* 0x000300bd01007387 */ /* 0x0003e80000100800 */
[----:B------:R-:W2:Y:S04]  /*23b30*/  LDL.LU R212, [R1+0x330] ;  /* 0x0003300001d47983 */ /* 0x000ea80000300800 */
[----:B------:R-:W-:Y:S04]  /*23b40*/  STL [R1+0x314], R198 ;  /* 0x000314c601007387 */ /* 0x000fe80000100800 */
[----:B------:R-:W3:Y:S04]  /*23b50*/  LDL.LU R209, [R1+0x334] ;  /* 0x0003340001d17983 */ /* 0x000ee80000300800 */
[----:B------:R-:W4:Y:S04]  /*23b60*/  LDL.LU R213, [R1+0x340] ;  /* 0x0003400001d57983 */ /* 0x000f280000300800 */
[----:B------:R-:W4:Y:S04]  /*23b70*/  LDL.LU R211, [R1+0x344] ;  /* 0x0003440001d37983 */ /* 0x000f280000300800 */
[----:B------:R-:W4:Y:S01]  /*23b80*/  LDL.LU R208, [R1+0x354] ;  /* 0x0003540001d07983 */ /* 0x000f220000300800 */
[----:B------:R-:W-:Y:S01]  /*23b90*/  SEL R3, R3, RZ, !P1 ;  /* 0x000000ff03037207 */ /* 0x000fe20004800000 */
[----:B------:R-:W-:Y:S01]  /*23ba0*/  IMAD.X R199, R199, 0x1, R0, P5 ;  /* 0x00000001c7c77824 */ /* 0x000fe200028e0600 */
[----:B------:R-:W-:Y:S01]  /*23bb0*/  SEL R184, R184, RZ, !P1 ;  /* 0x000000ffb8b87207 */ /* 0x000fe20004800000 */
[----:B------:R1:W-:Y:S01]  /*23bc0*/  LDGSTS.E [R196+0x45600], [R188.64], P6 ;  /* 0x45600000bcc47fae */ /* 0x0003e2000b121844 */
[----:B------:R-:W-:-:S02]  /*23bd0*/  ISETP.NE.U32.AND P5, PT, R3, RZ, PT ;  /* 0x000000ff0300720c */ /* 0x000fc40003fa5070 */
[----:B------:R-:W-:Y:S02]  /*23be0*/  SEL R3, RZ, 0x4, P2 ;  /* 0x00000004ff037807 */ /* 0x000fe40001000000 */
[----:B------:R-:W-:Y:S01]  /*23bf0*/  SEL R197, R197, RZ, !P1 ;  /* 0x000000ffc5c57207 */ /* 0x000fe20004800000 */
[----:B------:R-:W-:Y:S01]  /*23c00*/  STL [R1+0x310], R199 ;  /* 0x000310c701007387 */ /* 0x000fe20000100800 */
[----:B-----5:R-:W-:Y:S02]  /*23c10*/  IADD3 R214, P2, R214, R206, RZ ;  /* 0x000000ced6d67210 */ /* 0x020fe40007f5e0ff */
[----:B------:R-:W-:Y:S01]  /*23c20*/  ISETP.NE.U32.AND P0, PT, R184, RZ, PT ;  /* 0x000000ffb800720c */ /* 0x000fe20003f05070 */
[----:B------:R-:W5:Y:S01]  /*23c30*/  LDL.LU R210, [R1+0x350] ;  /* 0x0003500001d27983 */ /* 0x000f620000300800 */
[----:B------:R-:W-:Y:S01]  /*23c40*/  SEL R3, R3, RZ, !P1 ;  /* 0x000000ff03037207 */ /* 0x000fe20004800000 */
[----:B------:R-:W-:Y:S01]  /*23c50*/  IMAD.X R217, R217, 0x1, R0, P2 ;  /* 0x00000001d9d97824 */ /* 0x000fe200010e0600 */
[C---:B------:R-:W-:Y:S01]  /*23c60*/  HMMA.1688.F32.TF32 R184, R192.reuse, R186, R240 ;  /* 0x000000bac0b8723c */ /* 0x040fe200000810f0 */
[----:B------:R-:W5:Y:S04]  /*23c70*/  LDL.LU R216, [R1+0x358] ;  /* 0x0003580001d87983 */ /* 0x000f680000300800 */
[----:B------:R2:W-:Y:S03]  /*23c80*/  LDGSTS.E [R196+0x45e00], [R198.64], P4 ;  /* 0x45e00000c6c47fae */ /* 0x0005e6000a121844 */
[C---:B-1----:R-:W-:Y:S01]  /*23c90*/  HMMA.1688.F32.TF32 R188, R192.reuse, R190, R220 ;  /* 0x000000bec0bc723c */ /* 0x042fe200000810dc */
[----:B------:R1:W-:Y:S04]  /*23ca0*/  STL [R1+0x324], R214 ;  /* 0x000324d601007387 */ /* 0x0003e80000100800 */
[----:B------:R-:W5:Y:S03]  /*23cb0*/  LDL.LU R215, [R1+0x35c] ;  /* 0x00035c0001d77983 */ /* 0x000f660000300800 */
[----:B------:R-:W-:Y:S07]  /*23cc0*/  HMMA.1688.F32.TF32 R200, R192, R202, R224 ;  /* 0x000000cac0c8723c */ /* 0x000fee00000810e0 */
[----:B------:R-:W-:-:S02]  /*23cd0*/  IMAD.MOV.U32 R192, RZ, RZ, R214 ;  /* 0x000000ffffc07224 */ /* 0x000fc400078e00d6 */
[----:B------:R-:W-:-:S05]  /*23ce0*/  IMAD.MOV.U32 R193, RZ, RZ, R217 ;  /* 0x000000ffffc17224 */ /* 0x000fca00078e00d9 */
[----:B------:R1:W-:Y:S01]  /*23cf0*/  LDGSTS.E [R196+0x46600], [R192.64], P0 ;  /* 0x46600000c0c47fae */ /* 0x0003e20008121844 */
[----:B------:R-:W-:Y:S02]  /*23d00*/  ISETP.NE.U32.AND P6, PT, R197, RZ, PT ;  /* 0x000000ffc500720c */ /* 0x000fe40003fc5070 */
[----:B---3--:R-:W-:-:S05]  /*23d10*/  IADD3 R209, P1, R209, R206, RZ ;  /* 0x000000ced1d17210 */ /* 0x008fca0007f3e0ff */
[----:B--2---:R-:W-:Y:S01]  /*23d20*/  IMAD.X R212, R212, 0x1, R0, P1 ;  /* 0x00000001d4d47824 */ /* 0x004fe200008e0600 */
[----:B------:R-:W-:Y:S01]  /*23d30*/  STL [R1+0x334], R209 ;  /* 0x000334d101007387 */ /* 0x000fe20000100800 */
[----:B----4-:R-:W-:-:S03]  /*23d40*/  IADD3 R211, P4, R211, R206, RZ ;  /* 0x000000ced3d37210 */ /* 0x010fc60007f9e0ff */
[----:B------:R-:W-:Y:S01]  /*23d50*/  STL [R1+0x320], R217 ;  /* 0x000320d901007387 */ /* 0x000fe20000100800 */
[----:B------:R-:W-:-:S03]  /*23d60*/  IADD3 R208, P0, R208, R206, RZ ;  /* 0x000000ced0d07210 */ /* 0x000fc60007f1e0ff */
[----:B------:R-:W2:Y:S04]  /*23d70*/  LDL.LU R195, [R1+0x378] ;  /* 0x0003780001c37983 */ /* 0x000ea80000300800 */
[----:B------:R-:W-:Y:S01]  /*23d80*/  STL [R1+0x344], R211 ;  /* 0x000344d301007387 */ /* 0x000fe20000100800 */
[----:B------:R-:W-:-:S03]  /*23d90*/  IMAD.X R213, R213, 0x1, R0, P4 ;  /* 0x00000001d5d57824 */ /* 0x000fc600020e0600 */
[----:B------:R3:W-:Y:S04]  /*23da0*/  STL [R1+0x330], R212 ;  /* 0x000330d401007387 */ /* 0x0007e80000100800 */
[----:B------:R-:W4:Y:S01]  /*23db0*/  LDL.LU R194, [R1+0x37c] ;  /* 0x00037c0001c27983 */ /* 0x000f220000300800 */
[----:B-1----:R-:W-:-:S03]  /*23dc0*/  IMAD.MOV.U32 R193, RZ, RZ, R212 ;  /* 0x000000ffffc17224 */ /* 0x002fc600078e00d4 */
[----:B------:R-:W-:Y:S01]  /*23dd0*/  STL [R1+0x354], R208 ;  /* 0x000354d001007387 */ /* 0x000fe20000100800 */
[----:B------:R-:W-:-:S03]  /*23de0*/  IMAD.MOV.U32 R192, RZ, RZ, R209 ;  /* 0x000000ffffc07224 */ /* 0x000fc600078e00d1 */
[----:B------:R-:W2:Y:S04]  /*23df0*/  LDL.LU R214, [R1+0x398] ;  /* 0x0003980001d67983 */ /* 0x000ea80000300800 */
[----:B---3--:R-:W3:Y:S04]  /*23e00*/  LDL.LU R212, [R1+0x39c] ;  /* 0x00039c0001d47983 */ /* 0x008ee80000300800 */
[----:B------:R-:W-:Y:S04]  /*23e10*/  STL [R1+0x340], R213 ;  /* 0x000340d501007387 */ /* 0x000fe80000100800 */
[----:B------:R-:W3:Y:S04]  /*23e20*/  LDL.LU R209, [R1+0x3b8] ;  /* 0x0003b80001d17983 */ /* 0x000ee80000300800 */
[----:B------:R-:W3:Y:S04]  /*23e30*/  LDL.LU R197, [R1+0x3bc] ;  /* 0x0003bc0001c57983 */ /* 0x000ee80000300800 */
[----:B------:R-:W1:Y:S01]  /*23e40*/  S2R R237, SR_TID.X ;  /* 0x0000000000ed7919 */ /* 0x000e620000002100 */
[----:B------:R-:W-:-:S03]  /*23e50*/  IMAD.MOV.U32 R206, RZ, RZ, c[0x0][0x18c] ;  /* 0x00006300ffce7624 */ /* 0x000fc600078e00ff */
[----:B------:R5:W-:Y:S01]  /*23e60*/  LDGSTS.E [R196+0x46e00], [R192.64], P3 ;  /* 0x46e00000c0c47fae */ /* 0x000be20009921844 */
[----:B------:R-:W-:-:S04]  /*23e70*/  IMAD.SHL.U32 R206, R206, 0x40, RZ ;  /* 0x00000040cece7824 */ /* 0x000fc800078e00ff */
[----:B------:R-:W-:Y:S02]  /*23e80*/  IMAD.SHL.U32 R206, R206, 0x4, RZ ;  /* 0x00000004cece7824 */ /* 0x000fe400078e00ff */
[----:B-----5:R-:W-:Y:S01]  /*23e90*/  IMAD.X R210, R210, 0x1, R0, P0 ;  /* 0x00000001d2d27824 */ /* 0x020fe200000e0600 */
[----:B------:R-:W-:Y:S02]  /*23ea0*/  ISETP.NE.U32.AND P2, PT, R3, RZ, PT ;  /* 0x000000ff0300720c */ /* 0x000fe40003f45070 */
[----:B------:R-:W-:Y:S01]  /*23eb0*/  IADD3 R215, P1, R215, R206, RZ ;  /* 0x000000ced7d77210 */ /* 0x000fe20007f3e0ff */
[----:B------:R-:W-:Y:S02]  /*23ec0*/  IMAD.MOV.U32 R192, RZ, RZ, R211 ;  /* 0x000000ffffc07224 */ /* 0x000fe400078e00d3 */
[----:B------:R-:W-:Y:S01]  /*23ed0*/  IMAD.MOV.U32 R193, RZ, RZ, R213 ;  /* 0x000000ffffc17224 */ /* 0x000fe200078e00d5 */
[----:B-1----:R-:W-:-:S04]  /*23ee0*/  SHF.R.S32.HI R238, RZ, 0x6, R237 ;  /* 0x00000006ffee7819 */ /* 0x002fc800000114ed */
[----:B------:R1:W-:Y:S01]  /*23ef0*/  LDGSTS.E [R196+0x47600], [R192.64], P6 ;  /* 0x47600000c0c47fae */ /* 0x0003e2000b121844 */
[----:B------:R-:W-:Y:S02]  /*23f00*/  LOP3.LUT R237, R237, 0x3f, RZ, 0xc0, !PT ;  /* 0x0000003feded7812 */ /* 0x000fe400078ec0ff */
[----:B------:R-:W-:-:S03]  /*23f10*/  SGXT R238, R238, 0x1 ;  /* 0x00000001eeee781a */ /* 0x000fc60000000200 */
[----:B------:R-:W-:Y:S01]  /*23f20*/  IMAD.SHL.U32 R217, R237, 0x4, RZ ;  /* 0x00000004edd97824 */ /* 0x000fe200078e00ff */
[----:B------:R-:W-:Y:S01]  /*23f30*/  STL [R1+0x35c], R215 ;  /* 0x00035cd701007387 */ /* 0x000fe20000100800 */
[----:B------:R-:W-:-:S03]  /*23f40*/  IMAD.X R216, R216, 0x1, R2, P1 ;  /* 0x00000001d8d87824 */ /* 0x000fc600008e0602 */
[----:B------:R-:W-:Y:S01]  /*23f50*/  LOP3.LUT R217, R217, 0x110, R238, 0x78, !PT ;  /* 0x00000110d9d97812 */ /* 0x000fe200078e78ee */
[----:B-1----:R-:W-:Y:S02]  /*23f60*/  IMAD.MOV.U32 R192, RZ, RZ, R208 ;  /* 0x000000ffffc07224 */ /* 0x002fe400078e00d0 */
[----:B------:R-:W-:Y:S01]  /*23f70*/  IMAD.MOV.U32 R193, RZ, RZ, R210 ;  /* 0x000000ffffc17224 */ /* 0x000fe200078e00d2 */
[----:B------:R1:W-:Y:S01]  /*23f80*/  STL [R1+0x350], R210 ;  /* 0x000350d201007387 */ /* 0x0003e20000100800 */
[----:B------:R-:W-:-:S03]  /*23f90*/  IMAD R3, R204, 0x10000, R217 ;  /* 0x00010000cc037824 */ /* 0x000fc600078e02d9 */
[----:B------:R-:W5:Y:S04]  /*23fa0*/  LDL.LU R211, [R1+0x3d8] ;  /* 0x0003d80001d37983 */ /* 0x000f680000300800 */
[----:B------:R1:W-:Y:S04]  /*23fb0*/  LDGSTS.E [R196+0x47e00], [R192.64], P5 ;  /* 0x47e00000c0c47fae */ /* 0x0003e8000a921844 */
[----:B-1----:R-:W5:Y:S04]  /*23fc0*/  LDL.LU R210, [R1+0x3dc] ;  /* 0x0003dc0001d27983 */ /* 0x002f680000300800 */
[----:B------:R-:W0:Y:S01]  /*23fd0*/  LDGDEPBAR ;  /* 0x00000000000079af */ /* 0x000e220000000000 */
[----:B------:R-:W-:-:S02]  /*23fe0*/  IMAD.MOV.U32 R192, RZ, RZ, R215 ;  /* 0x000000ffffc07224 */ /* 0x000fc400078e00d7 */
[----:B------:R-:W-:-:S05]  /*23ff0*/  IMAD.MOV.U32 R193, RZ, RZ, R216 ;  /* 0x000000ffffc17224 */ /* 0x000fca00078e00d8 */
[----:B------:R1:W-:Y:S01]  /*24000*/  LDGSTS.E [R3], [R192.64], P2 ;  /* 0x00000000c0037fae */ /* 0x0003e20009121844 */
[----:B----4-:R-:W-:-:S05]  /*24010*/  IADD3 R194, P0, R194, R206, RZ ;  /* 0x000000cec2c27210 */ /* 0x010fca0007f1e0ff */
[----:B------:R-:W-:Y:S01]  /*24020*/  STL [R1+0x37c], R194 ;  /* 0x00037cc201007387 */ /* 0x000fe20000100800 */
[----:B--2---:R-:W-:-:S03]  /*24030*/  IMAD.X R195, R195, 0x1, R2, P0 ;  /* 0x00000001c3c37824 */ /* 0x004fc600000e0602 */
[----:B------:R-:W-:Y:S01]  /*24040*/  STL [R1+0x358], R216 ;  /* 0x000358d801007387 */ /* 0x000fe20000100800 */
[----:B---3--:R-:W-:-:S03]  /*24050*/  IADD3 R212, P1, R212, R206, RZ ;  /* 0x000000ced4d47210 */ /* 0x008fc60007f3e0ff */
[----:B------:R-:W2:Y:S04]  /*24060*/  LDL.LU R213, [R1+0x3f8] ;  /* 0x0003f80001d57983 */ /* 0x000ea80000300800 */
[----:B------:R-:W3:Y:S01]  /*24070*/  LDL.LU R208, [R1+0x3fc] ;  /* 0x0003fc0001d07983 */ /* 0x000ee20000300800 */
[----:B------:R-:W-:-:S03]  /*24080*/  IMAD.X R214, R214, 0x1, R2, P1 ;  /* 0x00000001d6d67824 */ /* 0x000fc600008e0602 */
[----:B------:R-:W4:Y:S01]  /*24090*/  LDL.LU R199, [R1+0x418] ;  /* 0x0004180001c77983 */ /* 0x000f220000300800 */
[----:B------:R-:W-:-:S03]  /*240a0*/  IADD3 R197, P0, R197, R206, RZ ;  /* 0x000000cec5c57210 */ /* 0x000fc60007f1e0ff */
[----:B------:R-:W-:Y:S01]  /*240b0*/  STL [R1+0x39c], R212 ;  /* 0x00039cd401007387 */ /* 0x000fe20000100800 */
[----:B-1----:R-:W-:-:S03]  /*240c0*/  IMAD.MOV.U32 R193, RZ, RZ, R195 ;  /* 0x000000ffffc17224 */ /* 0x002fc600078e00c3 */
[----:B------:R1:W-:Y:S01]  /*240d0*/  STL [R1+0x378], R195 ;  /* 0x000378c301007387 */ /* 0x0003e20000100800 */
[----:B------:R-:W-:-:S03]  /*240e0*/  IMAD.MOV.U32 R192, RZ, RZ, R194 ;  /* 0x000000ffffc07224 */ /* 0x000fc600078e00c2 */
[----:B------:R-:W4:Y:S01]  /*240f0*/  LDL.LU R198, [R1+0x41c] ;  /* 0x00041c0001c67983 */ /* 0x000f220000300800 */
[----:B------:R-:W-:-:S03]  /*24100*/  IMAD.X R209, R209, 0x1, R2, P0 ;  /* 0x00000001d1d17824 */ /* 0x000fc600000e0602 */
[----:B------:R1:W-:Y:S04]  /*24110*/  LDGSTS.E [R3+0x800], [R192.64], P2 ;  /* 0x00800000c0037fae */ /* 0x0003e80009121844 */
[----:B-1----:R-:W4:Y:S04]  /*24120*/  LDL.LU R195, [R1+0x438] ;  /* 0x0004380001c37983 */ /* 0x002f280000300800 */
[----:B------:R-:W-:Y:S04]  /*24130*/  STL [R1+0x3bc], R197 ;  /* 0x0003bcc501007387 */ /* 0x000fe80000100800 */
[----:B------:R-:W-:Y:S04]  /*24140*/  STL [R1+0x398], R214 ;  /* 0x000398d601007387 */ /* 0x000fe80000100800 */
[----:B------:R-:W4:Y:S01]  /*24150*/  LDL.LU R194, [R1+0x43c] ;  /* 0x00043c0001c27983 */ /* 0x000f220000300800 */
[----:B------:R-:W-:-:S02]  /*24160*/  IMAD.MOV.U32 R192, RZ, RZ, R212 ;  /* 0x000000ffffc07224 */ /* 0x000fc400078e00d4 */
[----:B------:R-:W-:Y:S01]  /*24170*/  IMAD.MOV.U32 R193, RZ, RZ, R214 ;  /* 0x000000ffffc17224 */ /* 0x000fe200078e00d6 */
[----:B------:R-:W4:Y:S04]  /*24180*/  LDL.LU R212, [R1+0x458] ;  /* 0x0004580001d47983 */ /* 0x000f280000300800 */
[----:B------:R1:W-:Y:S02]  /*24190*/  LDGSTS.E [R3+0x1000], [R192.64], P2 ;  /* 0x01000000c0037fae */ /* 0x0003e40009121844 */
[----:B-1----:R-:W-:Y:S02]  /*241a0*/  IMAD.MOV.U32 R192, RZ, RZ, R197 ;  /* 0x000000ffffc07224 */ /* 0x002fe400078e00c5 */
[----:B------:R-:W-:Y:S01]  /*241b0*/  IMAD.MOV.U32 R193, RZ, RZ, R209 ;  /* 0x000000ffffc17224 */ /* 0x000fe200078e00d1 */
[----:B-----5:R-:W-:-:S04]  /*241c0*/  IADD3 R210, P1, R210, R206, RZ ;  /* 0x000000ced2d27210 */ /* 0x020fc80007f3e0ff */
[----:B------:R1:W-:Y:S04]  /*241d0*/  LDGSTS.E [R3+0x1800], [R192.64], P2 ;  /* 0x01800000c0037fae */ /* 0x0003e80009121844 */
[----:B------:R-:W-:Y:S01]  /*241e0*/  STL [R1+0x3dc], R210 ;  /* 0x0003dcd201007387 */ /* 0x000fe20000100800 */
[----:B------:R-:W-:-:S03]  /*241f0*/  IMAD.X R211, R211, 0x1, R2, P1 ;  /* 0x00000001d3d37824 */ /* 0x000fc600008e0602 */
[----:B------:R5:W-:Y:S04]  /*24200*/  STL [R1+0x3b8], R209 ;  /* 0x0003b8d101007387 */ /* 0x000be80000100800 */
[----:B------:R-:W4:Y:S01]  /*24210*/  LDL.LU R196, [R1+0x45c] ;  /* 0x00045c0001c47983 */ /* 0x000f220000300800 */
[----:B-1----:R-:W-:Y:S02]  /*24220*/  IMAD.MOV.U32 R192, RZ, RZ, R210 ;  /* 0x000000ffffc07224 */ /* 0x002fe400078e00d2 */
[----:B------:R-:W-:Y:S01]  /*24230*/  IMAD.MOV.U32 R193, RZ, RZ, R211 ;  /* 0x000000ffffc17224 */ /* 0x000fe200078e00d3 */
[----:B-----5:R-:W5:Y:S04]  /*24240*/  LDL.LU R209, [R1+0x478] ;  /* 0x0004780001d17983 */ /* 0x020f680000300800 */
[----:B------:R1:W-:Y:S01]  /*24250*/  LDGSTS.E [R3+0x2000], [R192.64], P2 ;  /* 0x02000000c0037fae */ /* 0x0003e20009121844 */
[----:B---3--:R-:W-:-:S05]  /*24260*/  IADD3 R208, P0, R208, R206, RZ ;  /* 0x000000ced0d07210 */ /* 0x008fca0007f1e0ff */
[----:B------:R-:W-:Y:S01]  /*24270*/  STL [R1+0x3fc], R208 ;  /* 0x0003fcd001007387 */ /* 0x000fe20000100800 */
[----:B--2---:R-:W-:-:S03]  /*24280*/  IMAD.X R213, R213, 0x1, R2, P0 ;  /* 0x00000001d5d57824 */ /* 0x004fc600000e0602 */
[----:B------:R2:W-:Y:S04]  /*24290*/  STL [R1+0x3d8], R211 ;  /* 0x0003d8d301007387 */ /* 0x0005e80000100800 */
[----:B------:R-:W3:Y:S01]  /*242a0*/  LDL.LU R197, [R1+0x47c] ;  /* 0x00047c0001c57983 */ /* 0x000ee20000300800 */
[----:B----4-:R-:W-:-:S03]  /*242b0*/  IADD3 R198, P1, R198, R206, RZ ;  /* 0x000000cec6c67210 */ /* 0x010fc60007f3e0ff */
[----:B--2---:R-:W2:Y:S02]  /*242c0*/  LDL.LU R211, [R1+0x498] ;  /* 0x0004980001d37983 */ /* 0x004ea40000300800 */
[----:B------:R-:W-:Y:S02]  /*242d0*/  IMAD.X R199, R199, 0x1, R2, P1 ;  /* 0x00000001c7c77824 */ /* 0x000fe400008e0602 */
[----:B------:R-:W-:Y:S01]  /*242e0*/  STL [R1+0x41c], R198 ;  /* 0x00041cc601007387 */ /* 0x000fe20000100800 */
[----:B-1----:R-:W-:-:S03]  /*242f0*/  IMAD.MOV.U32 R193, RZ, RZ, R213 ;  /* 0x000000ffffc17224 */ /* 0x002fc600078e00d5 */
[----:B------:R1:W-:Y:S01]  /*24300*/  STL [R1+0x3f8], R213 ;  /* 0x0003f8d501007387 */ /* 0x0003e20000100800 */
[----:B------:R-:W-:-:S03]  /*24310*/  IMAD.MOV.U32 R192, RZ, RZ, R208 ;  /* 0x000000ffffc07224 */ /* 0x000fc600078e00d0 */
[----:B------:R-:W4:Y:S04]  /*24320*/  LDL.LU R210, [R1+0x49c] ;  /* 0x00049c0001d27983 */ /* 0x000f280000300800 */
[----:B------:R1:W-:Y:S01]  /*24330*/  LDGSTS.E [R3+0x2800], [R192.64], P2 ;  /* 0x02800000c0037fae */ /* 0x0003e20009121844 */
[----:B------:R-:W-:-:S03]  /*24340*/  IADD3 R194, P0, R194, R206, RZ ;  /* 0x000000cec2c27210 */ /* 0x000fc60007f1e0ff */
[----:B-1----:R-:W2:Y:S04]  /*24350*/  LDL.LU R213, [R1+0x608] ;  /* 0x0006080001d57983 */ /* 0x002ea80000300800 */
[----:B------:R-:W-:Y:S04]  /*24360*/  STL [R1+0x43c], R194 ;  /* 0x00043cc201007387 */ /* 0x000fe80000100800 */
[----:B------:R1:W-:Y:S04]  /*24370*/  STL [R1+0x418], R199 ;  /* 0x000418c701007387 */ /* 0x0003e80000100800 */
[----:B------:R-:W2:Y:S01]  /*24380*/  LDL.LU R208, [R1+0x60c] ;  /* 0x00060c0001d07983 */ /* 0x000ea20000300800 */
[----:B------:R-:W-:-:S02]  /*24390*/  IMAD.MOV.U32 R192, RZ, RZ, R198 ;  /* 0x000000ffffc07224 */ /* 0x000fc400078e00c6 */
[----:B------:R-:W-:Y:S02]  /*243a0*/  IMAD.MOV.U32 R193, RZ, RZ, R199 ;  /* 0x000000ffffc17224 */ /* 0x000fe400078e00c7 */
[----:B------:R-:W-:Y:S01]  /*243b0*/  IMAD.X R195, R195, 0x1, R2, P0 ;  /* 0x00000001c3c37824 */ /* 0x000fe200000e0602 */
[----:B-1----:R-:W2:Y:S04]  /*243c0*/  LDL.LU R199, [R1+0x618] ;  /* 0x0006180001c77983 */ /* 0x002ea80000300800 */
[----:B------:R1:W-:Y:S02]  /*243d0*/  LDGSTS.E [R3+0x3000], [R192.64], P2 ;  /* 0x03000000c0037fae */ /* 0x0003e40009121844 */
[----:B-1----:R-:W-:Y:S01]  /*243e0*/  IMAD.MOV.U32 R192, RZ, RZ, R194 ;  /* 0x000000ffffc07224 */ /* 0x002fe200078e00c2 */
[----:B------:R-:W-:Y:S01]  /*243f0*/  IADD3 R196, P1, R196, R206, RZ ;  /* 0x000000cec4c47210 */ /* 0x000fe20007f3e0ff */
[----:B------:R-:W-:-:S04]  /*24400*/  IMAD.MOV.U32 R193, RZ, RZ, R195 ;  /* 0x000000ffffc17224 */ /* 0x000fc800078e00c3 */
[----:B------:R-:W-:Y:S01]  /*24410*/  STL [R1+0x45c], R196 ;  /* 0x00045cc401007387 */ /* 0x000fe20000100800 */
[----:B------:R-:W-:-:S03]  /*24420*/  IMAD.X R212, R212, 0x1, R2, P1 ;  /* 0x00000001d4d47824 */ /* 0x000fc600008e0602 */
[----:B------:R1:W-:Y:S04]  /*24430*/  STL [R1+0x438], R195 ;  /* 0x000438c301007387 */ /* 0x0003e80000100800 */
[----:B------:R-:W2:Y:S04]  /*24440*/  LDL.LU R198, [R1+0x61c] ;  /* 0x00061c0001c67983 */ /* 0x000ea80000300800 */
[----:B------:R5:W-:Y:S04]  /*24450*/  LDGSTS.E [R3+0x3800], [R192.64], P2 ;  /* 0x03800000c0037fae */ /* 0x000be80009121844 */
[----:B-1----:R-:W2:Y:S01]  /*24460*/  LDL.LU R195, [R1+0x628] ;  /* 0x0006280001c37983 */ /* 0x002ea20000300800 */
[----:B-----5:R-:W-:-:S02]  /*24470*/  IMAD.MOV.U32 R192, RZ, RZ, R196 ;  /* 0x000000ffffc07224 */ /* 0x020fc400078e00c4 */
[----:B------:R-:W-:-:S05]  /*24480*/  IMAD.MOV.U32 R193, RZ, RZ, R212 ;  /* 0x000000ffffc17224 */ /* 0x000fca00078e00d4 */
[----:B------:R1:W-:Y:S01]  /*24490*/  LDGSTS.E [R3+0x4000], [R192.64], P2 ;  /* 0x04000000c0037fae */ /* 0x0003e20009121844 */
[----:B---3--:R-:W-:-:S05]  /*244a0*/  IADD3 R197, P0, R197, R206, RZ ;  /* 0x000000cec5c57210 */ /* 0x008fca0007f1e0ff */
[----:B------:R-:W-:Y:S01]  /*244b0*/  STL [R1+0x47c], R197 ;  /* 0x00047cc501007387 */ /* 0x000fe20000100800 */
[----:B------:R-:W-:-:S03]  /*244c0*/  IMAD.X R209, R209, 0x1, R2, P0 ;  /* 0x00000001d1d17824 */ /* 0x000fc600000e0602 */
[----:B------:R3:W-:Y:S04]  /*244d0*/  STL [R1+0x458], R212 ;  /* 0x000458d401007387 */ /* 0x0007e80000100800 */
[----:B------:R-:W5:Y:S01]  /*244e0*/  LDL.LU R194, [R1+0x62c] ;  /* 0x00062c0001c27983 */ /* 0x000f620000300800 */
[----:B----4-:R-:W-:-:S03]  /*244f0*/  IADD3 R210, P1, R210, R206, RZ ;  /* 0x000000ced2d27210 */ /* 0x010fc60007f3e0ff */
[----:B---3--:R-:W3:Y:S01]  /*24500*/  LDL.LU R212, [R1+0x638] ;  /* 0x0006380001d47983 */ /* 0x008ee20000300800 */
[----:B-1----:R-:W-:-:S03]  /*24510*/  IMAD.MOV.U32 R193, RZ, RZ, R209 ;  /* 0x000000ffffc17224 */ /* 0x002fc600078e00d1 */
[----:B------:R-:W-:Y:S01]  /*24520*/  STL [R1+0x49c], R210 ;  /* 0x00049cd201007387 */ /* 0x000fe20000100800 */
[----:B--2---:R-:W-:-:S03]  /*24530*/  IMAD.X R211, R211, 0x1, R2, P1 ;  /* 0x00000001d3d37824 */ /* 0x004fc600008e0602 */
[----:B------:R1:W-:Y:S01]  /*24540*/  STL [R1+0x478], R209 ;  /* 0x000478d101007387 */ /* 0x0003e20000100800 */
[----:B------:R-:W-:-:S03]  /*24550*/  IMAD.MOV.U32 R192, RZ, RZ, R197 ;  /* 0x000000ffffc07224 */ /* 0x000fc600078e00c5 */
[----:B------:R-:W2:Y:S04]  /*24560*/  LDL.LU R196, [R1+0x63c] ;  /* 0x00063c0001c47983 */ /* 0x000ea80000300800 */
[----:B------:R4:W-:Y:S01]  /*24570*/  LDGSTS.E [R3+0x4800], [R192.64], P2 ;  /* 0x04800000c0037fae */ /* 0x0009e20009121844 */
[----:B------:R-:W-:-:S03]  /*24580*/  IADD3 R208, P0, R208, R206, RZ ;  /* 0x000000ced0d07210 */ /* 0x000fc60007f1e0ff */
[----:B-1----:R-:W3:Y:S04]  /*24590*/  LDL.LU R209, [R1+0x648] ;  /* 0x0006480001d17983 */ /* 0x002ee80000300800 */
[----:B------:R-:W-:Y:S04]  /*245a0*/  STL [R1+0x60c], R208 ;  /* 0x00060cd001007387 */ /* 0x000fe80000100800 */
[----:B------:R1:W-:Y:S04]  /*245b0*/  STL [R1+0x498], R211 ;  /* 0x000498d301007387 */ /* 0x0003e80000100800 */
[----:B------:R-:W3:Y:S01]  /*245c0*/  LDL.LU R197, [R1+0x64c] ;  /* 0x00064c0001c57983 */ /* 0x000ee20000300800 */
[----:B----4-:R-:W-:-:S02]  /*245d0*/  IMAD.MOV.U32 R192, RZ, RZ, R210 ;  /* 0x000000ffffc07224 */ /* 0x010fc400078e00d2 */
[----:B------:R-:W-:Y:S02]  /*245e0*/  IMAD.MOV.U32 R193, RZ, RZ, R211 ;  /* 0x000000ffffc17224 */ /* 0x000fe400078e00d3 */
[----:B------:R-:W-:Y:S01]  /*245f0*/  IMAD.X R213, R213, 0x1, R2, P0 ;  /* 0x00000001d5d57824 */ /* 0x000fe200000e0602 */
[----:B-1----:R-:W3:Y:S04]  /*24600*/  LDL.LU R211, [R1+0x658] ;  /* 0x0006580001d37983 */ /* 0x002ee80000300800 */
[----:B------:R1:W-:Y:S02]  /*24610*/  LDGSTS.E [R3+0x5000], [R192.64], P2 ;  /* 0x05000000c0037fae */ /* 0x0003e40009121844 */
[----:B-1----:R-:W-:Y:S01]  /*24620*/  IMAD.MOV.U32 R192, RZ, RZ, R208 ;  /* 0x000000ffffc07224 */ /* 0x002fe200078e00d0 */
[----:B------:R-:W-:Y:S01]  /*24630*/  IADD3 R198, P1, R198, R206, RZ ;  /* 0x000000cec6c67210 */ /* 0x000fe20007f3e0ff */
[----:B------:R-:W-:-:S04]  /*24640*/  IMAD.MOV.U32 R193, RZ, RZ, R213 ;  /* 0x000000ffffc17224 */ /* 0x000fc800078e00d5 */
[----:B------:R-:W-:Y:S01]  /*24650*/  STL [R1+0x61c], R198 ;  /* 0x00061cc601007387 */ /* 0x000fe20000100800 */
[----:B------:R-:W-:-:S03]  /*24660*/  IMAD.X R199, R199, 0x1, R2, P1 ;  /* 0x00000001c7c77824 */ /* 0x000fc600008e0602 */
[----:B------:R1:W-:Y:S04]  /*24670*/  STL [R1+0x608], R213 ;  /* 0x000608d501007387 */ /* 0x0003e80000100800 */
[----:B------:R-:W3:Y:S04]  /*24680*/  LDL.LU R210, [R1+0x6d8] ;  /* 0x0006d80001d27983 */ /* 0x000ee80000300800 */
[----:B------:R1:W-:Y:S04]  /*24690*/  LDGSTS.E [R3+0x5800], [R192.64], P2 ;  /* 0x05800000c0037fae */ /* 0x0003e80009121844 */
[----:B-1----:R-:W3:Y:S01]  /*246a0*/  LDL.LU R213, [R1+0x6e0] ;  /* 0x0006e00001d57983 */ /* 0x002ee20000300800 */
[----:B------:R-:W-:-:S02]  /*246b0*/  IMAD.MOV.U32 R192, RZ, RZ, R198 ;  /* 0x000000ffffc07224 */ /* 0x000fc400078e00c6 */
[----:B------:R-:W-:-:S05]  /*246c0*/  IMAD.MOV.U32 R193, RZ, RZ, R199 ;  /* 0x000000ffffc17224 */ /* 0x000fca00078e00c7 */
[----:B------:R1:W-:Y:S01]  /*246d0*/  LDGSTS.E [R3+0x6000], [R192.64], P2 ;  /* 0x06000000c0037fae */ /* 0x0003e20009121844 */
[----:B-----5:R-:W-:-:S05]  /*246e0*/  IADD3 R194, P0, R194, R206, RZ ;  /* 0x000000cec2c27210 */ /* 0x020fca0007f1e0ff */
[----:B------:R-:W-:Y:S01]  /*246f0*/  STL [R1+0x62c], R194 ;  /* 0x00062cc201007387 */ /* 0x000fe20000100800 */
[----:B------:R-:W-:-:S03]  /*24700*/  IMAD.X R195, R195, 0x1, R2, P0 ;  /* 0x00000001c3c37824 */ /* 0x000fc600000e0602 */
[----:B------:R5:W-:Y:S04]  /*24710*/  STL [R1+0x618], R199 ;  /* 0x000618c701007387 */ /* 0x000be80000100800 */
[----:B------:R-:W4:Y:S01]  /*24720*/  LDL.LU R208, [R1+0x6e4] ;  /* 0x0006e40001d07983 */ /* 0x000f220000300800 */
[----:B--2---:R-:W-:-:S03]  /*24730*/  IADD3 R196, P1, R196, R206, RZ ;  /* 0x000000cec4c47210 */ /* 0x004fc60007f3e0ff */
[----:B-----5:R-:W2:Y:S01]  /*24740*/  LDL.LU R199, [R1+0x6e8] ;  /* 0x0006e80001c77983 */ /* 0x020ea20000300800 */
[----:B-1----:R-:W-:-:S03]  /*24750*/  IMAD.MOV.U32 R193, RZ, RZ, R195 ;  /* 0x000000ffffc17224 */ /* 0x002fc600078e00c3 */
[----:B------:R-:W-:Y:S01]  /*24760*/  STL [R1+0x63c], R196 ;  /* 0x00063cc401007387 */ /* 0x000fe20000100800 */
[----:B---3--:R-:W-:-:S03]  /*24770*/  IMAD.X R212, R212, 0x1, R2, P1 ;  /* 0x00000001d4d47824 */ /* 0x008fc600008e0602 */
[----:B------:R1:W-:Y:S01]  /*24780*/  STL [R1+0x628], R195 ;  /* 0x000628c301007387 */ /* 0x0003e20000100800 */
[----:B------:R-:W-:-:S03]  /*24790*/  IMAD.MOV.U32 R192, RZ, RZ, R194 ;  /* 0x000000ffffc07224 */ /* 0x000fc600078e00c2 */
[----:B------:R-:W3:Y:S04]  /*247a0*/  LDL.LU R198, [R1+0x6ec] ;  /* 0x0006ec0001c67983 */ /* 0x000ee80000300800 */
[----:B------:R5:W-:Y:S01]  /*247b0*/  LDGSTS.E [R3+0x6800], [R192.64], P2 ;  /* 0x06800000c0037fae */ /* 0x000be20009121844 */
[----:B------:R-:W-:-:S03]  /*247c0*/  IADD3 R197, P0, R197, R206, RZ ;  /* 0x000000cec5c57210 */ /* 0x000fc60007f1e0ff */
[----:B-1----:R-:W2:Y:S04]  /*247d0*/  LDL.LU R195, [R1+0x6f0] ;  /* 0x0006f00001c37983 */ /* 0x002ea80000300800 */
[----:B------:R-:W-:Y:S04]  /*247e0*/  STL [R1+0x64c], R197 ;  /* 0x00064cc501007387 */ /* 0x000fe80000100800 */
[----:B------:R1:W-:Y:S04]  /*247f0*/  STL [R1+0x638], R212 ;  /* 0x000638d401007387 */ /* 0x0003e80000100800 */
[----:B------:R-:W2:Y:S01]  /*24800*/  LDL.LU R194, [R1+0x6f4] ;  /* 0x0006f40001c27983 */ /* 0x000ea20000300800 */
[----:B-----5:R-:W-:-:S02]  /*24810*/  IMAD.MOV.U32 R192, RZ, RZ, R196 ;  /* 0x000000ffffc07224 */ /* 0x020fc400078e00c4 */
[----:B------:R-:W-:Y:S02]  /*24820*/  IMAD.MOV.U32 R193, RZ, RZ, R212 ;  /* 0x000000ffffc17224 */ /* 0x000fe400078e00d4 */
[----:B------:R-:W-:Y:S01]  /*24830*/  IMAD.X R209, R209, 0x1, R2, P0 ;  /* 0x00000001d1d17824 */ /* 0x000fe200000e0602 */
[----:B-1----:R-:W2:Y:S04]  /*24840*/  LDL.LU R212, [R1+0x6f8] ;  /* 0x0006f80001d47983 */ /* 0x002ea80000300800 */
[----:B------:R1:W-:Y:S01]  /*24850*/  LDGSTS.E [R3+0x7000], [R192.64], P2 ;  /* 0x07000000c0037fae */ /* 0x0003e20009121844 */
[----:B------:R-:W-:Y:S01]  /*24860*/  IADD3 R210, P1, R210, R206, RZ ;  /* 0x000000ced2d27210 */ /* 0x000fe20007f3e0ff */
[----:B-1----:R-:W-:Y:S02]  /*24870*/  IMAD.MOV.U32 R192, RZ, RZ, R197 ;  /* 0x000000ffffc07224 */ /* 0x002fe400078e00c5 */
[----:B------:R-:W-:-:S02]  /*24880*/  IMAD.MOV.U32 R193, RZ, RZ, R209 ;  /* 0x000000ffffc17224 */ /* 0x000fc400078e00d1 */
[----:B------:R-:W-:Y:S01]  /*24890*/  STL [R1+0x6d8], R210 ;  /* 0x0006d8d201007387 */ /* 0x000fe20000100800 */
[----:B------:R-:W-:-:S03]  /*248a0*/  IMAD.X R211, R211, 0x1, R2, P1 ;  /* 0x00000001d3d37824 */ /* 0x000fc600008e0602 */
[----:B------:R1:W-:Y:S04]  /*248b0*/  STL [R1+0x648], R209 ;  /* 0x000648d101007387 */ /* 0x0003e80000100800 */
[----:B------:R-:W2:Y:S04]  /*248c0*/  LDL.LU R196, [R1+0x6fc] ;  /* 0x0006fc0001c47983 */ /* 0x000ea80000300800 */
[----:B------:R1:W-:Y:S04]  /*248d0*/  LDGSTS.E [R3+0x7800], [R192.64], P2 ;  /* 0x07800000c0037fae */ /* 0x0003e80009121844 */
[----:B-1----:R-:W2:Y:S01]  /*248e0*/  LDL.LU R209, [R1+0x700] ;  /* 0x0007000001d17983 */ /* 0x002ea20000300800 */
[----:B------:R-:W-:-:S02]  /*248f0*/  IMAD.MOV.U32 R193, RZ, RZ, R211 ;  /* 0x000000ffffc17224 */ /* 0x000fc400078e00d3 */
[----:B------:R-:W-:-:S05]  /*24900*/  IMAD.MOV.U32 R192, RZ, RZ, R210 ;  /* 0x000000ffffc07224 */ /* 0x000fca00078e00d2 */
[----:B------:R1:W-:Y:S01]  /*24910*/  LDGSTS.E [R3+0x8000], [R192.64], P2 ;  /* 0x08000000c0037fae */ /* 0x0003e20009121844 */
[----:B----4-:R-:W-:-:S05]  /*24920*/  IADD3 R208, P0, R208, R206, RZ ;  /* 0x000000ced0d07210 */ /* 0x010fca0007f1e0ff */
[----:B------:R-:W-:Y:S01]  /*24930*/  STL [R1+0x6e4], R208 ;  /* 0x0006e4d001007387 */ /* 0x000fe20000100800 */
[----:B------:R-:W-:-:S03]  /*24940*/  IMAD.X R213, R213, 0x1, R2, P0 ;  /* 0x00000001d5d57824 */ /* 0x000fc600000e0602 */
[----:B------:R4:W-:Y:S04]  /*24950*/  STL [R1+0x658], R211 ;  /* 0x000658d301007387 */ /* 0x0009e80000100800 */
[----:B------:R-:W5:Y:S01]  /*24960*/  LDL.LU R197, [R1+0x704] ;  /* 0x0007040001c57983 */ /* 0x000f620000300800 */
[----:B---3--:R-:W-:-:S03]  /*24970*/  IADD3 R198, P1, R198, R206, RZ ;  /* 0x000000cec6c67210 */ /* 0x008fc60007f3e0ff */
[----:B----4-:R-:W3:Y:S04]  /*24980*/  LDL.LU R211, [R1+0x708] ;  /* 0x0007080001d37983 */ /* 0x010ee80000300800 */
[----:B------:R-:W-:Y:S01]  /*24990*/  STL [R1+0x6ec], R198 ;  /* 0x0006ecc601007387 */ /* 0x000fe20000100800 */
[----:B--2---:R-:W-:-:S03]  /*249a0*/  IMAD.X R199, R199, 0x1, R2, P1 ;  /* 0x00000001c7c77824 */ /* 0x004fc600008e0602 */
[----:B------:R-:W-:Y:S01]  /*249b0*/  STL [R1+0x6e0], R213 ;  /* 0x0006e0d501007387 */ /* 0x000fe20000100800 */
[----:B-1----:R-:W-:-:S03]  /*249c0*/  IMAD.MOV.U32 R192, RZ, RZ, R208 ;  /* 0x000000ffffc07224 */ /* 0x002fc600078e00d0 */
[----:B------:R-:W2:Y:S04]  /*249d0*/  LDL.LU R210, [R1+0x70c] ;  /* 0x00070c0001d27983 */ /* 0x000ea80000300800 */
[----:B------:R-:W4:Y:S01]  /*249e0*/  LDL.LU R214, [R1+0x710] ;  /* 0x0007100001d67983 */ /* 0x000f220000300800 */
[----:B------:R-:W-:-:S05]  /*249f0*/  IADD3 R194, P0, R194, R206, RZ ;  /* 0x000000cec2c27210 */ /* 0x000fca0007f1e0ff */
[----:B------:R-:W-:Y:S04]  /*24a00*/  STL [R1+0x6f4], R194 ;  /* 0x0006f4c201007387 */ /* 0x000fe80000100800 */
[----:B------:R1:W-:Y:S04]  /*24a10*/  STL [R1+0x6e8], R199 ;  /* 0x0006e8c701007387 */ /* 0x0003e80000100800 */
[----:B------:R-:W4:Y:S01]  /*24a20*/  LDL.LU R208, [R1+0x714] ;  /* 0x0007140001d07983 */ /* 0x000f220000300800 */
[----:B------:R-:W-:Y:S02]  /*24a30*/  IMAD.MOV.U32 R193, RZ, RZ, R213 ;  /* 0x000000ffffc17224 */ /* 0x000fe400078e00d5 */
[----:B------:R-:W-:-:S03]  /*24a40*/  IMAD.X R195, R195, 0x1, R2, P0 ;  /* 0x00000001c3c37824 */ /* 0x000fc600000e0602 */
[----:B------:R1:W-:Y:S02]  /*24a50*/  LDGSTS.E [R3+0x8800], [R192.64], P2 ;  /* 0x08800000c0037fae */ /* 0x0003e40009121844 */
[----:B-1----:R-:W-:Y:S02]  /*24a60*/  IMAD.MOV.U32 R192, RZ, RZ, R198 ;  /* 0x000000ffffc07224 */ /* 0x002fe400078e00c6 */
[----:B------:R-:W-:Y:S02]  /*24a70*/  IMAD.MOV.U32 R193, RZ, RZ, R199 ;  /* 0x000000ffffc17224 */ /* 0x000fe400078e00c7 */
[----:B------:R-:W4:Y:S01]  /*24a80*/  LDL.LU R199, [R1+0x718] ;  /* 0x0007180001c77983 */ /* 0x000f220000300800 */
[----:B------:R-:W-:-:S03]  /*24a90*/  IADD3 R196, P1, R196, R206, RZ ;  /* 0x000000cec4c47210 */ /* 0x000fc60007f3e0ff */
[----:B------:R1:W-:Y:S04]  /*24aa0*/  LDGSTS.E [R3+0x9000], [R192.64], P2 ;  /* 0x09000000c0037fae */ /* 0x0003e80009121844 */
[----:B------:R-:W-:Y:S01]  /*24ab0*/  STL [R1+0x6fc], R196 ;  /* 0x0006fcc401007387 */ /* 0x000fe20000100800 */
[----:B------:R-:W-:-:S03]  /*24ac0*/  IMAD.X R212, R212, 0x1, R2, P1 ;  /* 0x00000001d4d47824 */ /* 0x000fc600008e0602 */
[----:B------:R1:W-:Y:S02]  /*24ad0*/  STL [R1+0x6f0], R195 ;  /* 0x0006f0c301007387 */ /* 0x0003e40000100800 */
[----:B-1----:R-:W-:Y:S02]  /*24ae0*/  IMAD.MOV.U32 R192, RZ, RZ, R194 ;  /* 0x000000ffffc07224 */ /* 0x002fe400078e00c2 */
[----:B------:R-:W4:Y:S01]  /*24af0*/  LDL.LU R198, [R1+0x71c] ;  /* 0x00071c0001c67983 */ /* 0x000f220000300800 */
[----:B------:R-:W-:-:S03]  /*24b00*/  IMAD.MOV.U32 R193, RZ, RZ, R195 ;  /* 0x000000ffffc17224 */ /* 0x000fc600078e00c3 */
[----:B------:R-:W4:Y:S04]  /*24b10*/  LDL.LU R195, [R1+0x720] ;  /* 0x0007200001c37983 */ /* 0x000f280000300800 */
[----:B------:R1:W-:Y:S02]  /*24b20*/  LDGSTS.E [R3+0x9800], [R192.64], P2 ;  /* 0x09800000c0037fae */ /* 0x0003e40009121844 */
[----:B-1----:R-:W-:Y:S02]  /*24b30*/  IMAD.MOV.U32 R192, RZ, RZ, R196 ;  /* 0x000000ffffc07224 */ /* 0x002fe400078e00c4 */
[----:B------:R-:W-:-:S05]  /*24b40*/  IMAD.MOV.U32 R193, RZ, RZ, R212 ;  /* 0x000000ffffc17224 */ /* 0x000fca00078e00d4 */
[----:B------:R1:W-:Y:S01]  /*24b50*/  LDGSTS.E [R3+0xa000], [R192.64], P2 ;  /* 0x0a000000c0037fae */ /* 0x0003e20009121844 */
[----:B-----5:R-:W-:-:S05]  /*24b60*/  IADD3 R197, P0, R197, R206, RZ ;  /* 0x000000cec5c57210 */ /* 0x020fca0007f1e0ff */
[----:B------:R-:W-:Y:S01]  /*24b70*/  STL [R1+0x704], R197 ;  /* 0x000704c501007387 */ /* 0x000fe20000100800 */
[----:B------:R-:W-:-:S03]  /*24b80*/  IMAD.X R209, R209, 0x1, R2, P0 ;  /* 0x00000001d1d17824 */ /* 0x000fc600000e0602 */
[----:B------:R-:W-:Y:S04]  /*24b90*/  STL [R1+0x6f8], R212 ;  /* 0x0006f8d401007387 */ /* 0x000fe80000100800 */
[----:B------:R-:W5:Y:S01]  /*24ba0*/  LDL.LU R194, [R1+0x724] ;  /* 0x0007240001c27983 */ /* 0x000f620000300800 */
[----:B--2---:R-:W-:-:S03]  /*24bb0*/  IADD3 R210, P1, R210, R206, RZ ;  /* 0x000000ced2d27210 */ /* 0x004fc60007f3e0ff */
[----:B------:R-:W2:Y:S01]  /*24bc0*/  LDL.LU R213, [R1+0x728] ;  /* 0x0007280001d57983 */ /* 0x000ea20000300800 */
[----:B-1----:R-:W-:-:S03]  /*24bd0*/  IMAD.MOV.U32 R193, RZ, RZ, R209 ;  /* 0x000000ffffc17224 */ /* 0x002fc600078e00d1 */
[----:B------:R-:W-:Y:S01]  /*24be0*/  STL [R1+0x70c], R210 ;  /* 0x00070cd201007387 */ /* 0x000fe20000100800 */
[----:B---3--:R-:W-:-:S03]  /*24bf0*/  IMAD.X R211, R211, 0x1, R2, P1 ;  /* 0x00000001d3d37824 */ /* 0x008fc600008e0602 */
[----:B------:R1:W-:Y:S01]  /*24c00*/  STL [R1+0x700], R209 ;  /* 0x000700d101007387 */ /* 0x0003e20000100800 */
[----:B------:R-:W-:-:S03]  /*24c10*/  IMAD.MOV.U32 R192, RZ, RZ, R197 ;  /* 0x000000ffffc07224 */ /* 0x000fc600078e00c5 */
[----:B------:R-:W3:Y:S04]  /*24c20*/  LDL.LU R196, [R1+0x72c] ;  /* 0x00072c0001c47983 */ /* 0x000ee80000300800 */
[----:B------:R4:W-:Y:S02]  /*24c30*/  LDGSTS.E [R3+0xa800], [R192.64], P2 ;  /* 0x0a800000c0037fae */ /* 0x0009e40009121844 */
[----:B----4-:R-:W-:Y:S02]  /*24c40*/  IADD3 R208, P0, R208, R206, RZ ;  /* 0x000000ced0d07210 */ /* 0x010fe40007f1e0ff */
[----:B-1----:R-:W4:Y:S04]  /*24c50*/  LDL.LU R209, [R1+0x730] ;  /* 0x0007300001d17983 */ /* 0x002f280000300800 */
[----:B------:R-:W-:Y:S04]  /*24c60*/  STL [R1+0x714], R208 ;  /* 0x000714d001007387 */ /* 0x000fe80000100800 */
[----:B------:R1:W-:Y:S04]  /*24c70*/  STL [R1+0x708], R211 ;  /* 0x000708d301007387 */ /* 0x0003e80000100800 */
[----:B------:R-:W4:Y:S01]  /*24c80*/  LDL.LU R197, [R1+0x734] ;  /* 0x0007340001c57983 */ /* 0x000f220000300800 */
[----:B------:R-:W-:-:S02]  /*24c90*/  IMAD.MOV.U32 R192, RZ, RZ, R210 ;  /* 0x000000ffffc07224 */ /* 0x000fc400078e00d2 */
[----:B------:R-:W-:Y:S01]  /*24ca0*/  IMAD.MOV.U32 R193, RZ, RZ, R211 ;  /* 0x000000ffffc17224 */ /* 0x000fe200078e00d3 */
[----:B------:R-:W4:Y:S01]  /*24cb0*/  LDL.LU R212, [R1+0x738] ;  /* 0x0007380001d47983 */ /* 0x000f220000300800 */
[----:B------:R-:W-:-:S03]  /*24cc0*/  IMAD.X R214, R214, 0x1, R2, P0 ;  /* 0x00000001d6d67824 */ /* 0x000fc600000e0602 */
[----:B------:R1:W-:Y:S02]  /*24cd0*/  LDGSTS.E [R3+0xb000], [R192.64], P2 ;  /* 0x0b000000c0037fae */ /* 0x0003e40009121844 */
[----:B-1----:R-:W-:Y:S02]  /*24ce0*/  IMAD.MOV.U32 R192, RZ, RZ, R208 ;  /* 0x000000ffffc07224 */ /* 0x002fe400078e00d0 */
[----:B------:R-:W-:Y:S01]  /*24cf0*/  IMAD.MOV.U32 R193, RZ, RZ, R214 ;  /* 0x000000ffffc17224 */ /* 0x000fe200078e00d6 */
[----:B------:R-:W-:-:S04]  /*24d00*/  IADD3 R198, P1, R198, R206, RZ ;  /* 0x000000cec6c67210 */ /* 0x000fc80007f3e0ff */
[----:B------:R1:W-:Y:S04]  /*24d10*/  LDGSTS.E [R3+0xb800], [R192.64], P2 ;  /* 0x0b800000c0037fae */ /* 0x0003e80009121844 */
[----:B------:R-:W-:Y:S01]  /*24d20*/  STL [R1+0x71c], R198 ;  /* 0x00071cc601007387 */ /* 0x000fe20000100800 */
[----:B------:R-:W-:-:S03]  /*24d30*/  IMAD.X R199, R199, 0x1, R2, P1 ;  /* 0x00000001c7c77824 */ /* 0x000fc600008e0602 */
[----:B------:R-:W-:Y:S04]  /*24d40*/  STL [R1+0x710], R214 ;  /* 0x000710d601007387 */ /* 0x000fe80000100800 */
[----:B------:R-:W4:Y:S01]  /*24d50*/  LDL.LU R211, [R1+0x73c] ;  /* 0x00073c0001d37983 */ /* 0x000f220000300800 */
[----:B-1----:R-:W-:Y:S02]  /*24d60*/  IMAD.MOV.U32 R192, RZ, RZ, R198 ;  /* 0x000000ffffc07224 */ /* 0x002fe400078e00c6 */
[----:B------:R-:W-:Y:S01]  /*24d70*/  IMAD.MOV.U32 R193, RZ, RZ, R199 ;  /* 0x000000ffffc17224 */ /* 0x000fe200078e00c7 */
[----:B------:R-:W4:Y:S04]  /*24d80*/  LDL.LU R210, [R1+0x740] ;  /* 0x0007400001d27983 */ /* 0x000f280000300800 */
[----:B------:R-:W4:Y:S04]  /*24d90*/  LDL.LU R208, [R1+0x744] ;  /* 0x0007440001d07983 */ /* 0x000f280000300800 */
[----:B------:R1:W-:Y:S01]  /*24da0*/  LDGSTS.E [R3+0xc000], [R192.64], P2 ;  /* 0x0c000000c0037fae */ /* 0x0003e20009121844 */
[----:B-----5:R-:W-:-:S05]  /*24db0*/  IADD3 R194, P0, R194, R206, RZ ;  /* 0x000000cec2c27210 */ /* 0x020fca0007f1e0ff */
[--C-:B------:R-:W-:Y:S01]  /*24dc0*/  IMAD.X R195, R195, 0x1, R2.reuse, P0 ;  /* 0x00000001c3c37824 */ /* 0x100fe200000e0602 */
[----:B------:R-:W-:Y:S04]  /*24dd0*/  STL [R1+0x724], R194 ;  /* 0x000724c201007387 */ /* 0x000fe80000100800 */
[----:B------:R5:W-:Y:S01]  /*24de0*/  STL [R1+0x718], R199 ;  /* 0x000718c701007387 */ /* 0x000be20000100800 */
[----:B-1----:R-:W-:Y:S01]  /*24df0*/  IMAD.MOV.U32 R193, RZ, RZ, R195 ;  /* 0x000000ffffc17224 */ /* 0x002fe200078e00c3 */
[----:B---3--:R-:W-:Y:S02]  /*24e00*/  IADD3 R196, P1, R196, R206, RZ ;  /* 0x000000cec4c47210 */ /* 0x008fe40007f3e0ff */
[----:B-----5:R-:W3:Y:S03]  /*24e10*/  LDL.LU R199, [R1+0x748] ;  /* 0x0007480001c77983 */ /* 0x020ee60000300800 */
[----:B--2---:R-:W-:Y:S01]  /*24e20*/  IMAD.X R213, R213, 0x1, R2, P1 ;  /* 0x00000001d5d57824 */ /* 0x004fe200008e0602 */
[----:B------:R-:W-:Y:S04]  /*24e30*/  STL [R1+0x72c], R196 ;  /* 0x00072cc401007387 */ /* 0x000fe80000100800 */
[----:B------:R1:W-:Y:S01]  /*24e40*/  STL [R1+0x720], R195 ;  /* 0x000720c301007387 */ /* 0x0003e20000100800 */
[----:B------:R-:W-:-:S03]  /*24e50*/  IMAD.MOV.U32 R192, RZ, RZ, R194 ;  /* 0x000000ffffc07224 */ /* 0x000fc600078e00c2 */
[----:B------:R-:W2:Y:S04]  /*24e60*/  LDL.LU R198, [R1+0x74c] ;  /* 0x00074c0001c67983 */ /* 0x000ea80000300800 */
[----:B------:R5:W-:Y:S01]  /*24e70*/  LDGSTS.E [R3+0xc800], [R192.64], P2 ;  /* 0x0c800000c0037fae */ /* 0x000be20009121844 */
[----:B----4-:R-:W-:-:S03]  /*24e80*/  IADD3 R197, P0, R197, R206, RZ ;  /* 0x000000cec5c57210 */ /* 0x010fc60007f1e0ff */
[----:B-1----:R-:W4:Y:S04]  /*24e90*/  LDL.LU R195, [R1+0x750] ;  /* 0x0007500001c37983 */ /* 0x002f280000300800 */
[----:B------:R-:W-:Y:S04]  /*24ea0*/  STL [R1+0x734], R197 ;  /* 0x000734c501007387 */ /* 0x000fe80000100800 */
[----:B------:R-:W-:Y:S04]  /*24eb0*/  STL [R1+0x728], R213 ;  /* 0x000728d501007387 */ /* 0x000fe80000100800 */
[----:B------:R-:W4:Y:S01]  /*24ec0*/  LDL.LU R194, [R1+0x754] ;  /* 0x0007540001c27983 */ /* 0x000f220000300800 */
[----:B-----5:R-:W-:-:S02]  /*24ed0*/  IMAD.MOV.U32 R192, RZ, RZ, R196 ;  /* 0x000000ffffc07224 */ /* 0x020fc400078e00c4 */
[----:B------:R-:W-:Y:S01]  /*24ee0*/  IMAD.MOV.U32 R193, RZ, RZ, R213 ;  /* 0x000000ffffc17224 */ /* 0x000fe200078e00d5 */
[----:B------:R-:W5:Y:S01]  /*24ef0*/  LDL.LU R196, [R1+0x364] ;  /* 0x0003640001c47983 */ /* 0x000f620000300800 */
[----:B------:R-:W-:-:S03]  /*24f00*/  IMAD.X R209, R209, 0x1, R2, P0 ;  /* 0x00000001d1d17824 */ /* 0x000fc600000e0602 */
[----:B------:R1:W-:Y:S01]  /*24f10*/  LDGSTS.E [R3+0xd000], [R192.64], P2 ;  /* 0x0d000000c0037fae */ /* 0x0003e20009121844 */
[----:B------:R-:W-:Y:S01]  /*24f20*/  IADD3 R211, P1, R211, R206, RZ ;  /* 0x000000ced3d37210 */ /* 0x000fe20007f3e0ff */
[----:B-1----:R-:W-:-:S04]  /*24f30*/  IMAD.MOV.U32 R193, RZ, RZ, R209 ;  /* 0x000000ffffc17224 */ /* 0x002fc800078e00d1 */
[----:B------:R-:W-:Y:S01]  /*24f40*/  IMAD.X R212, R212, 0x1, R2, P1 ;  /* 0x00000001d4d47824 */ /* 0x000fe200008e0602 */
[----:B------:R-:W-:Y:S01]  /*24f50*/  STL [R1+0x73c], R211 ;  /* 0x00073cd301007387 */ /* 0x000fe20000100800 */
[----:B------:R-:W-:-:S03]  /*24f60*/  IADD3 R208, P0, R208, R206, RZ ;  /* 0x000000ced0d07210 */ /* 0x000fc60007f1e0ff */
[----:B------:R1:W-:Y:S01]  /*24f70*/  STL [R1+0x730], R209 ;  /* 0x000730d101007387 */ /* 0x0003e20000100800 */
[----:B------:R-:W-:Y:S02]  /*24f80*/  IMAD.MOV.U32 R192, RZ, RZ, R197 ;  /* 0x000000ffffc07224 */ /* 0x000fe400078e00c5 */
[----:B------:R-:W-:-:S03]  /*24f90*/  IMAD.X R210, R210, 0x1, R2, P0 ;  /* 0x00000001d2d27824 */ /* 0x000fc600000e0602 */
[----:B------:R1:W-:Y:S04]  /*24fa0*/  LDGSTS.E [R3+0xd800], [R192.64], P2 ;  /* 0x0d800000c0037fae */ /* 0x0003e80009121844 */
[----:B-1----:R-:W5:Y:S04]  /*24fb0*/  LDL.LU R209, [R1+0x360] ;  /* 0x0003600001d17983 */ /* 0x002f680000300800 */
[----:B------:R-:W-:Y:S04]  /*24fc0*/  STL [R1+0x744], R208 ;  /* 0x000744d001007387 */ /* 0x000fe80000100800 */
[----:B------:R1:W-:Y:S04]  /*24fd0*/  STL [R1+0x738], R212 ;  /* 0x000738d401007387 */ /* 0x0003e80000100800 */
[----:B------:R-:W5:Y:S01]  /*24fe0*/  LDL.LU R197, [R1+0x384] ;  /* 0x0003840001c57983 */ /* 0x000f620000300800 */
[----:B------:R-:W-:-:S03]  /*24ff0*/  IMAD.MOV.U32 R192, RZ, RZ, R211 ;  /* 0x000000ffffc07224 */ /* 0x000fc600078e00d3 */
[----:B------:R-:W5:Y:S01]  /*25000*/  LDL.LU R215, [R1+0x380] ;  /* 0x0003800001d77983 */ /* 0x000f620000300800 */
[----:B------:R-:W-:-:S05]  /*25010*/  IMAD.MOV.U32 R193, RZ, RZ, R212 ;  /* 0x000000ffffc17224 */ /* 0x000fca00078e00d4 */
[----:B------:R1:W-:Y:S02]  /*25020*/  LDGSTS.E [R3+0xe000], [R192.64], P2 ;  /* 0x0e000000c0037fae */ /* 0x0003e40009121844 */
[----:B-1----:R-:W-:Y:S01]  /*25030*/  IMAD.MOV.U32 R192, RZ, RZ, R208 ;  /* 0x000000ffffc07224 */ /* 0x002fe200078e00d0 */
[----:B--2---:R-:W-:-:S05]  /*25040*/  IADD3 R198, P1, R198, R206, RZ ;  /* 0x000000cec6c67210 */ /* 0x004fca0007f3e0ff */
[----:B---3--:R-:W-:Y:S01]  /*25050*/  IMAD.X R199, R199, 0x1, R2, P1 ;  /* 0x00000001c7c77824 */ /* 0x008fe200008e0602 */
[----:B------:R-:W-:Y:S04]  /*25060*/  STL [R1+0x74c], R198 ;  /* 0x00074cc601007387 */ /* 0x000fe80000100800 */
[----:B------:R1:W-:Y:S04]  /*25070*/  STL [R1+0x740], R210 ;  /* 0x000740d201007387 */ /* 0x0003e80000100800 */
[----:B------:R-:W2:Y:S01]  /*25080*/  LDL.LU R214, [R1+0x3a0] ;  /* 0x0003a00001d67983 */ /* 0x000ea20000300800 */
[----:B----4-:R-:W-:-:S05]  /*25090*/  IADD3 R194, P3, R194, R206, RZ ;  /* 0x000000cec2c27210 */ /* 0x010fca0007f7e0ff */
[----:B------:R-:W-:Y:S04]  /*250a0*/  STL [R1+0x754], R194 ;  /* 0x000754c201007387 */ /* 0x000fe80000100800 */
[----:B------:R3:W-:Y:S04]  /*250b0*/  STL [R1+0x748], R199 ;  /* 0x000748c701007387 */ /* 0x0007e80000100800 */
[----:B------:R-:W4:Y:S04]  /*250c0*/  LDL.LU R213, [R1+0x3a4] ;  /* 0x0003a40001d57983 */ /* 0x000f280000300800 */
[----:B------:R-:W2:Y:S04]  /*250d0*/  LDL.LU R212, [R1+0x3c0] ;  /* 0x0003c00001d47983 */ /* 0x000ea80000300800 */
[----:B------:R-:W2:Y:S04]  /*250e0*/  LDL.LU R208, [R1+0x3c4] ;  /* 0x0003c40001d07983 */ /* 0x000ea80000300800 */
[----:B------:R-:W1:Y:S01]  /*250f0*/  S2R R237, SR_TID.X ;  /* 0x0000000000ed7919 */ /* 0x000e620000002100 */
[----:B------:R-:W-:Y:S01]  /*25100*/  IMAD.MOV.U32 R193, RZ, RZ, R210 ;  /* 0x000000ffffc17224 */ /* 0x000fe200078e00d2 */
[----:B-----5:R-:W-:Y:S01]  /*25110*/  IADD3 R196, P0, R196, R206, RZ ;  /* 0x000000cec4c47210 */ /* 0x020fe20007f1e0ff */
[----:B------:R-:W-:-:S03]  /*25120*/  IMAD.X R195, R195, 0x1, R2, P3 ;  /* 0x00000001c3c37824 */ /* 0x000fc600018e0602 */
[----:B------:R5:W-:Y:S04]  /*25130*/  LDGSTS.E [R3+0xe800], [R192.64], P2 ;  /* 0x0e800000c0037fae */ /* 0x000be80009121844 */
[----:B------:R-:W-:Y:S01]  /*25140*/  STL [R1+0x364], R196 ;  /* 0x000364c401007387 */ /* 0x000fe20000100800 */
[----:B-1----:R-:W-:Y:S02]  /*25150*/  SHF.R.S32.HI R238, RZ, 0x6, R237 ;  /* 0x00000006ffee7819 */ /* 0x002fe400000114ed */
[----:B------:R-:W-:Y:S02]  /*25160*/  LOP3.LUT R237, R237, 0x3f, RZ, 0xc0, !PT ;  /* 0x0000003feded7812 */ /* 0x000fe400078ec0ff */
[----:B------:R-:W-:-:S03]  /*25170*/  SGXT R238, R238, 0x1 ;  /* 0x00000001eeee781a */ /* 0x000fc60000000200 */
[----:B------:R-:W-:Y:S01]  /*25180*/  IMAD.SHL.U32 R216, R237, 0x4, RZ ;  /* 0x00000004edd87824 */ /* 0x000fe200078e00ff */
[----:B------:R1:W-:Y:S01]  /*25190*/  STL [R1+0x750], R195 ;  /* 0x000750c301007387 */ /* 0x0003e20000100800 */
[----:B-----5:R-:W-:-:S03]  /*251a0*/  IMAD.MOV.U32 R192, RZ, RZ, R198 ;  /* 0x000000ffffc07224 */ /* 0x020fc600078e00c6 */
[----:B------:R-:W-:Y:S01]  /*251b0*/  LOP3.LUT R216, R216, 0x110, R238, 0x78, !PT ;  /* 0x00000110d8d87812 */ /* 0x000fe200078e78ee */
[----:B------:R-:W-:Y:S01]  /*251c0*/  IMAD.MOV.U32 R193, RZ, RZ, R199 ;  /* 0x000000ffffc17224 */ /* 0x000fe200078e00c7 */
[----:B------:R-:W-:Y:S01]  /*251d0*/  IADD3 R197, P1, R197, R206, RZ ;  /* 0x000000cec5c57210 */ /* 0x000fe20007f3e0ff */
[----:B------:R-:W5:Y:S01]  /*251e0*/  LDL.LU R211, [R1+0x3e0] ;  /* 0x0003e00001d37983 */ /* 0x000f620000300800 */
[--C-:B------:R-:W-:Y:S01]  /*251f0*/  IMAD.X R209, R209, 0x1, R2.reuse, P0 ;  /* 0x00000001d1d17824 */ /* 0x100fe200000e0602 */
[----:B------:R-:W-:Y:S02]  /*25200*/  LOP3.LUT R216, R216, 0x20, RZ, 0x3c, !PT ;  /* 0x00000020d8d87812 */ /* 0x000fe400078e3cff */
[----:B------:R-:W5:Y:S01]  /*25210*/  LDL.LU R210, [R1+0x3e4] ;  /* 0x0003e40001d27983 */ /* 0x000f620000300800 */
[----:B------:R-:W-:-:S03]  /*25220*/  IMAD.X R215, R215, 0x1, R2, P1 ;  /* 0x00000001d7d77824 */ /* 0x000fc600008e0602 */
[----:B------:R1:W-:Y:S04]  /*25230*/  LDGSTS.E [R3+0xf000], [R192.64], P2 ;  /* 0x0f000000c0037fae */ /* 0x0003e80009121844 */
[----:B------:R-:W-:Y:S04]  /*25240*/  STL [R1+0x384], R197 ;  /* 0x000384c501007387 */ /* 0x000fe80000100800 */
[----:B------:R3:W-:Y:S04]  /*25250*/  LDGSTS.E [R3+0xf800], [R194.64], P2 ;  /* 0x0f800000c2037fae */ /* 0x0007e80009121844 */
[----:B------:R3:W-:Y:S01]  /*25260*/  STL [R1+0x360], R209 ;  /* 0x000360d101007387 */ /* 0x0007e20000100800 */
[----:B-1----:R-:W-:-:S03]  /*25270*/  IMAD R192, R204, 0x10000, R216 ;  /* 0x00010000ccc07824 */ /* 0x002fc600078e02d8 */
[----:B---3--:R-:W3:Y:S01]  /*25280*/  LDL.LU R199, [R1+0x400] ;  /* 0x0004000001c77983 */ /* 0x008ee20000300800 */
[----:B------:R-:W-:-:S03]  /*25290*/  IMAD.MOV.U32 R194, RZ, RZ, R196 ;  /* 0x000000ffffc27224 */ /* 0x000fc600078e00c4 */
[----:B------:R-:W3:Y:S01]  /*252a0*/  LDL.LU R198, [R1+0x404] ;  /* 0x0004040001c67983 */ /* 0x000ee20000300800 */
[----:B------:R-:W-:-:S03]  /*252b0*/  IMAD.MOV.U32 R195, RZ, RZ, R209 ;  /* 0x000000ffffc37224 */ /* 0x000fc600078e00d1 */
[----:B------:R-:W3:Y:S04]  /*252c0*/  LDL.LU R209, [R1+0x420] ;  /* 0x0004200001d17983 */ /* 0x000ee80000300800 */
[----:B------:R1:W-:Y:S02]  /*252d0*/  LDGSTS.E [R192+0x200], [R194.64], P2 ;  /* 0x00200000c2c07fae */ /* 0x0003e40009121844 */
[----:B-1----:R-:W-:Y:S01]  /*252e0*/  IMAD.MOV.U32 R194, RZ, RZ, R197 ;  /* 0x000000ffffc27224 */ /* 0x002fe200078e00c5 */
[----:B----4-:R-:W-:-:S05]  /*252f0*/  IADD3 R213, P0, R213, R206, RZ ;  /* 0x000000ced5d57210 */ /* 0x010fca0007f1e0ff */
[----:B------:R1:W-:Y:S01]  /*25300*/  STL [R1+0x3a4], R213 ;  /* 0x0003a4d501007387 */ /* 0x0003e20000100800 */
[----:B--2---:R-:W-:Y:S01]  /*25310*/  IMAD.X R214, R214, 0x1, R2, P0 ;  /* 0x00000001d6d67824 */ /* 0x004fe200000e0602 */
[----:B------:R-:W-:Y:S02]  /*25320*/  IADD3 R208, P1, R208, R206, RZ ;  /* 0x000000ced0d07210 */ /* 0x000fe40007f3e0ff */
[----:B------:R-:W-:Y:S04]  /*25330*/  STL [R1+0x380], R215 ;  /* 0x000380d701007387 */ /* 0x000fe80000100800 */
[----:B------:R-:W2:Y:S04]  /*25340*/  LDL.LU R196, [R1+0x424] ;  /* 0x0004240001c47983 */ /* 0x000ea80000300800 */
[----:B------:R-:W4:Y:S04]  /*25350*/  LDL.LU R197, [R1+0x440] ;  /* 0x0004400001c57983 */ /* 0x000f280000300800 */
[----:B------:R-:W-:Y:S04]  /*25360*/  STL [R1+0x3c4], R208 ;  /* 0x0003c4d001007387 */ /* 0x000fe80000100800 */
[----:B------:R-:W-:Y:S04]  /*25370*/  STL [R1+0x3a0], R214 ;  /* 0x0003a0d601007387 */ /* 0x000fe80000100800 */
[----:B------:R-:W4:Y:S01]  /*25380*/  LDL.LU R3, [R1+0x444] ;  /* 0x0004440001037983 */ /* 0x000f220000300800 */
[----:B------:R-:W-:-:S02]  /*25390*/  IMAD.MOV.U32 R195, RZ, RZ, R215 ;  /* 0x000000ffffc37224 */ /* 0x000fc400078e00d7 */
[----:B------:R-:W-:-:S03]  /*253a0*/  IMAD.X R212, R212, 0x1, R2, P1 ;  /* 0x00000001d4d47824 */ /* 0x000fc600008e0602 */
[----:B------:R1:W-:Y:S02]  /*253b0*/  LDGSTS.E [R192+0xa00], [R194.64], P2 ;  /* 0x00a00000c2c07fae */ /* 0x0003e40009121844 */
[----:B-1----:R-:W-:Y:S02]  /*253c0*/  IMAD.MOV.U32 R194, RZ, RZ, R213 ;  /* 0x000000ffffc27224 */ /* 0x002fe400078e00d5 */
[----:B------:R-:W-:Y:S01]  /*253d0*/  IMAD.MOV.U32 R195, RZ, RZ, R214 ;  /* 0x000000ffffc37224 */ /* 0x000fe200078e00d6 */
[----:B------:R-:W4:Y:S04]  /*253e0*/  LDL.LU R213, [R1+0x460] ;  /* 0x0004600001d57983 */ /* 0x000f280000300800 */
[----:B------:R1:W-:Y:S01]  /*253f0*/  LDGSTS.E [R192+0x1200], [R194.64], P2 ;  /* 0x01200000c2c07fae */ /* 0x0003e20009121844 */
[----:B-----5:R-:W-:-:S05]  /*25400*/  IADD3 R210, P0, R210, R206, RZ ;  /* 0x000000ced2d27210 */ /* 0x020fca0007f1e0ff */
[----:B------:R-:W-:Y:S01]  /*25410*/  STL [R1+0x3e4], R210 ;  /* 0x0003e4d201007387 */ /* 0x000fe20000100800 */
[----:B------:R-:W-:-:S03]  /*25420*/  IMAD.X R211, R211, 0x1, R2, P0 ;  /* 0x00000001d3d37824 */ /* 0x000fc600000e0602 */
[----:B------:R5:W-:Y:S01]  /*25430*/  STL [R1+0x3c0], R212 ;  /* 0x0003c0d401007387 */ /* 0x000be20000100800 */
[----:B-1----:R-:W-:Y:S02]  /*25440*/  IMAD.MOV.U32 R194, RZ, RZ, R208 ;  /* 0x000000ffffc27224 */ /* 0x002fe400078e00d0 */
[----:B------:R-:W-:Y:S01]  /*25450*/  IMAD.MOV.U32 R195, RZ, RZ, R212 ;  /* 0x000000ffffc37224 */ /* 0x000fe200078e00d4 */
[----:B------:R-:W4:Y:S04]  /*25460*/  LDL.LU R193, [R1+0x464] ;  /* 0x0004640001c17983 */ /* 0x000f280000300800 */
[----:B------:R1:W-:Y:S04]  /*25470*/  LDGSTS.E [R192+0x1a00], [R194.64], P2 ;  /* 0x01a00000c2c07fae */ /* 0x0003e80009121844 */
[----:B-----5:R-:W3:Y:S02]  /*25480*/  LDL.LU R212, [R1+0x480] ;  /* 0x0004800001d47983 */ /* 0x020ee40000300800 */
[----:B---3--:R-:W-:-:S05]  /*25490*/  IADD3 R198, P1, R198, R206, RZ ;  /* 0x000000cec6c67210 */ /* 0x008fca0007f3e0ff */
[----:B------:R-:W-:Y:S01]  /*254a0*/  STL [R1+0x404], R198 ;  /* 0x000404c601007387 */ /* 0x000fe20000100800 */
[----:B------:R-:W-:Y:S02]  /*254b0*/  IMAD.X R199, R199, 0x1, R2, P1 ;  /* 0x00000001c7c77824 */ /* 0x000fe400008e0602 */
[----:B-1----:R-:W-:Y:S01]  /*254c0*/  IMAD.MOV.U32 R194, RZ, RZ, R210 ;  /* 0x000000ffffc27224 */ /* 0x002fe200078e00d2 */
[----:B------:R1:W-:Y:S01]  /*254d0*/  STL [R1+0x3e0], R211 ;  /* 0x0003e0d301007387 */ /* 0x0003e20000100800 */
[----:B------:R-:W-:-:S03]  /*254e0*/  IMAD.MOV.U32 R195, RZ, RZ, R211 ;  /* 0x000000ffffc37224 */ /* 0x000fc600078e00d3 */
[----:B------:R-:W3:Y:S04]  /*254f0*/  LDL.LU R208, [R1+0x484] ;  /* 0x0004840001d07983 */ /* 0x000ee80000300800 */
[----:B------:R1:W-:Y:S04]  /*25500*/  LDGSTS.E [R192+0x2200], [R194.64], P2 ;  /* 0x02200000c2c07fae */ /* 0x0003e80009121844 */
[----:B-1----:R-:W3:Y:S01]  /*25510*/  LDL.LU R211, [R1+0x4a0] ;  /* 0x0004a00001d37983 */ /* 0x002ee20000300800 */
[----:B------:R-:W-:Y:S02]  /*25520*/  IMAD.MOV.U32 R195, RZ, RZ, R199 ;  /* 0x000000ffffc37224 */ /* 0x000fe400078e00c7 */
[----:B------:R-:W-:-:S05]  /*25530*/  IMAD.MOV.U32 R194, RZ, RZ, R198 ;  /* 0x000000ffffc27224 */ /* 0x000fca00078e00c6 */
[----:B------:R1:W-:Y:S01]  /*25540*/  LDGSTS.E [R192+0x2a00], [R194.64], P2 ;  /* 0x02a00000c2c07fae */ /* 0x0003e20009121844 */
[----:B--2---:R-:W-:-:S05]  /*25550*/  IADD3 R196, P0, R196, R206, RZ ;  /* 0x000000cec4c47210 */ /* 0x004fca0007f1e0ff */
[----:B------:R-:W-:Y:S01]  /*25560*/  STL [R1+0x424], R196 ;  /* 0x000424c401007387 */ /* 0x000fe20000100800 */
[----:B------:R-:W-:-:S03]  /*25570*/  IMAD.X R209, R209, 0x1, R2, P0 ;  /* 0x00000001d1d17824 */ /* 0x000fc600000e0602 */
[----:B------:R2:W-:Y:S04]  /*25580*/  STL [R1+0x400], R199 ;  /* 0x000400c701007387 */ /* 0x0005e80000100800 */
[----:B------:R-:W5:Y:S01]  /*25590*/  LDL.LU R210, [R1+0x4a4] ;  /* 0x0004a40001d27983 */ /* 0x000f620000300800 */
[----:B----4-:R-:W-:-:S03]  /*255a0*/  IADD3 R3, P1, R3, R206, RZ ;  /* 0x000000ce03037210 */ /* 0x010fc60007f3e0ff */
[----:B--2---:R-:W2:Y:S04]  /*255b0*/  LDL.LU R199, [R1+0x610] ;  /* 0x0006100001c77983 */ /* 0x004ea80000300800 */
[----:B------:R-:W-:Y:S04]  /*255c0*/  STL [R1+0x444], R3 ;  /* 0x0004440301007387 */ /* 0x000fe80000100800 */
[----:B------:R4:W-:Y:S04]  /*255d0*/  STL [R1+0x420], R209 ;  /* 0x000420d101007387 */ /* 0x0009e80000100800 */
[----:B------:R-:W2:Y:S01]  /*255e0*/  LDL.LU R198, [R1+0x614] ;  /* 0x0006140001c67983 */ /* 0x000ea20000300800 */
[----:B-1----:R-:W-:-:S02]  /*255f0*/  IMAD.MOV.U32 R194, RZ, RZ, R196 ;  /* 0x000000ffffc27224 */ /* 0x002fc400078e00c4 */
[----:B------:R-:W-:Y:S02]  /*25600*/  IMAD.MOV.U32 R195, RZ, RZ, R209 ;  /* 0x000000ffffc37224 */ /* 0x000fe400078e00d1 */
[----:B------:R-:W-:Y:S01]  /*25610*/  IMAD.X R197, R197, 0x1, R2, P1 ;  /* 0x00000001c5c57824 */ /* 0x000fe200008e0602 */
[----:B----4-:R-:W4:Y:S04]  /*25620*/  LDL.LU R209, [R1+0x620] ;  /* 0x0006200001d17983 */ /* 0x010f280000300800 */
[----:B------:R1:W-:Y:S01]  /*25630*/  LDGSTS.E [R192+0x3200], [R194.64], P2 ;  /* 0x03200000c2c07fae */ /* 0x0003e20009121844 */
[----:B------:R-:W-:Y:S01]  /*25640*/  IADD3 R193, P0, R193, R206, RZ ;  /* 0x000000cec1c17210 */ /* 0x000fe20007f1e0ff */
[----:B-1----:R-:W-:Y:S02]  /*25650*/  IMAD.MOV.U32 R194, RZ, RZ, R3 ;  /* 0x000000ffffc27224 */ /* 0x002fe400078e0003 */
[----:B------:R-:W-:-:S02]  /*25660*/  IMAD.MOV.U32 R195, RZ, RZ, R197 ;  /* 0x000000ffffc37224 */ /* 0x000fc400078e00c5 */
[----:B------:R-:W-:Y:S01]  /*25670*/  STL [R1+0x464], R193 ;  /* 0x000464c101007387 */ /* 0x000fe20000100800 */
[----:B------:R-:W-:-:S03]  /*25680*/  IMAD.X R213, R213, 0x1, R2, P0 ;  /* 0x00000001d5d57824 */ /* 0x000fc600000e0602 */
[----:B------:R1:W-:Y:S04]  /*25690*/  STL [R1+0x440], R197 ;  /* 0x000440c501007387 */ /* 0x0003e80000100800 */
[----:B------:R-:W4:Y:S04]  /*256a0*/  LDL.LU R196, [R1+0x624] ;  /* 0x0006240001c47983 */ /* 0x000f280000300800 */
[----:B------:R3:W-:Y:S04]  /*256b0*/  LDGSTS.E [R192+0x3a00], [R194.64], P2 ;  /* 0x03a00000c2c07fae */ /* 0x0007e80009121844 */
[----:B-1----:R-:W4:Y:S01]  /*256c0*/  LDL.LU R197, [R1+0x630] ;  /* 0x0006300001c57983 */ /* 0x002f220000300800 */
[----:B---3--:R-:W-:-:S05]  /*256d0*/  IADD3 R208, P1, R208, R206, RZ ;  /* 0x000000ced0d07210 */ /* 0x008fca0007f3e0ff */
[----:B------:R-:W-:Y:S01]  /*256e0*/  STL [R1+0x484], R208 ;  /* 0x000484d001007387 */ /* 0x000fe20000100800 */
[----:B------:R-:W-:Y:S02]  /*256f0*/  IMAD.X R212, R212, 0x1, R2, P1 ;  /* 0x00000001d4d47824 */ /* 0x000fe400008e0602 */
[----:B------:R-:W-:Y:S01]  /*25700*/  IMAD.MOV.U32 R194, RZ, RZ, R193 ;  /* 0x000000ffffc27224 */ /* 0x000fe200078e00c1 */
[----:B------:R1:W-:Y:S01]  /*25710*/  STL [R1+0x460], R213 ;  /* 0x000460d501007387 */ /* 0x0003e20000100800 */
[----:B------:R-:W-:-:S03]  /*25720*/  IMAD.MOV.U32 R195, RZ, RZ, R213 ;  /* 0x000000ffffc37224 */ /* 0x000fc600078e00d5 */
[----:B------:R-:W4:Y:S04]  /*25730*/  LDL.LU R3, [R1+0x634] ;  /* 0x0006340001037983 */ /* 0x000f280000300800 */
[----:B------:R1:W-:Y:S04]  /*25740*/  LDGSTS.E [R192+0x4200], [R194.64], P2 ;  /* 0x04200000c2c07fae */ /* 0x0003e80009121844 */
[----:B-1----:R-:W4:Y:S01]  /*25750*/  LDL.LU R213, [R1+0x640] ;  /* 0x0006400001d57983 */ /* 0x002f220000300800 */
[----:B------:R-:W-:Y:S02]  /*25760*/  IMAD.MOV.U32 R195, RZ, RZ, R212 ;  /* 0x000000ffffc37224 */ /* 0x000fe400078e00d4 */
[----:B------:R-:W-:-:S05]  /*25770*/  IMAD.MOV.U32 R194, RZ, RZ, R208 ;  /* 0x000000ffffc27224 */ /* 0x000fca00078e00d0 */
[----:B------:R1:W-:Y:S01]  /*25780*/  LDGSTS.E [R192+0x4a00], [R194.64], P2 ;  /* 0x04a00000c2c07fae */ /* 0x0003e20009121844 */
[----:B-----5:R-:W-:-:S05]  /*25790*/  IADD3 R210, P0, R210, R206, RZ ;  /* 0x000000ced2d27210 */ /* 0x020fca0007f1e0ff */
[----:B------:R-:W-:Y:S01]  /*257a0*/  STL [R1+0x4a4], R210 ;  /* 0x0004a4d201007387 */ /* 0x000fe20000100800 */
[----:B------:R-:W-:-:S03]  /*257b0*/  IMAD.X R211, R211, 0x1, R2, P0 ;  /* 0x00000001d3d37824 */ /* 0x000fc600000e0602 */
[----:B------:R5:W-:Y:S04]  /*257c0*/  STL [R1+0x480], R212 ;  /* 0x000480d401007387 */ /* 0x000be80000100800 */
[----:B------:R-:W3:Y:S01]  /*257d0*/  LDL.LU R193, [R1+0x644] ;  /* 0x0006440001c17983 */ /* 0x000ee20000300800 */
[----:B--2---:R-:W-:-:S03]  /*257e0*/  IADD3 R198, P1, R198, R206, RZ ;  /* 0x000000cec6c67210 */ /* 0x004fc60007f3e0ff */
[----:B-----5:R-:W2:Y:S04]  /*257f0*/  LDL.LU R212, [R1+0x650] ;  /* 0x0006500001d47983 */ /* 0x020ea80000300800 */
[----:B------:R-:W-:Y:S04]  /*25800*/  STL [R1+0x614], R198 ;  /* 0x000614c601007387 */ /* 0x000fe80000100800 */
[----:B------:R5:W-:Y:S04]  /*25810*/  STL [R1+0x4a0], R211 ;  /* 0x0004a0d301007387 */ /* 0x000be80000100800 */
[----:B------:R-:W2:Y:S01]  /*25820*/  LDL.LU R208, [R1+0x654] ;  /* 0x0006540001d07983 */ /* 0x000ea20000300800 */
[----:B-1----:R-:W-:-:S02]  /*25830*/  IMAD.MOV.U32 R194, RZ, RZ, R210 ;  /* 0x000000ffffc27224 */ /* 0x002fc400078e00d2 */
[----:B------:R-:W-:Y:S02]  /*25840*/  IMAD.MOV.U32 R195, RZ, RZ, R211 ;  /* 0x000000ffffc37224 */ /* 0x000fe400078e00d3 */
[----:B------:R-:W-:Y:S01]  /*25850*/  IMAD.X R199, R199, 0x1, R2, P1 ;  /* 0x00000001c7c77824 */ /* 0x000fe200008e0602 */
[----:B-----5:R-:W4:Y:S04]  /*25860*/  LDL.LU R211, [R1+0x6c8] ;  /* 0x0006c80001d37983 */ /* 0x020f280000300800 */
[----:B------:R1:W-:Y:S01]  /*25870*/  LDGSTS.E [R192+0x5200], [R194.64], P2 ;  /* 0x05200000c2c07fae */ /* 0x0003e20009121844 */
[----:B----4-:R-:W-:Y:S01]  /*25880*/  IADD3 R196, P0, R196, R206, RZ ;  /* 0x000000cec4c47210 */ /* 0x010fe20007f1e0ff */
        /* <DEDUP_REMOVED lines=8> */
[----:B------:R-:W-:-:S05]  /*25910*/  IADD3 R3, P1, R3, R206, RZ ;  /* 0x000000ce03037210 */ /* 0x000fca0007f3e0ff */
        /* <DEDUP_REMOVED lines=11> */
[----:B---3--:R-:W-:-:S05]  /*259d0*/  IADD3 R193, P0, R193, R206, RZ ;  /* 0x000000cec1c17210 */ /* 0x008fca0007f1e0ff */
[----:B------:R-:W-:Y:S01]  /*259e0*/  STL [R1+0x644], R193 ;  /* 0x000644c101007387 */ /* 0x000fe20000100800 */
[----:B------:R-:W-:-:S03]  /*259f0*/  IMAD.X R213, R213, 0x1, R2, P0 ;  /* 0x00000001d5d57824 */ /* 0x000fc600000e0602 */
[----:B------:R3:W-:Y:S04]  /*25a00*/  STL [R1+0x630], R197 ;  /* 0x000630c501007387 */ /* 0x0007e80000100800 */
[----:B------:R-:W5:Y:S01]  /*25a10*/  LDL.LU R196, [R1+0x6d0] ;  /* 0x0006d00001c47983 */ /* 0x000f620000300800 */
[----:B--2---:R-:W-:-:S03]  /*25a20*/  IADD3 R208, P1, R208, R206, RZ ;  /* 0x000000ced0d07210 */ /* 0x004fc60007f3e0ff */
[----:B---3--:R-:W2:Y:S04]  /*25a30*/  LDL.LU R197, [R1+0x6bc] ;  /* 0x0006bc0001c57983 */ /* 0x008ea80000300800 */
[----:B------:R-:W-:Y:S04]  /*25a40*/  STL [R1+0x654], R208 ;  /* 0x000654d001007387 */ /* 0x000fe80000100800 */
[----:B------:R3:W-:Y:S04]  /*25a50*/  STL [R1+0x640], R213 ;  /* 0x000640d501007387 */ /* 0x0007e80000100800 */
[----:B------:R-:W2:Y:S01]  /*25a60*/  LDL.LU R3, [R1+0x6c4] ;  /* 0x0006c40001037983 */ /* 0x000ea20000300800 */
[----:B-1----:R-:W-:-:S02]  /*25a70*/  IMAD.MOV.U32 R194, RZ, RZ, R193 ;  /* 0x000000ffffc27224 */ /* 0x002fc400078e00c1 */
[----:B------:R-:W-:Y:S02]  /*25a80*/  IMAD.MOV.U32 R195, RZ, RZ, R213 ;  /* 0x000000ffffc37224 */ /* 0x000fe400078e00d5 */
[----:B------:R-:W-:Y:S01]  /*25a90*/  IMAD.X R212, R212, 0x1, R2, P1 ;  /* 0x00000001d4d47824 */ /* 0x000fe200008e0602 */
[----:B---3--:R-:W4:Y:S04]  /*25aa0*/  LDL.LU R213, [R1+0x6a8] ;  /* 0x0006a80001d57983 */ /* 0x008f280000300800 */
        /* <DEDUP_REMOVED lines=101> */
[----:B------:R5:W-:Y:S04]  /*26100*/  STL [R1+0x684], R208 ;  /* 0x000684d001007387 */ /* 0x000be80000100800 */
[----:B------:R-:W-:Y:S04]  /*26110*/  STL [R1+0x678], R213 ;  /* 0x000678d501007387 */ /* 0x000fe80000100800 */
[----:B------:R-:W2:Y:S01]  /*26120*/  LDL.LU R3, [R1+0x664] ;  /* 0x0006640001037983 */ /* 0x000ea20000300800 */
[----:B-1----:R-:W-:-:S03]  /*26130*/  IMAD.MOV.U32 R194, RZ, RZ, R193 ;  /* 0x000000ffffc27224 */ /* 0x002fc600078e00c1 */
[----:B------:R-:W2:Y:S01]  /*26140*/  LDL.LU R193, [R1+0x36c] ;  /* 0x00036c0001c17983 */ /* 0x000ea20000300800 */
[----:B------:R-:W-:Y:S02]  /*26150*/  IMAD.MOV.U32 R195, RZ, RZ, R213 ;  /* 0x000000ffffc37224 */ /* 0x000fe400078e00d5 */
[----:B------:R-:W-:-:S03]  /*26160*/  IMAD.X R212, R212, 0x1, R2, P1 ;  /* 0x00000001d4d47824 */ /* 0x000fc600008e0602 */
[----:B------:R1:W-:Y:S02]  /*26170*/  LDGSTS.E [R192+0xd200], [R194.64], P2 ;  /* 0x0d200000c2c07fae */ /* 0x0003e40009121844 */
[----:B-1----:R-:W-:Y:S01]  /*26180*/  IMAD.MOV.U32 R194, RZ, RZ, R208 ;  /* 0x000000ffffc27224 */ /* 0x002fe200078e00d0 */
[----:B----4-:R-:W-:Y:S01]  /*26190*/  IADD3 R210, P0, R210, R206, RZ ;  /* 0x000000ced2d27210 */ /* 0x010fe20007f1e0ff */
[----:B------:R-:W-:-:S04]  /*261a0*/  IMAD.MOV.U32 R195, RZ, RZ, R212 ;  /* 0x000000ffffc37224 */ /* 0x000fc800078e00d4 */
[----:B------:R-:W-:Y:S01]  /*261b0*/  IMAD.X R211, R211, 0x1, R2, P0 ;  /* 0x00000001d3d37824 */ /* 0x000fe200000e0602 */
[----:B------:R-:W-:Y:S04]  /*261c0*/  STL [R1+0x680], R210 ;  /* 0x000680d201007387 */ /* 0x000fe80000100800 */
[----:B------:R1:W-:Y:S04]  /*261d0*/  LDGSTS.E [R192+0xda00], [R194.64], P2 ;  /* 0x0da00000c2c07fae */ /* 0x0003e80009121844 */
[----:B------:R4:W-:Y:S04]  /*261e0*/  STL [R1+0x67c], R212 ;  /* 0x00067cd401007387 */ /* 0x0009e80000100800 */
[----:B-----5:R-:W5:Y:S01]  /*261f0*/  LDL.LU R208, [R1+0x368] ;  /* 0x0003680001d07983 */ /* 0x020f620000300800 */
[----:B------:R-:W-:Y:S01]  /*26200*/  IADD3 R198, P1, R198, R206, RZ ;  /* 0x000000cec6c67210 */ /* 0x000fe20007f3e0ff */
[----:B-1----:R-:W-:-:S02]  /*26210*/  IMAD.MOV.U32 R194, RZ, RZ, R210 ;  /* 0x000000ffffc27224 */ /* 0x002fc400078e00d2 */
[----:B------:R-:W-:Y:S02]  /*26220*/  IMAD.MOV.U32 R195, RZ, RZ, R211 ;  /* 0x000000ffffc37224 */ /* 0x000fe400078e00d3 */
[----:B------:R1:W-:Y:S01]  /*26230*/  STL [R1+0x674], R198 ;  /* 0x000674c601007387 */ /* 0x0003e20000100800 */
[----:B------:R-:W-:-:S03]  /*26240*/  IMAD.X R199, R199, 0x1, R2, P1 ;  /* 0x00000001c7c77824 */ /* 0x000fc600008e0602 */
[----:B------:R-:W-:Y:S04]  /*26250*/  STL [R1+0x668], R211 ;  /* 0x000668d301007387 */ /* 0x000fe80000100800 */
[----:B------:R-:W5:Y:S04]  /*26260*/  LDL.LU R214, [R1+0x38c] ;  /* 0x00038c0001d67983 */ /* 0x000f680000300800 */
[----:B------:R-:W5:Y:S04]  /*26270*/  LDL.LU R215, [R1+0x388] ;  /* 0x0003880001d77983 */ /* 0x000f680000300800 */
[----:B------:R1:W-:Y:S02]  /*26280*/  LDGSTS.E [R192+0xe200], [R194.64], P2 ;  /* 0x0e200000c2c07fae */ /* 0x0003e40009121844 */
[----:B-1----:R-:W-:-:S02]  /*26290*/  IMAD.MOV.U32 R194, RZ, RZ, R198 ;  /* 0x000000ffffc27224 */ /* 0x002fc400078e00c6 */
[----:B------:R-:W-:-:S05]  /*262a0*/  IMAD.MOV.U32 R195, RZ, RZ, R199 ;  /* 0x000000ffffc37224 */ /* 0x000fca00078e00c7 */
[----:B------:R1:W-:Y:S01]  /*262b0*/  LDGSTS.E [R192+0xea00], [R194.64], P2 ;  /* 0x0ea00000c2c07fae */ /* 0x0003e20009121844 */
[----:B---3--:R-:W-:-:S05]  /*262c0*/  IADD3 R196, P0, R196, R206, RZ ;  /* 0x000000cec4c47210 */ /* 0x008fca0007f1e0ff */
[----:B------:R-:W-:Y:S01]  /*262d0*/  STL [R1+0x670], R196 ;  /* 0x000670c401007387 */ /* 0x000fe20000100800 */
[----:B------:R-:W-:-:S03]  /*262e0*/  IMAD.X R209, R209, 0x1, R2, P0 ;  /* 0x00000001d1d17824 */ /* 0x000fc600000e0602 */
[----:B------:R3:W-:Y:S04]  /*262f0*/  STL [R1+0x66c], R199 ;  /* 0x00066cc701007387 */ /* 0x0007e80000100800 */
[----:B----4-:R-:W4:Y:S01]  /*26300*/  LDL.LU R212, [R1+0x3a8] ;  /* 0x0003a80001d47983 */ /* 0x010f220000300800 */
[----:B--2---:R-:W-:-:S03]  /*26310*/  IADD3 R3, P1, R3, R206, RZ ;  /* 0x000000ce03037210 */ /* 0x004fc60007f3e0ff */
[----:B------:R-:W2:Y:S01]  /*26320*/  LDL.LU R198, [R1+0x3ac] ;  /* 0x0003ac0001c67983 */ /* 0x000ea20000300800 */
[----:B-1----:R-:W-:-:S03]  /*26330*/  IMAD.MOV.U32 R194, RZ, RZ, R196 ;  /* 0x000000ffffc27224 */ /* 0x002fc600078e00c4 */
[----:B------:R-:W-:Y:S01]  /*26340*/  STL [R1+0x664], R3 ;  /* 0x0006640301007387 */ /* 0x000fe20000100800 */
[----:B------:R-:W-:-:S03]  /*26350*/  IADD3 R193, P0, R193, R206, RZ ;  /* 0x000000cec1c17210 */ /* 0x000fc60007f1e0ff */
[----:B------:R-:W-:Y:S01]  /*26360*/  STL [R1+0x65c], R209 ;  /* 0x00065cd101007387 */ /* 0x000fe20000100800 */
[----:B------:R-:W-:-:S03]  /*26370*/  IMAD.X R197, R197, 0x1, R2, P1 ;  /* 0x00000001c5c57824 */ /* 0x000fc600008e0602 */
[----:B---3--:R-:W3:Y:S01]  /*26380*/  LDL.LU R199, [R1+0x3c8] ;  /* 0x0003c80001c77983 */ /* 0x008ee20000300800 */
[----:B------:R-:W-:-:S03]  /*26390*/  IMAD.MOV.U32 R195, RZ, RZ, R209 ;  /* 0x000000ffffc37224 */ /* 0x000fc600078e00d1 */
[----:B------:R-:W3:Y:S04]  /*263a0*/  LDL.LU R196, [R1+0x3cc] ;  /* 0x0003cc0001c47983 */ /* 0x000ee80000300800 */
[----:B------:R-:W-:Y:S04]  /*263b0*/  STL [R1+0x36c], R193 ;  /* 0x00036cc101007387 */ /* 0x000fe80000100800 */
[----:B------:R1:W-:Y:S04]  /*263c0*/  STL [R1+0x660], R197 ;  /* 0x000660c501007387 */ /* 0x0003e80000100800 */
[----:B------:R1:W-:Y:S04]  /*263d0*/  LDGSTS.E [R192+0xf200], [R194.64], P2 ;  /* 0x0f200000c2c07fae */ /* 0x0003e80009121844 */
[----:B------:R-:W3:Y:S01]  /*263e0*/  LDL.LU R211, [R1+0x3e8] ;  /* 0x0003e80001d37983 */ /* 0x000ee20000300800 */
[----:B-1----:R-:W-:-:S03]  /*263f0*/  IMAD.MOV.U32 R195, RZ, RZ, R197 ;  /* 0x000000ffffc37224 */ /* 0x002fc600078e00c5 */
[----:B------:R-:W3:Y:S04]  /*26400*/  LDL.LU R197, [R1+0x3ec] ;  /* 0x0003ec0001c57983 */ /* 0x000ee80000300800 */
[----:B------:R-:W1:Y:S01]  /*26410*/  S2R R237, SR_TID.X ;  /* 0x0000000000ed7919 */ /* 0x000e620000002100 */
[----:B------:R-:W-:Y:S02]  /*26420*/  IMAD.MOV.U32 R194, RZ, RZ, R3 ;  /* 0x000000ffffc27224 */ /* 0x000fe400078e0003 */
[----:B-----5:R-:W-:-:S03]  /*26430*/  IMAD.X R208, R208, 0x1, R2, P0 ;  /* 0x00000001d0d07824 */ /* 0x020fc600000e0602 */
[----:B------:R5:W-:Y:S01]  /*26440*/  LDGSTS.E [R192+0xfa00], [R194.64], P2 ;  /* 0x0fa00000c2c07fae */ /* 0x000be20009121844 */
[----:B-1----:R-:W-:Y:S02]  /*26450*/  SHF.R.S32.HI R238, RZ, 0x6, R237 ;  /* 0x00000006ffee7819 */ /* 0x002fe400000114ed */
[----:B------:R-:W-:Y:S02]  /*26460*/  LOP3.LUT R237, R237, 0x3f, RZ, 0xc0, !PT ;  /* 0x0000003feded7812 */ /* 0x000fe400078ec0ff */
[----:B------:R-:W-:-:S03]  /*26470*/  SGXT R238, R238, 0x1 ;  /* 0x00000001eeee781a */ /* 0x000fc60000000200 */
[----:B------:R-:W-:Y:S01]  /*26480*/  IMAD.SHL.U32 R3, R237, 0x4, RZ ;  /* 0x00000004ed037824 */ /* 0x000fe200078e00ff */
[----:B------:R-:W-:-:S04]  /*26490*/  IADD3 R214, P1, R214, R206, RZ ;  /* 0x000000ced6d67210 */ /* 0x000fc80007f3e0ff */
[----:B------:R-:W-:Y:S01]  /*264a0*/  LOP3.LUT R3, R3, 0x110, R238, 0x78, !PT ;  /* 0x0000011003037812 */ /* 0x000fe200078e78ee */
[----:B------:R-:W-:Y:S01]  /*264b0*/  STL [R1+0x38c], R214 ;  /* 0x00038cd601007387 */ /* 0x000fe20000100800 */
[----:B------:R-:W-:Y:S02]  /*264c0*/  IMAD.X R215, R215, 0x1, R2, P1 ;  /* 0x00000001d7d77824 */ /* 0x000fe400008e0602 */
[----:B------:R-:W-:Y:S01]  /*264d0*/  LOP3.LUT R3, R3, 0x40, RZ, 0x3c, !PT ;  /* 0x0000004003037812 */ /* 0x000fe200078e3cff */
[----:B------:R1:W-:Y:S01]  /*264e0*/  STL [R1+0x368], R208 ;  /* 0x000368d001007387 */ /* 0x0003e20000100800 */
[----:B-----5:R-:W-:-:S03]  /*264f0*/  IMAD.MOV.U32 R192, RZ, RZ, R193 ;  /* 0x000000ffffc07224 */ /* 0x020fc600078e00c1 */
[----:B------:R-:W5:Y:S01]  /*26500*/  LDL.LU R210, [R1+0x408] ;  /* 0x0004080001d27983 */ /* 0x000f620000300800 */
[----:B------:R-:W-:Y:S02]  /*26510*/  IMAD R3, R204, 0x10000, R3 ;  /* 0x00010000cc037824 */ /* 0x000fe400078e0203 */
[----:B------:R-:W-:Y:S01]  /*26520*/  IMAD.MOV.U32 R193, RZ, RZ, R208 ;  /* 0x000000ffffc17224 */ /* 0x000fe200078e00d0 */
[----:B------:R-:W5:Y:S04]  /*26530*/  LDL.LU R209, [R1+0x40c] ;  /* 0x00040c0001d17983 */ /* 0x000f680000300800 */
[----:B------:R-:W5:Y:S04]  /*26540*/  LDL.LU R213, [R1+0x428] ;  /* 0x0004280001d57983 */ /* 0x000f680000300800 */
[----:B------:R1:W-:Y:S02]  /*26550*/  LDGSTS.E [R3+0x400], [R192.64], P2 ;  /* 0x00400000c0037fae */ /* 0x0003e40009121844 */
[----:B-1----:R-:W-:-:S02]  /*26560*/  IMAD.MOV.U32 R192, RZ, RZ, R214 ;  /* 0x000000ffffc07224 */ /* 0x002fc400078e00d6 */
[----:B------:R-:W-:-:S05]  /*26570*/  IMAD.MOV.U32 R193, RZ, RZ, R215 ;  /* 0x000000ffffc17224 */ /* 0x000fca00078e00d7 */
[----:B------:R1:W-:Y:S01]  /*26580*/  LDGSTS.E [R3+0xc00], [R192.64], P2 ;  /* 0x00c00000c0037fae */ /* 0x0003e20009121844 */
[----:B--2---:R-:W-:-:S05]  /*26590*/  IADD3 R198, P0, R198, R206, RZ ;  /* 0x000000cec6c67210 */ /* 0x004fca0007f1e0ff */
[----:B------:R-:W-:Y:S01]  /*265a0*/  STL [R1+0x3ac], R198 ;  /* 0x0003acc601007387 */ /* 0x000fe20000100800 */
[----:B----4-:R-:W-:-:S03]  /*265b0*/  IMAD.X R212, R212, 0x1, R2, P0 ;  /* 0x00000001d4d47824 */ /* 0x010fc600000e0602 */
[----:B------:R-:W-:Y:S04]  /*265c0*/  STL [R1+0x388], R215 ;  /* 0x000388d701007387 */ /* 0x000fe80000100800 */
[----:B------:R-:W2:Y:S01]  /*265d0*/  LDL.LU R208, [R1+0x42c] ;  /* 0x00042c0001d07983 */ /* 0x000ea20000300800 */
[----:B---3--:R-:W-:-:S03]  /*265e0*/  IADD3 R196, P1, R196, R206, RZ ;  /* 0x000000cec4c47210 */ /* 0x008fc60007f3e0ff */
[----:B------:R-:W3:Y:S04]  /*265f0*/  LDL.LU R195, [R1+0x448] ;  /* 0x0004480001c37983 */ /* 0x000ee80000300800 */
[----:B------:R-:W-:Y:S04]  /*26600*/  STL [R1+0x3cc], R196 ;  /* 0x0003ccc401007387 */ /* 0x000fe80000100800 */
[----:B------:R4:W-:Y:S01]  /*26610*/  STL [R1+0x3a8], R212 ;  /* 0x0003a8d401007387 */ /* 0x0009e20000100800 */
[----:B------:R-:W-:-:S03]  /*26620*/  IMAD.X R199, R199, 0x1, R2, P1 ;  /* 0x00000001c7c77824 */ /* 0x000fc600008e0602 */
[----:B------:R-:W3:Y:S01]  /*26630*/  LDL.LU R194, [R1+0x44c] ;  /* 0x00044c0001c27983 */ /* 0x000ee20000300800 */
[----:B-1----:R-:W-:Y:S02]  /*26640*/  IMAD.MOV.U32 R193, RZ, RZ, R212 ;  /* 0x000000ffffc17224 */ /* 0x002fe400078e00d4 */
[----:B------:R-:W-:Y:S01]  /*26650*/  IMAD.MOV.U32 R192, RZ, RZ, R198 ;  /* 0x000000ffffc07224 */ /* 0x000fe200078e00c6 */
[----:B----4-:R-:W4:Y:S04]  /*26660*/  LDL.LU R212, [R1+0x468] ;  /* 0x0004680001d47983 */ /* 0x010f280000300800 */
[----:B------:R1:W-:Y:S01]  /*26670*/  LDGSTS.E [R3+0x1400], [R192.64], P2 ;  /* 0x01400000c0037fae */ /* 0x0003e20009121844 */
[----:B------:R-:W-:-:S05]  /*26680*/  IADD3 R197, P0, R197, R206, RZ ;  /* 0x000000cec5c57210 */ /* 0x000fca0007f1e0ff */
[----:B------:R-:W-:Y:S04]  /*26690*/  STL [R1+0x3ec], R197 ;  /* 0x0003ecc501007387 */ /* 0x000fe80000100800 */
[----:B------:R1:W-:Y:S04]  /*266a0*/  STL [R1+0x3c8], R199 ;  /* 0x0003c8c701007387 */ /* 0x0003e80000100800 */
[----:B------:R-:W4:Y:S01]  /*266b0*/  LDL.LU R198, [R1+0x46c] ;  /* 0x00046c0001c67983 */ /* 0x000f220000300800 */
[----:B-1----:R-:W-:Y:S02]  /*266c0*/  IMAD.MOV.U32 R192, RZ, RZ, R196 ;  /* 0x000000ffffc07224 */ /* 0x002fe400078e00c4 */
[----:B------:R-:W-:-:S02]  /*266d0*/  IMAD.MOV.U32 R193, RZ, RZ, R199 ;  /* 0x000000ffffc17224 */ /* 0x000fc400078e00c7 */
[----:B------:R-:W-:Y:S01]  /*266e0*/  IMAD.X R211, R211, 0x1, R2, P0 ;  /* 0x00000001d3d37824 */ /* 0x000fe200000e0602 */
        /* <DEDUP_REMOVED lines=8> */
[----:B------:R5:W-:Y:S04]  /*26770*/  STL [R1+0x3e8], R211 ;  /* 0x0003e8d301007387 */ /* 0x000be80000100800 */
[----:B------:R-:W4:Y:S01]  /*26780*/  LDL.LU R196, [R1+0x48c] ;  /* 0x00048c0001c47983 */ /* 0x000f220000300800 */
[----:B-1----:R-:W-:-:S03]  /*26790*/  IMAD.MOV.U32 R193, RZ, RZ, R210 ;  /* 0x000000ffffc17224 */ /* 0x002fc600078e00d2 */
[----:B-----5:R-:W5:Y:S01]  /*267a0*/  LDL.LU R211, [R1+0x4a8] ;  /* 0x0004a80001d37983 */ /* 0x020f620000300800 */
[----:B------:R-:W-:-:S05]  /*267b0*/  IMAD.MOV.U32 R192, RZ, RZ, R209 ;  /* 0x000000ffffc07224 */ /* 0x000fca00078e00d1 */
[----:B------:R1:W-:Y:S01]  /*267c0*/  LDGSTS.E [R3+0x2c00], [R192.64], P2 ;  /* 0x02c00000c0037fae */ /* 0x0003e20009121844 */
[----:B--2---:R-:W-:-:S05]  /*267d0*/  IADD3 R208, P0, R208, R206, RZ ;  /* 0x000000ced0d07210 */ /* 0x004fca0007f1e0ff */
[----:B------:R-:W-:Y:S01]  /*267e0*/  STL [R1+0x42c], R208 ;  /* 0x00042cd001007387 */ /* 0x000fe20000100800 */
[----:B------:R-:W-:-:S03]  /*267f0*/  IMAD.X R213, R213, 0x1, R2, P0 ;  /* 0x00000001d5d57824 */ /* 0x000fc600000e0602 */
[----:B------:R2:W-:Y:S04]  /*26800*/  STL [R1+0x408], R210 ;  /* 0x000408d201007387 */ /* 0x0005e80000100800 */
[----:B------:R-:W5:Y:S01]  /*26810*/  LDL.LU R197, [R1+0x5f8] ;  /* 0x0005f80001c57983 */ /* 0x000f620000300800 */
[----:B---3--:R-:W-:-:S03]  /*26820*/  IADD3 R194, P1, R194, R206, RZ ;  /* 0x000000cec2c27210 */ /* 0x008fc60007f3e0ff */
[----:B--2---:R-:W2:Y:S04]  /*26830*/  LDL.LU R210, [R1+0x5fc] ;  /* 0x0005fc0001d27983 */ /* 0x004ea80000300800 */
[----:B------:R-:W-:Y:S04]  /*26840*/  STL [R1+0x44c], R194 ;  /* 0x00044cc201007387 */ /* 0x000fe80000100800 */
[----:B------:R3:W-:Y:S01]  /*26850*/  STL [R1+0x428], R213 ;  /* 0x000428d501007387 */ /* 0x0007e20000100800 */
[----:B------:R-:W-:-:S03]  /*26860*/  IMAD.X R195, R195, 0x1, R2, P1 ;  /* 0x00000001c3c37824 */ /* 0x000fc600008e0602 */
[----:B------:R-:W2:Y:S01]  /*26870*/  LDL.LU R209, [R1+0x604] ;  /* 0x0006040001d17983 */ /* 0x000ea20000300800 */
[----:B-1----:R-:W-:Y:S02]  /*26880*/  IMAD.MOV.U32 R193, RZ, RZ, R213 ;  /* 0x000000ffffc17224 */ /* 0x002fe400078e00d5 */
[----:B------:R-:W-:Y:S01]  /*26890*/  IMAD.MOV.U32 R192, RZ, RZ, R208 ;  /* 0x000000ffffc07224 */ /* 0x000fe200078e00d0 */
[----:B---3--:R-:W3:Y:S04]  /*268a0*/  LDL.LU R213, [R1+0x4bc] ;  /* 0x0004bc0001d57983 */ /* 0x008ee80000300800 */
[----:B------:R1:W-:Y:S01]  /*268b0*/  LDGSTS.E [R3+0x3400], [R192.64], P2 ;  /* 0x03400000c0037fae */ /* 0x0003e20009121844 */
[----:B----4-:R-:W-:-:S05]  /*268c0*/  IADD3 R198, P0, R198, R206, RZ ;  /* 0x000000cec6c67210 */ /* 0x010fca0007f1e0ff */
[----:B------:R-:W-:Y:S04]  /*268d0*/  STL [R1+0x46c], R198 ;  /* 0x00046cc601007387 */ /* 0x000fe80000100800 */
[----:B------:R4:W-:Y:S04]  /*268e0*/  STL [R1+0x448], R195 ;  /* 0x000448c301007387 */ /* 0x0009e80000100800 */
[----:B------:R-:W3:Y:S01]  /*268f0*/  LDL.LU R208, [R1+0x600] ;  /* 0x0006000001d07983 */ /* 0x000ee20000300800 */
[----:B-1----:R-:W-:Y:S02]  /*26900*/  IMAD.MOV.U32 R192, RZ, RZ, R194 ;  /* 0x000000ffffc07224 */ /* 0x002fe400078e00c2 */
[----:B------:R-:W-:-:S02]  /*26910*/  IMAD.MOV.U32 R193, RZ, RZ, R195 ;  /* 0x000000ffffc17224 */ /* 0x000fc400078e00c3 */
[----:B------:R-:W-:Y:S01]  /*26920*/  IMAD.X R212, R212, 0x1, R2, P0 ;  /* 0x00000001d4d47824 */ /* 0x000fe200000e0602 */
[----:B----4-:R-:W3:Y:S04]  /*26930*/  LDL.LU R195, [R1+0x4c8] ;  /* 0x0004c80001c37983 */ /* 0x010ee80000300800 */
[----:B------:R1:W-:Y:S02]  /*26940*/  LDGSTS.E [R3+0x3c00], [R192.64], P2 ;  /* 0x03c00000c0037fae */ /* 0x0003e40009121844 */
[----:B-1----:R-:W-:Y:S02]  /*26950*/  IMAD.MOV.U32 R192, RZ, RZ, R198 ;  /* 0x000000ffffc07224 */ /* 0x002fe400078e00c6 */
[----:B------:R-:W-:-:S05]  /*26960*/  IMAD.MOV.U32 R193, RZ, RZ, R212 ;  /* 0x000000ffffc17224 */ /* 0x000fca00078e00d4 */
[----:B------:R1:W-:Y:S01]  /*26970*/  LDGSTS.E [R3+0x4400], [R192.64], P2 ;  /* 0x04400000c0037fae */ /* 0x0003e20009121844 */
[----:B------:R-:W-:-:S05]  /*26980*/  IADD3 R196, P1, R196, R206, RZ ;  /* 0x000000cec4c47210 */ /* 0x000fca0007f3e0ff */
[----:B------:R-:W-:Y:S01]  /*26990*/  STL [R1+0x48c], R196 ;  /* 0x00048cc401007387 */ /* 0x000fe20000100800 */
[----:B------:R-:W-:-:S03]  /*269a0*/  IMAD.X R199, R199, 0x1, R2, P1 ;  /* 0x00000001c7c77824 */ /* 0x000fc600008e0602 */
[----:B------:R1:W-:Y:S04]  /*269b0*/  STL [R1+0x468], R212 ;  /* 0x000468d401007387 */ /* 0x0003e80000100800 */
[----:B------:R-:W3:Y:S01]  /*269c0*/  LDL.LU R194, [R1+0x5f4] ;  /* 0x0005f40001c27983 */ /* 0x000ee20000300800 */
[----:B-1----:R-:W-:-:S03]  /*269d0*/  IMAD.MOV.U32 R193, RZ, RZ, R199 ;  /* 0x000000ffffc17224 */ /* 0x002fc600078e00c7 */
[----:B------:R-:W3:Y:S01]  /*269e0*/  LDL.LU R212, [R1+0x4d4] ;  /* 0x0004d40001d47983 */ /* 0x000ee20000300800 */
        /* <DEDUP_REMOVED lines=8> */
[----:B-----5:R-:W2:Y:S04]  /*26a70*/  LDL.LU R199, [R1+0x4e4] ;  /* 0x0004e40001c77983 */ /* 0x020ea80000300800 */
[----:B------:R-:W-:Y:S04]  /*26a80*/  STL [R1+0x604], R209 ;  /* 0x000604d101007387 */ /* 0x000fe80000100800 */
[----:B------:R5:W-:Y:S01]  /*26a90*/  STL [R1+0x4a8], R211 ;  /* 0x0004a8d301007387 */ /* 0x000be20000100800 */
[----:B------:R-:W-:-:S03]  /*26aa0*/  IMAD.X R210, R210, 0x1, R2, P1 ;  /* 0x00000001d2d27824 */ /* 0x000fc600008e0602 */
[----:B------:R-:W2:Y:S01]  /*26ab0*/  LDL.LU R196, [R1+0x4e8] ;  /* 0x0004e80001c47983 */ /* 0x000ea20000300800 */
[----:B-1----:R-:W-:Y:S02]  /*26ac0*/  IMAD.MOV.U32 R193, RZ, RZ, R211 ;  /* 0x000000ffffc17224 */ /* 0x002fe400078e00d3 */
[----:B------:R-:W-:Y:S01]  /*26ad0*/  IMAD.MOV.U32 R192, RZ, RZ, R197 ;  /* 0x000000ffffc07224 */ /* 0x000fe200078e00c5 */
[----:B-----5:R-:W5:Y:S04]  /*26ae0*/  LDL.LU R211, [R1+0x4f4] ;  /* 0x0004f40001d37983 */ /* 0x020f680000300800 */
[----:B------:R1:W-:Y:S01]  /*26af0*/  LDGSTS.E [R3+0x5400], [R192.64], P2 ;  /* 0x05400000c0037fae */ /* 0x0003e20009121844 */
[----:B---3--:R-:W-:-:S05]  /*26b00*/  IADD3 R208, P0, R208, R206, RZ ;  /* 0x000000ced0d07210 */ /* 0x008fca0007f1e0ff */
[----:B------:R-:W-:Y:S04]  /*26b10*/  STL [R1+0x600], R208 ;  /* 0x000600d001007387 */ /* 0x000fe80000100800 */
[----:B------:R3:W-:Y:S04]  /*26b20*/  STL [R1+0x5fc], R210 ;  /* 0x0005fcd201007387 */ /* 0x0007e80000100800 */
[----:B------:R-:W5:Y:S01]  /*26b30*/  LDL.LU R197, [R1+0x4f8] ;  /* 0x0004f80001c57983 */ /* 0x000f620000300800 */
[----:B-1----:R-:W-:Y:S02]  /*26b40*/  IMAD.MOV.U32 R192, RZ, RZ, R209 ;  /* 0x000000ffffc07224 */ /* 0x002fe400078e00d1 */
[----:B------:R-:W-:-:S02]  /*26b50*/  IMAD.MOV.U32 R193, RZ, RZ, R210 ;  /* 0x000000ffffc17224 */ /* 0x000fc400078e00d2 */
[----:B------:R-:W-:Y:S01]  /*26b60*/  IMAD.X R213, R213, 0x1, R2, P0 ;  /* 0x00000001d5d57824 */ /* 0x000fe200000e0602 */
[----:B---3--:R-:W5:Y:S04]  /*26b70*/  LDL.LU R210, [R1+0x504] ;  /* 0x0005040001d27983 */ /* 0x008f680000300800 */
        /* <DEDUP_REMOVED lines=8> */
[----:B------:R-:W5:Y:S01]  /*26c00*/  LDL.LU R209, [R1+0x508] ;  /* 0x0005080001d17983 */ /* 0x000f620000300800 */
[----:B-1----:R-:W-:-:S03]  /*26c10*/  IMAD.MOV.U32 R193, RZ, RZ, R195 ;  /* 0x000000ffffc17224 */ /* 0x002fc600078e00c3 */
[----:B------:R-:W5:Y:S01]  /*26c20*/  LDL.LU R213, [R1+0x514] ;  /* 0x0005140001d57983 */ /* 0x000f620000300800 */
[----:B------:R-:W-:-:S05]  /*26c30*/  IMAD.MOV.U32 R192, RZ, RZ, R194 ;  /* 0x000000ffffc07224 */ /* 0x000fca00078e00c2 */
[----:B------:R1:W-:Y:S01]  /*26c40*/  LDGSTS.E [R3+0x6c00], [R192.64], P2 ;  /* 0x06c00000c0037fae */ /* 0x0003e20009121844 */
[----:B----4-:R-:W-:-:S05]  /*26c50*/  IADD3 R198, P0, R198, R206, RZ ;  /* 0x000000cec6c67210 */ /* 0x010fca0007f1e0ff */
[----:B------:R-:W-:Y:S01]  /*26c60*/  STL [R1+0x4d8], R198 ;  /* 0x0004d8c601007387 */ /* 0x000fe20000100800 */
[----:B------:R-:W-:-:S03]  /*26c70*/  IMAD.X R212, R212, 0x1, R2, P0 ;  /* 0x00000001d4d47824 */ /* 0x000fc600000e0602 */
[----:B------:R4:W-:Y:S04]  /*26c80*/  STL [R1+0x4c8], R195 ;  /* 0x0004c8c301007387 */ /* 0x0009e80000100800 */
[----:B------:R-:W3:Y:S01]  /*26c90*/  LDL.LU R208, [R1+0x518] ;  /* 0x0005180001d07983 */ /* 0x000ee20000300800 */
[----:B--2---:R-:W-:-:S03]  /*26ca0*/  IADD3 R196, P1, R196, R206, RZ ;  /* 0x000000cec4c47210 */ /* 0x004fc60007f3e0ff */
[----:B----4-:R-:W2:Y:S04]  /*26cb0*/  LDL.LU R195, [R1+0x524] ;  /* 0x0005240001c37983 */ /* 0x010ea80000300800 */
[----:B------:R-:W-:Y:S04]  /*26cc0*/  STL [R1+0x4e8], R196 ;  /* 0x0004e8c401007387 */ /* 0x000fe80000100800 */
[----:B------:R4:W-:Y:S01]  /*26cd0*/  STL [R1+0x4d4], R212 ;  /* 0x0004d4d401007387 */ /* 0x0009e20000100800 */
[----:B------:R-:W-:-:S03]  /*26ce0*/  IMAD.X R199, R199, 0x1, R2, P1 ;  /* 0x00000001c7c77824 */ /* 0x000fc600008e0602 */
[----:B------:R-:W2:Y:S01]  /*26cf0*/  LDL.LU R194, [R1+0x528] ;  /* 0x0005280001c27983 */ /* 0x000ea20000300800 */
[----:B-1----:R-:W-:Y:S02]  /*26d00*/  IMAD.MOV.U32 R193, RZ, RZ, R212 ;  /* 0x000000ffffc17224 */ /* 0x002fe400078e00d4 */
[----:B------:R-:W-:Y:S01]  /*26d10*/  IMAD.MOV.U32 R192, RZ, RZ, R198 ;  /* 0x000000ffffc07224 */ /* 0x000fe200078e00c6 */
[----:B----4-:R-:W4:Y:S04]  /*26d20*/  LDL.LU R212, [R1+0x534] ;  /* 0x0005340001d47983 */ /* 0x010f280000300800 */
[----:B------:R1:W-:Y:S01]  /*26d30*/  LDGSTS.E [R3+0x7400], [R192.64], P2 ;  /* 0x07400000c0037fae */ /* 0x0003e20009121844 */
[----:B-----5:R-:W-:-:S05]  /*26d40*/  IADD3 R197, P0, R197, R206, RZ ;  /* 0x000000cec5c57210 */ /* 0x020fca0007f1e0ff */
[----:B------:R-:W-:Y:S04]  /*26d50*/  STL [R1+0x4f8], R197 ;  /* 0x0004f8c501007387 */ /* 0x000fe80000100800 */
[----:B------:R5:W-:Y:S04]  /*26d60*/  STL [R1+0x4e4], R199 ;  /* 0x0004e4c701007387 */ /* 0x000be80000100800 */
[----:B------:R-:W4:Y:S01]  /*26d70*/  LDL.LU R198, [R1+0x538] ;  /* 0x0005380001c67983 */ /* 0x000f220000300800 */
[----:B-1----:R-:W-:Y:S02]  /*26d80*/  IMAD.MOV.U32 R192, RZ, RZ, R196 ;  /* 0x000000ffffc07224 */ /* 0x002fe400078e00c4 */
[----:B------:R-:W-:-:S02]  /*26d90*/  IMAD.MOV.U32 R193, RZ, RZ, R199 ;  /* 0x000000ffffc17224 */ /* 0x000fc400078e00c7 */
[----:B------:R-:W-:Y:S01]  /*26da0*/  IMAD.X R211, R211, 0x1, R2, P0 ;  /* 0x00000001d3d37824 */ /* 0x000fe200000e0602 */
[----:B-----5:R-:W4:Y:S04]  /*26db0*/  LDL.LU R199, [R1+0x544] ;  /* 0x0005440001c77983 */ /* 0x020f280000300800 */
        /* <DEDUP_REMOVED lines=8> */
[----:B------:R-:W4:Y:S01]  /*26e40*/  LDL.LU R196, [R1+0x548] ;  /* 0x0005480001c47983 */ /* 0x000f220000300800 */
[----:B-1----:R-:W-:-:S03]  /*26e50*/  IMAD.MOV.U32 R193, RZ, RZ, R210 ;  /* 0x000000ffffc17224 */ /* 0x002fc600078e00d2 */
[----:B------:R-:W4:Y:S01]  /*26e60*/  LDL.LU R211, [R1+0x554] ;  /* 0x0005540001d37983 */ /* 0x000f220000300800 */
        /* <DEDUP_REMOVED lines=10> */
[----:B------:R-:W-:Y:S01]  /*26f10*/  STL [R1+0x514], R213 ;  /* 0x000514d501007387 */ /* 0x000fe20000100800 */
[----:B------:R-:W-:-:S03]  /*26f20*/  IMAD.X R195, R195, 0x1, R2, P1 ;  /* 0x00000001c3c37824 */ /* 0x000fc600008e0602 */
[----:B------:R-:W3:Y:S01]  /*26f30*/  LDL.LU R209, [R1+0x568] ;  /* 0x0005680001d17983 */ /* 0x000ee20000300800 */
[----:B-1----:R-:W-:-:S03]  /*26f40*/  IMAD.MOV.U32 R192, RZ, RZ, R208 ;  /* 0x000000ffffc07224 */ /* 0x002fc600078e00d0 */
[----:B------:R-:W2:Y:S01]  /*26f50*/  LDL.LU R214, [R1+0x574] ;  /* 0x0005740001d67983 */ /* 0x000ea20000300800 */
[----:B----4-:R-:W-:-:S05]  /*26f60*/  IADD3 R198, P0, R198, R206, RZ ;  /* 0x000000cec6c67210 */ /* 0x010fca0007f1e0ff */
[----:B------:R-:W-:Y:S04]  /*26f70*/  STL [R1+0x538], R198 ;  /* 0x000538c601007387 */ /* 0x000fe80000100800 */
[----:B------:R1:W-:Y:S04]  /*26f80*/  STL [R1+0x524], R195 ;  /* 0x000524c301007387 */ /* 0x0003e80000100800 */
[----:B------:R-:W2:Y:S01]  /*26f90*/  LDL.LU R208, [R1+0x578] ;  /* 0x0005780001d07983 */ /* 0x000ea20000300800 */
[----:B------:R-:W-:Y:S02]  /*26fa0*/  IMAD.MOV.U32 R193, RZ, RZ, R213 ;  /* 0x000000ffffc17224 */ /* 0x000fe400078e00d5 */
[----:B------:R-:W-:-:S03]  /*26fb0*/  IMAD.X R212, R212, 0x1, R2, P0 ;  /* 0x00000001d4d47824 */ /* 0x000fc600000e0602 */
[----:B------:R1:W-:Y:S02]  /*26fc0*/  LDGSTS.E [R3+0x9400], [R192.64], P2 ;  /* 0x09400000c0037fae */ /* 0x0003e40009121844 */
[----:B-1----:R-:W-:Y:S02]  /*26fd0*/  IMAD.MOV.U32 R192, RZ, RZ, R194 ;  /* 0x000000ffffc07224 */ /* 0x002fe400078e00c2 */
[----:B------:R-:W-:Y:S02]  /*26fe0*/  IMAD.MOV.U32 R193, RZ, RZ, R195 ;  /* 0x000000ffffc17224 */ /* 0x000fe400078e00c3 */
[----:B------:R-:W2:Y:S04]  /*26ff0*/  LDL.LU R195, [R1+0x584] ;  /* 0x0005840001c37983 */ /* 0x000ea80000300800 */
[----:B------:R1:W-:Y:S01]  /*27000*/  LDGSTS.E [R3+0x9c00], [R192.64], P2 ;  /* 0x09c00000c0037fae */ /* 0x0003e20009121844 */
[----:B------:R-:W-:Y:S01]  /*27010*/  IADD3 R196, P1, R196, R206, RZ ;  /* 0x000000cec4c47210 */ /* 0x000fe20007f3e0ff */
[----:B-1----:R-:W-:-:S02]  /*27020*/  IMAD.MOV.U32 R192, RZ, RZ, R198 ;  /* 0x000000ffffc07224 */ /* 0x002fc400078e00c6 */
[----:B------:R-:W-:Y:S02]  /*27030*/  IMAD.MOV.U32 R193, RZ, RZ, R212 ;  /* 0x000000ffffc17224 */ /* 0x000fe400078e00d4 */
[----:B------:R-:W-:Y:S01]  /*27040*/  STL [R1+0x548], R196 ;  /* 0x000548c401007387 */ /* 0x000fe20000100800 */
[----:B------:R-:W-:-:S03]  /*27050*/  IMAD.X R199, R199, 0x1, R2, P1 ;  /* 0x00000001c7c77824 */ /* 0x000fc600008e0602 */
[----:B------:R-:W-:Y:S04]  /*27060*/  STL [R1+0x534], R212 ;  /* 0x000534d401007387 */ /* 0x000fe80000100800 */
[----:B------:R-:W2:Y:S04]  /*27070*/  LDL.LU R194, [R1+0x588] ;  /* 0x0005880001c27983 */ /* 0x000ea80000300800 */
[----:B------:R-:W2:Y:S04]  /*27080*/  LDL.LU R213, [R1+0x594] ;  /* 0x0005940001d57983 */ /* 0x000ea80000300800 */
[----:B------:R1:W-:Y:S02]  /*27090*/  LDGSTS.E [R3+0xa400], [R192.64], P2 ;  /* 0x0a400000c0037fae */ /* 0x0003e40009121844 */
[----:B-1----:R-:W-:-:S02]  /*270a0*/  IMAD.MOV.U32 R193, RZ, RZ, R199 ;  /* 0x000000ffffc17224 */ /* 0x002fc400078e00c7 */
[----:B------:R-:W-:-:S05]  /*270b0*/  IMAD.MOV.U32 R192, RZ, RZ, R196 ;  /* 0x000000ffffc07224 */ /* 0x000fca00078e00c4 */
[----:B------:R1:W-:Y:S01]  /*270c0*/  LDGSTS.E [R3+0xac00], [R192.64], P2 ;  /* 0x0ac00000c0037fae */ /* 0x0003e20009121844 */
[----:B-----5:R-:W-:-:S05]  /*270d0*/  IADD3 R197, P0, R197, R206, RZ ;  /* 0x000000cec5c57210 */ /* 0x020fca0007f1e0ff */
[----:B------:R-:W-:Y:S01]  /*270e0*/  STL [R1+0x558], R197 ;  /* 0x000558c501007387 */ /* 0x000fe20000100800 */
[----:B------:R-:W-:-:S03]  /*270f0*/  IMAD.X R211, R211, 0x1, R2, P0 ;  /* 0x00000001d3d37824 */ /* 0x000fc600000e0602 */
[----:B------:R5:W-:Y:S04]  /*27100*/  STL [R1+0x544], R199 ;  /* 0x000544c701007387 */ /* 0x000be80000100800 */
[----:B------:R-:W4:Y:S01]  /*27110*/  LDL.LU R198, [R1+0x598] ;  /* 0x0005980001c67983 */ /* 0x000f220000300800 */
[----:B---3--:R-:W-:-:S03]  /*27120*/  IADD3 R209, P1, R209, R206, RZ ;  /* 0x000000ced1d17210 */ /* 0x008fc60007f3e0ff */
[----:B-----5:R-:W3:Y:S04]  /*27130*/  LDL.LU R199, [R1+0x5a4] ;  /* 0x0005a40001c77983 */ /* 0x020ee80000300800 */
[----:B------:R-:W-:Y:S04]  /*27140*/  STL [R1+0x568], R209 ;  /* 0x000568d101007387 */ /* 0x000fe80000100800 */
[----:B------:R5:W-:Y:S01]  /*27150*/  STL [R1+0x554], R211 ;  /* 0x000554d301007387 */ /* 0x000be20000100800 */
[----:B--2---:R-:W-:-:S03]  /*27160*/  IMAD.X R210, R210, 0x1, R2, P1 ;  /* 0x00000001d2d27824 */ /* 0x004fc600008e0602 */
[----:B------:R-:W2:Y:S01]  /*27170*/  LDL.LU R196, [R1+0x5a8] ;  /* 0x0005a80001c47983 */ /* 0x000ea20000300800 */
[----:B-1----:R-:W-:Y:S02]  /*27180*/  IMAD.MOV.U32 R192, RZ, RZ, R197 ;  /* 0x000000ffffc07224 */ /* 0x002fe400078e00c5 */
[----:B------:R-:W-:Y:S01]  /*27190*/  IMAD.MOV.U32 R193, RZ, RZ, R211 ;  /* 0x000000ffffc17224 */ /* 0x000fe200078e00d3 */
[----:B------:R-:W3:Y:S04]  /*271a0*/  LDL.LU R212, [R1+0x5b4] ;  /* 0x0005b40001d47983 */ /* 0x000ee80000300800 */
[----:B------:R1:W-:Y:S01]  /*271b0*/  LDGSTS.E [R3+0xb400], [R192.64], P2 ;  /* 0x0b400000c0037fae */ /* 0x0003e20009121844 */
[----:B------:R-:W-:-:S05]  /*271c0*/  IADD3 R208, P0, R208, R206, RZ ;  /* 0x000000ced0d07210 */ /* 0x000fca0007f1e0ff */
[----:B------:R-:W-:Y:S04]  /*271d0*/  STL [R1+0x578], R208 ;  /* 0x000578d001007387 */ /* 0x000fe80000100800 */
[----:B------:R5:W-:Y:S01]  /*271e0*/  STL [R1+0x564], R210 ;  /* 0x000564d201007387 */ /* 0x000be20000100800 */
[----:B-1----:R-:W-:-:S03]  /*271f0*/  IMAD.MOV.U32 R193, RZ, RZ, R210 ;  /* 0x000000ffffc17224 */ /* 0x002fc600078e00d2 */
[----:B------:R-:W3:Y:S04]  /*27200*/  LDL.LU R197, [R1+0x5b8] ;  /* 0x0005b80001c57983 */ /* 0x000ee80000300800 */
[----:B-----5:R-:W5:Y:S04]  /*27210*/  LDL.LU R211, [R1+0x5c4] ;  /* 0x0005c40001d37983 */ /* 0x020f680000300800 */
[----:B------:R-:W5:Y:S01]  /*27220*/  LDL.LU R210, [R1+0x5c8] ;  /* 0x0005c80001d27983 */ /* 0x000f620000300800 */
[----:B------:R-:W-:Y:S02]  /*27230*/  IMAD.MOV.U32 R192, RZ, RZ, R209 ;  /* 0x000000ffffc07224 */ /* 0x000fe400078e00d1 */
[----:B------:R-:W-:-:S03]  /*27240*/  IMAD.X R214, R214, 0x1, R2, P0 ;  /* 0x00000001d6d67824 */ /* 0x000fc600000e0602 */
[----:B------:R1:W-:Y:S02]  /*27250*/  LDGSTS.E [R3+0xbc00], [R192.64], P2 ;  /* 0x0bc00000c0037fae */ /* 0x0003e40009121844 */
[----:B-1----:R-:W-:Y:S02]  /*27260*/  IMAD.MOV.U32 R192, RZ, RZ, R208 ;  /* 0x000000ffffc07224 */ /* 0x002fe400078e00d0 */
[----:B------:R-:W-:-:S05]  /*27270*/  IMAD.MOV.U32 R193, RZ, RZ, R214 ;  /* 0x000000ffffc17224 */ /* 0x000fca00078e00d6 */
[----:B------:R1:W-:Y:S01]  /*27280*/  LDGSTS.E [R3+0xc400], [R192.64], P2 ;  /* 0x0c400000c0037fae */ /* 0x0003e20009121844 */
[----:B------:R-:W-:-:S05]  /*27290*/  IADD3 R194, P1, R194, R206, RZ ;  /* 0x000000cec2c27210 */ /* 0x000fca0007f3e0ff */
[----:B------:R-:W-:Y:S01]  /*272a0*/  STL [R1+0x588], R194 ;  /* 0x000588c201007387 */ /* 0x000fe20000100800 */
[----:B------:R-:W-:-:S03]  /*272b0*/  IMAD.X R195, R195, 0x1, R2, P1 ;  /* 0x00000001c3c37824 */ /* 0x000fc600008e0602 */
[----:B------:R-:W-:Y:S01]  /*272c0*/  STL [R1+0x574], R214 ;  /* 0x000574d601007387 */ /* 0x000fe20000100800 */
[----:B-1----:R-:W-:-:S03]  /*272d0*/  IMAD.MOV.U32 R193, RZ, RZ, R195 ;  /* 0x000000ffffc17224 */ /* 0x002fc600078e00c3 */
[----:B------:R-:W5:Y:S01]  /*272e0*/  LDL.LU R209, [R1+0x5d4] ;  /* 0x0005d40001d17983 */ /* 0x000f620000300800 */
[----:B------:R-:W-:-:S03]  /*272f0*/  IMAD.MOV.U32 R192, RZ, RZ, R194 ;  /* 0x000000ffffc07224 */ /* 0x000fc600078e00c2 */
[----:B------:R-:W5:Y:S04]  /*27300*/  LDL.LU R208, [R1+0x5d8] ;  /* 0x0005d80001d07983 */ /* 0x000f680000300800 */
[----:B------:R1:W-:Y:S01]  /*27310*/  LDGSTS.E [R3+0xcc00], [R192.64], P2 ;  /* 0x0cc00000c0037fae */ /* 0x0003e20009121844 */
[----:B----4-:R-:W-:-:S05]  /*27320*/  IADD3 R198, P0, R198, R206, RZ ;  /* 0x000000cec6c67210 */ /* 0x010fca0007f1e0ff */
[----:B------:R-:W-:Y:S01]  /*27330*/  IMAD.X R213, R213, 0x1, R2, P0 ;  /* 0x00000001d5d57824 */ /* 0x000fe200000e0602 */
[----:B------:R-:W-:Y:S04]  /*27340*/  STL [R1+0x598], R198 ;  /* 0x000598c601007387 */ /* 0x000fe80000100800 */
[----:B------:R4:W-:Y:S01]  /*27350*/  STL [R1+0x584], R195 ;  /* 0x000584c301007387 */ /* 0x0009e20000100800 */
[----:B--2---:R-:W-:-:S03]  /*27360*/  IADD3 R196, P1, R196, R206, RZ ;  /* 0x000000cec4c47210 */ /* 0x004fc60007f3e0ff */
[----:B----4-:R-:W2:Y:S04]  /*27370*/  LDL.LU R195, [R1+0x5e4] ;  /* 0x0005e40001c37983 */ /* 0x010ea80000300800 */
[----:B------:R-:W-:Y:S04]  /*27380*/  STL [R1+0x5a8], R196 ;  /* 0x0005a8c401007387 */ /* 0x000fe80000100800 */
[----:B------:R-:W-:Y:S01]  /*27390*/  STL [R1+0x594], R213 ;  /* 0x000594d501007387 */ /* 0x000fe20000100800 */
[----:B-1----:R-:W-:-:S03]  /*273a0*/  IMAD.MOV.U32 R192, RZ, RZ, R198 ;  /* 0x000000ffffc07224 */ /* 0x002fc600078e00c6 */
[----:B------:R-:W4:Y:S01]  /*273b0*/  LDL.LU R194, [R1+0x5e8] ;  /* 0x0005e80001c27983 */ /* 0x000f220000300800 */
[----:B------:R-:W-:Y:S02]  /*273c0*/  IMAD.MOV.U32 R193, RZ, RZ, R213 ;  /* 0x000000ffffc17224 */ /* 0x000fe400078e00d5 */
[----:B---3--:R-:W-:Y:S01]  /*273d0*/  IMAD.X R199, R199, 0x1, R2, P1 ;  /* 0x00000001c7c77824 */ /* 0x008fe200008e0602 */
[----:B------:R-:W3:Y:S04]  /*273e0*/  LDL.LU R198, [R1+0x374] ;  /* 0x0003740001c67983 */ /* 0x000ee80000300800 */
[----:B------:R1:W-:Y:S01]  /*273f0*/  LDGSTS.E [R3+0xd400], [R192.64], P2 ;  /* 0x0d400000c0037fae */ /* 0x0003e20009121844 */
[----:B------:R-:W-:-:S05]  /*27400*/  IADD3 R197, P0, R197, R206, RZ ;  /* 0x000000cec5c57210 */ /* 0x000fca0007f1e0ff */
[----:B------:R-:W-:Y:S01]  /*27410*/  IMAD.X R212, R212, 0x1, R2, P0 ;  /* 0x00000001d4d47824 */ /* 0x000fe200000e0602 */
[----:B------:R-:W-:Y:S01]  /*27420*/  STL [R1+0x5b8], R197 ;  /* 0x0005b8c501007387 */ /* 0x000fe20000100800 */
[----:B-----5:R-:W-:-:S03]  /*27430*/  IADD3 R210, P1, R210, R206, RZ ;  /* 0x000000ced2d27210 */ /* 0x020fc60007f3e0ff */
[----:B------:R5:W-:Y:S01]  /*27440*/  STL [R1+0x5a4], R199 ;  /* 0x0005a4c701007387 */ /* 0x000be20000100800 */
[----:B-1----:R-:W-:Y:S02]  /*27450*/  IMAD.MOV.U32 R193, RZ, RZ, R199 ;  /* 0x000000ffffc17224 */ /* 0x002fe400078e00c7 */
[----:B------:R-:W-:Y:S02]  /*27460*/  IMAD.MOV.U32 R192, RZ, RZ, R196 ;  /* 0x000000ffffc07224 */ /* 0x000fe400078e00c4 */
[----:B------:R-:W-:-:S03]  /*27470*/  IMAD.X R211, R211, 0x1, R2, P1 ;  /* 0x00000001d3d37824 */ /* 0x000fc600008e0602 */
[----:B------:R1:W-:Y:S04]  /*27480*/  LDGSTS.E [R3+0xdc00], [R192.64], P2 ;  /* 0x0dc00000c0037fae */ /* 0x0003e80009121844 */
[----:B-----5:R-:W5:Y:S04]  /*27490*/  LDL.LU R199, [R1+0x370] ;  /* 0x0003700001c77983 */ /* 0x020f680000300800 */
[----:B------:R-:W-:Y:S04]  /*274a0*/  STL [R1+0x5c8], R210 ;  /* 0x0005c8d201007387 */ /* 0x000fe80000100800 */
[----:B------:R-:W-:Y:S04]  /*274b0*/  STL [R1+0x5b4], R212 ;  /* 0x0005b4d401007387 */ /* 0x000fe80000100800 */
[----:B------:R-:W5:Y:S01]  /*274c0*/  LDL.LU R196, [R1+0x394] ;  /* 0x0003940001c47983 */ /* 0x000f620000300800 */
[----:B-1----:R-:W-:-:S03]  /*274d0*/  IMAD.MOV.U32 R192, RZ, RZ, R197 ;  /* 0x000000ffffc07224 */ /* 0x002fc600078e00c5 */
[----:B------:R-:W5:Y:S01]  /*274e0*/  LDL.LU R197, [R1+0x390] ;  /* 0x0003900001c57983 */ /* 0x000f620000300800 */
[----:B------:R-:W-:Y:S01]  /*274f0*/  IMAD.MOV.U32 R193, RZ, RZ, R212 ;  /* 0x000000ffffc17224 */ /* 0x000fe200078e00d4 */
[----:B------:R-:W-:Y:S01]  /*27500*/  SHF.R.S32.HI R239, RZ, 0x6, R239 ;  /* 0x00000006ffef7819 */ /* 0x000fe200000114ef */
[----:B------:R-:W-:-:S03]  /*27510*/  IMAD.SHL.U32 R205, R205, 0x4, RZ ;  /* 0x00000004cdcd7824 */ /* 0x000fc600078e00ff */
[----:B------:R1:W-:Y:S01]  /*27520*/  LDGSTS.E [R3+0xe400], [R192.64], P2 ;  /* 0x0e400000c0037fae */ /* 0x0003e20009121844 */
[----:B------:R-:W-:-:S05]  /*27530*/  IADD3 R208, P0, R208, R206, RZ ;  /* 0x000000ced0d07210 */ /* 0x000fca0007f1e0ff */
[----:B------:R-:W-:Y:S01]  /*27540*/  IMAD.X R209, R209, 0x1, R2, P0 ;  /* 0x00000001d1d17824 */ /* 0x000fe200000e0602 */
[----:B------:R-:W-:Y:S04]  /*27550*/  STL [R1+0x5d8], R208 ;  /* 0x0005d8d001007387 */ /* 0x000fe80000100800 */
[----:B------:R2:W-:Y:S04]  /*27560*/  STL [R1+0x5c4], R211 ;  /* 0x0005c4d301007387 */ /* 0x0005e80000100800 */
[----:B------:R-:W5:Y:S01]  /*27570*/  LDL.LU R215, [R1+0x3b0] ;  /* 0x0003b00001d77983 */ /* 0x000f620000300800 */
[----:B-1----:R-:W-:Y:S01]  /*27580*/  IMAD.MOV.U32 R193, RZ, RZ, R211 ;  /* 0x000000ffffc17224 */ /* 0x002fe200078e00d3 */
[----:B------:R-:W-:Y:S01]  /*27590*/  SGXT R239, R239, 0x1 ;  /* 0x00000001efef781a */ /* 0x000fe20000000200 */
[----:B------:R-:W-:-:S03]  /*275a0*/  IMAD.MOV.U32 R192, RZ, RZ, R210 ;  /* 0x000000ffffc07224 */ /* 0x000fc600078e00d2 */
[----:B------:R-:W-:Y:S02]  /*275b0*/  LOP3.LUT R205, R205, 0x110, R239, 0x78, !PT ;  /* 0x00000110cdcd7812 */ /* 0x000fe400078e78ef */
[----:B------:R1:W-:Y:S02]  /*275c0*/  LDGSTS.E [R3+0xec00], [R192.64], P2 ;  /* 0x0ec00000c0037fae */ /* 0x0003e40009121844 */
[----:B------:R-:W-:Y:S01]  /*275d0*/  LOP3.LUT R205, R205, 0x60, RZ, 0x3c, !PT ;  /* 0x00000060cdcd7812 */ /* 0x000fe200078e3cff */
[----:B-1----:R-:W-:Y:S02]  /*275e0*/  IMAD.MOV.U32 R192, RZ, RZ, R208 ;  /* 0x000000ffffc07224 */ /* 0x002fe400078e00d0 */
[----:B------:R-:W-:-:S05]  /*275f0*/  IMAD.MOV.U32 R193, RZ, RZ, R209 ;  /* 0x000000ffffc17224 */ /* 0x000fca00078e00d1 */
[----:B------:R1:W-:Y:S02]  /*27600*/  LDGSTS.E [R3+0xf400], [R192.64], P2 ;  /* 0x0f400000c0037fae */ /* 0x0003e40009121844 */
[----:B-1----:R-:W-:Y:S01]  /*27610*/  IMAD R192, R204, 0x10000, R205 ;  /* 0x00010000ccc07824 */ /* 0x002fe200078e02cd */
[-C--:B----4-:R-:W-:Y:S02]  /*27620*/  IADD3 R194, P1, R194, R206.reuse, RZ ;  /* 0x000000cec2c27210 */ /* 0x090fe40007f3e0ff */
[----:B---3--:R-:W-:-:S03]  /*27630*/  IADD3 R198, P0, R198, R206, RZ ;  /* 0x000000cec6c67210 */ /* 0x008fc60007f1e0ff */
[----:B------:R-:W-:Y:S01]  /*27640*/  STL [R1+0x5e8], R194 ;  /* 0x0005e8c201007387 */ /* 0x000fe20000100800 */
[----:B--2---:R-:W-:-:S03]  /*27650*/  IMAD.X R195, R195, 0x1, R2, P1 ;  /* 0x00000001c3c37824 */ /* 0x004fc600008e0602 */
[----:B------:R1:W-:Y:S04]  /*27660*/  STL [R1+0x5d4], R209 ;  /* 0x0005d4d101007387 */ /* 0x0003e80000100800 */
[----:B------:R-:W2:Y:S04]  /*27670*/  LDL.LU R214, [R1+0x3b4] ;  /* 0x0003b40001d67983 */ /* 0x000ea80000300800 */
[----:B------:R-:W3:Y:S04]  /*27680*/  LDL.LU R213, [R1+0x3d0] ;  /* 0x0003d00001d57983 */ /* 0x000ee80000300800 */
[----:B------:R-:W-:Y:S04]  /*27690*/  STL [R1+0x374], R198 ;  /* 0x000374c601007387 */ /* 0x000fe80000100800 */
[----:B------:R4:W-:Y:S04]  /*276a0*/  STL [R1+0x5e4], R195 ;  /* 0x0005e4c301007387 */ /* 0x0009e80000100800 */
[----:B------:R-:W3:Y:S01]  /*276b0*/  LDL.LU R211, [R1+0x3d4] ;  /* 0x0003d40001d37983 */ /* 0x000ee20000300800 */
[----:B-----5:R-:W-:-:S03]  /*276c0*/  IMAD.X R199, R199, 0x1, R2, P0 ;  /* 0x00000001c7c77824 */ /* 0x020fc600000e0602 */
[----:B------:R-:W5:Y:S04]  /*276d0*/  LDL.LU R212, [R1+0x3f0] ;  /* 0x0003f00001d47983 */ /* 0x000f680000300800 */
[----:B------:R-:W5:Y:S04]  /*276e0*/  LDL.LU R210, [R1+0x3f4] ;  /* 0x0003f40001d27983 */ /* 0x000f680000300800 */
[----:B------:R1:W-:Y:S01]  /*276f0*/  LDGSTS.E [R3+0xfc00], [R194.64], P2 ;  /* 0x0fc00000c2037fae */ /* 0x0003e20009121844 */
[----:B------:R-:W-:-:S05]  /*27700*/  IADD3 R196, P1, R196, R206, RZ ;  /* 0x000000cec4c47210 */ /* 0x000fca0007f3e0ff */
[----:B------:R-:W-:Y:S04]  /*27710*/  STL [R1+0x394], R196 ;  /* 0x000394c401007387 */ /* 0x000fe80000100800 */
[----:B------:R4:W-:Y:S04]  /*27720*/  STL [R1+0x370], R199 ;  /* 0x000370c701007387 */ /* 0x0009e80000100800 */
[----:B-1----:R-:W5:Y:S04]  /*27730*/  LDL.LU R209, [R1+0x410] ;  /* 0x0004100001d17983 */ /* 0x002f680000300800 */
[----:B------:R-:W5:Y:S04]  /*27740*/  LDL.LU R208, [R1+0x414] ;  /* 0x0004140001d07983 */ /* 0x000f680000300800 */
[----:B------:R-:W5:Y:S04]  /*27750*/  LDL.LU R205, [R1+0x430] ;  /* 0x0004300001cd7983 */ /* 0x000f680000300800 */
[----:B------:R-:W5:Y:S01]  /*27760*/  LDL.LU R204, [R1+0x434] ;  /* 0x0004340001cc7983 */ /* 0x000f620000300800 */
[----:B------:R-:W-:-:S02]  /*27770*/  IMAD.MOV.U32 R194, RZ, RZ, R198 ;  /* 0x000000ffffc27224 */ /* 0x000fc400078e00c6 */
[----:B----4-:R-:W-:Y:S02]  /*27780*/  IMAD.MOV.U32 R195, RZ, RZ, R199 ;  /* 0x000000ffffc37224 */ /* 0x010fe400078e00c7 */
[----:B------:R-:W-:Y:S01]  /*27790*/  IMAD.X R197, R197, 0x1, R2, P1 ;  /* 0x00000001c5c57824 */ /* 0x000fe200008e0602 */
[----:B------:R-:W4:Y:S04]  /*277a0*/  LDL.LU R199, [R1+0x450] ;  /* 0x0004500001c77983 */ /* 0x000f280000300800 */
[----:B------:R1:W-:Y:S02]  /*277b0*/  LDGSTS.E [R192+0x600], [R194.64], P2 ;  /* 0x00600000c2c07fae */ /* 0x0003e40009121844 */
[----:B-1----:R-:W-:Y:S02]  /*277c0*/  IMAD.MOV.U32 R194, RZ, RZ, R196 ;  /* 0x000000ffffc27224 */ /* 0x002fe400078e00c4 */
[----:B------:R-:W-:-:S05]  /*277d0*/  IMAD.MOV.U32 R195, RZ, RZ, R197 ;  /* 0x000000ffffc37224 */ /* 0x000fca00078e00c5 */
[----:B------:R1:W-:Y:S01]  /*277e0*/  LDGSTS.E [R192+0xe00], [R194.64], P2 ;  /* 0x00e00000c2c07fae */ /* 0x0003e20009121844 */
[----:B--2---:R-:W-:-:S05]  /*277f0*/  IADD3 R214, P0, R214, R206, RZ ;  /* 0x000000ced6d67210 */ /* 0x004fca0007f1e0ff */
[----:B------:R-:W-:Y:S01]  /*27800*/  STL [R1+0x3b4], R214 ;  /* 0x0003b4d601007387 */ /* 0x000fe20000100800 */
[----:B------:R-:W-:-:S03]  /*27810*/  IMAD.X R215, R215, 0x1, R2, P0 ;  /* 0x00000001d7d77824 */ /* 0x000fc600000e0602 */
[----:B------:R2:W-:Y:S01]  /*27820*/  STL [R1+0x390], R197 ;  /* 0x000390c501007387 */ /* 0x0005e20000100800 */
[----:B-1----:R-:W-:-:S03]  /*27830*/  IMAD.MOV.U32 R194, RZ, RZ, R214 ;  /* 0x000000ffffc27224 */ /* 0x002fc600078e00d6 */
[----:B------:R-:W4:Y:S01]  /*27840*/  LDL.LU R198, [R1+0x454] ;  /* 0x0004540001c67983 */ /* 0x000f220000300800 */
[-C--:B---3--:R-:W-:Y:S01]  /*27850*/  IADD3 R211, P1, R211, R206.reuse, RZ ;  /* 0x000000ced3d37210 */ /* 0x088fe20007f3e0ff */
[----:B------:R-:W-:Y:S02]  /*27860*/  IMAD.MOV.U32 R195, RZ, RZ, R215 ;  /* 0x000000ffffc37224 */ /* 0x000fe400078e00d7 */
[----:B--2---:R-:W2:Y:S04]  /*27870*/  LDL.LU R197, [R1+0x470] ;  /* 0x0004700001c57983 */ /* 0x004ea80000300800 */
[----:B------:R1:W-:Y:S01]  /*27880*/  STL [R1+0x3d4], R211 ;  /* 0x0003d4d301007387 */ /* 0x0003e20000100800 */
[----:B-----5:R-:W-:Y:S01]  /*27890*/  IADD3 R210, P0, R210, R206, RZ ;  /* 0x000000ced2d27210 */ /* 0x020fe20007f1e0ff */
[----:B------:R-:W-:-:S02]  /*278a0*/  IMAD.X R213, R213, 0x1, R2, P1 ;  /* 0x00000001d5d57824 */ /* 0x000fc400008e0602 */
[----:B------:R-:W-:Y:S04]  /*278b0*/  STL [R1+0x3b0], R215 ;  /* 0x0003b0d701007387 */ /* 0x000fe80000100800 */
[----:B------:R-:W3:Y:S01]  /*278c0*/  LDL.LU R196, [R1+0x474] ;  /* 0x0004740001c47983 */ /* 0x000ee20000300800 */
[----:B------:R-:W-:-:S03]  /*278d0*/  IMAD.X R212, R212, 0x1, R2, P0 ;  /* 0x00000001d4d47824 */ /* 0x000fc600000e0602 */
[----:B------:R5:W-:Y:S04]  /*278e0*/  LDGSTS.E [R192+0x1600], [R194.64], P2 ;  /* 0x01600000c2c07fae */ /* 0x000be80009121844 */
[----:B------:R1:W-:Y:S04]  /*278f0*/  STL [R1+0x3f4], R210 ;  /* 0x0003f4d201007387 */ /* 0x0003e80000100800 */
[----:B------:R-:W-:Y:S01]  /*27900*/  STL [R1+0x3d0], R213 ;  /* 0x0003d0d501007387 */ /* 0x000fe20000100800 */
[----:B------:R-:W-:Y:S01]  /*27910*/  IADD3 R208, P1, R208, R206, RZ ;  /* 0x000000ced0d07210 */ /* 0x000fe20007f3e0ff */
[----:B-----5:R-:W-:-:S02]  /*27920*/  IMAD.MOV.U32 R194, RZ, RZ, R211 ;  /* 0x000000ffffc27224 */ /* 0x020fc400078e00d3 */
[----:B------:R-:W-:Y:S01]  /*27930*/  IMAD.MOV.U32 R195, RZ, RZ, R213 ;  /* 0x000000ffffc37224 */ /* 0x000fe200078e00d5 */
[----:B-1----:R-:W2:Y:S01]  /*27940*/  LDL.LU R211, [R1+0x490] ;  /* 0x0004900001d37983 */ /* 0x002ea20000300800 */
[----:B------:R-:W-:-:S03]  /*27950*/  IMAD.X R209, R209, 0x1, R2, P1 ;  /* 0x00000001d1d17824 */ /* 0x000fc600008e0602 */
[----:B------:R-:W-:Y:S01]  /*27960*/  STL [R1+0x414], R208 ;  /* 0x000414d001007387 */ /* 0x000fe20000100800 */
[----:B------:R-:W-:-:S03]  /*27970*/  IADD3 R204, P0, R204, R206, RZ ;  /* 0x000000cecccc7210 */ /* 0x000fc60007f1e0ff */
[----:B------:R-:W-:Y:S04]  /*27980*/  STL [R1+0x3f0], R212 ;  /* 0x0003f0d401007387 */ /* 0x000fe80000100800 */
[----:B------:R-:W2:Y:S04]  /*27990*/  LDL.LU R193, [R1+0x494] ;  /* 0x0004940001c17983 */ /* 0x000ea80000300800 */
[----:B------:R1:W-:Y:S02]  /*279a0*/  LDGSTS.E [R192+0x1e00], [R194.64], P2 ;  /* 0x01e00000c2c07fae */ /* 0x0003e40009121844 */
[----:B-1----:R-:W-:-:S02]  /*279b0*/  IMAD.MOV.U32 R194, RZ, RZ, R210 ;  /* 0x000000ffffc27224 */ /* 0x002fc400078e00d2 */
[----:B------:R-:W2:Y:S04]  /*279c0*/  LDL.LU R210, [R1+0x4ac] ;  /* 0x0004ac0001d27983 */ /* 0x000ea80000300800 */
[----:B------:R-:W-:Y:S04]  /*279d0*/  STL [R1+0x434], R204 ;  /* 0x000434cc01007387 */ /* 0x000fe80000100800 */
[----:B------:R1:W-:Y:S04]  /*279e0*/  STL [R1+0x410], R209 ;  /* 0x000410d101007387 */ /* 0x0003e80000100800 */
[----:B------:R-:W2:Y:S01]  /*279f0*/  LDL.LU R3, [R1+0x4b0] ;  /* 0x0004b00001037983 */ /* 0x000ea20000300800 */
[----:B------:R-:W-:-:S02]  /*27a00*/  IMAD.MOV.U32 R195, RZ, RZ, R212 ;  /* 0x000000ffffc37224 */ /* 0x000fc400078e00d4 */
[----:B------:R-:W-:-:S03]  /*27a10*/  IMAD.X R205, R205, 0x1, R2, P0 ;  /* 0x00000001cdcd7824 */ /* 0x000fc600000e0602 */
[----:B------:R1:W-:Y:S02]  /*27a20*/  LDGSTS.E [R192+0x2600], [R194.64], P2 ;  /* 0x02600000c2c07fae */ /* 0x0003e40009121844 */
[----:B-1----:R-:W-:Y:S02]  /*27a30*/  IMAD.MOV.U32 R194, RZ, RZ, R208 ;  /* 0x000000ffffc27224 */ /* 0x002fe400078e00d0 */
[----:B------:R-:W-:Y:S02]  /*27a40*/  IMAD.MOV.U32 R195, RZ, RZ, R209 ;  /* 0x000000ffffc37224 */ /* 0x000fe400078e00d1 */
[----:B------:R-:W2:Y:S04]  /*27a50*/  LDL.LU R209, [R1+0x4b4] ;  /* 0x0004b40001d17983 */ /* 0x000ea80000300800 */
[----:B------:R1:W-:Y:S02]  /*27a60*/  LDGSTS.E [R192+0x2e00], [R194.64], P2 ;  /* 0x02e00000c2c07fae */ /* 0x0003e40009121844 */
[----:B-1----:R-:W-:-:S02]  /*27a70*/  IMAD.MOV.U32 R195, RZ, RZ, R205 ;  /* 0x000000ffffc37224 */ /* 0x002fc400078e00cd */
        /* <DEDUP_REMOVED lines=9> */
[----:B------:R-:W-:Y:S04]  /*27b10*/  STL [R1+0x474], R196 ;  /* 0x000474c401007387 */ /* 0x000fe80000100800 */
[----:B------:R4:W-:Y:S04]  /*27b20*/  STL [R1+0x450], R199 ;  /* 0x000450c701007387 */ /* 0x0009e80000100800 */
[----:B------:R-:W3:Y:S01]  /*27b30*/  LDL.LU R204, [R1+0x4c4] ;  /* 0x0004c40001cc7983 */ /* 0x000ee20000300800 */
[----:B--2---:R-:W-:-:S03]  /*27b40*/  IMAD.X R197, R197, 0x1, R2, P0 ;  /* 0x00000001c5c57824 */ /* 0x004fc600000e0602 */
[----:B------:R-:W4:Y:S01]  /*27b50*/  LDL.LU R213, [R1+0x4cc] ;  /* 0x0004cc0001d57983 */ /* 0x000f220000300800 */
[----:B-1----:R-:W-:Y:S02]  /*27b60*/  IMAD.MOV.U32 R195, RZ, RZ, R199 ;  /* 0x000000ffffc37224 */ /* 0x002fe400078e00c7 */
[----:B------:R-:W-:-:S05]  /*27b70*/  IMAD.MOV.U32 R194, RZ, RZ, R198 ;  /* 0x000000ffffc27224 */ /* 0x000fca00078e00c6 */
[----:B------:R1:W-:Y:S01]  /*27b80*/  LDGSTS.E [R192+0x3e00], [R194.64], P2 ;  /* 0x03e00000c2c07fae */ /* 0x0003e20009121844 */
[----:B------:R-:W-:-:S05]  /*27b90*/  IADD3 R193, P1, R193, R206, RZ ;  /* 0x000000cec1c17210 */ /* 0x000fca0007f3e0ff */
[----:B------:R-:W-:Y:S01]  /*27ba0*/  STL [R1+0x494], R193 ;  /* 0x000494c101007387 */ /* 0x000fe20000100800 */
[----:B------:R-:W-:-:S03]  /*27bb0*/  IMAD.X R211, R211, 0x1, R2, P1 ;  /* 0x00000001d3d37824 */ /* 0x000fc600008e0602 */
[----:B------:R1:W-:Y:S04]  /*27bc0*/  STL [R1+0x470], R197 ;  /* 0x000470c501007387 */ /* 0x0003e80000100800 */
[----:B----4-:R-:W4:Y:S04]  /*27bd0*/  LDL.LU R199, [R1+0x4d0] ;  /* 0x0004d00001c77983 */ /* 0x010f280000300800 */
[----:B------:R-:W4:Y:S01]  /*27be0*/  LDL.LU R212, [R1+0x4dc] ;  /* 0x0004dc0001d47983 */ /* 0x000f220000300800 */
[----:B-1----:R-:W-:Y:S02]  /*27bf0*/  IMAD.MOV.U32 R195, RZ, RZ, R197 ;  /* 0x000000ffffc37224 */ /* 0x002fe400078e00c5 */
[----:B------:R-:W-:-:S05]  /*27c00*/  IMAD.MOV.U32 R194, RZ, RZ, R196 ;  /* 0x000000ffffc27224 */ /* 0x000fca00078e00c4 */
[----:B------:R1:W-:Y:S01]  /*27c10*/  LDGSTS.E [R192+0x4600], [R194.64], P2 ;  /* 0x04600000c2c07fae */ /* 0x0003e20009121844 */
[----:B------:R-:W-:-:S05]  /*27c20*/  IADD3 R3, P0, R3, R206, RZ ;  /* 0x000000ce03037210 */ /* 0x000fca0007f1e0ff */
[----:B------:R-:W-:Y:S04]  /*27c30*/  STL [R1+0x4b0], R3 ;  /* 0x0004b00301007387 */ /* 0x000fe80000100800 */
[----:B------:R1:W-:Y:S04]  /*27c40*/  STL [R1+0x490], R211 ;  /* 0x000490d301007387 */ /* 0x0003e80000100800 */
[----:B------:R-:W4:Y:S04]  /*27c50*/  LDL.LU R198, [R1+0x4e0] ;  /* 0x0004e00001c67983 */ /* 0x000f280000300800 */
[----:B------:R-:W4:Y:S04]  /*27c60*/  LDL.LU R197, [R1+0x4ec] ;  /* 0x0004ec0001c57983 */ /* 0x000f280000300800 */
[----:B------:R-:W4:Y:S01]  /*27c70*/  LDL.LU R196, [R1+0x4f0] ;  /* 0x0004f00001c47983 */ /* 0x000f220000300800 */
[----:B-1----:R-:W-:-:S02]  /*27c80*/  IMAD.MOV.U32 R194, RZ, RZ, R193 ;  /* 0x000000ffffc27224 */ /* 0x002fc400078e00c1 */
[----:B------:R-:W-:Y:S02]  /*27c90*/  IMAD.MOV.U32 R195, RZ, RZ, R211 ;  /* 0x000000ffffc37224 */ /* 0x000fe400078e00d3 */
        /* <DEDUP_REMOVED lines=10> */
[----:B------:R-:W2:Y:S01]  /*27d40*/  LDL.LU R193, [R1+0x500] ;  /* 0x0005000001c17983 */ /* 0x000ea20000300800 */
[----:B---3--:R-:W-:-:S03]  /*27d50*/  IADD3 R204, P0, R204, R206, RZ ;  /* 0x000000cecccc7210 */ /* 0x008fc60007f1e0ff */
[----:B-----5:R-:W3:Y:S01]  /*27d60*/  LDL.LU R210, [R1+0x50c] ;  /* 0x00050c0001d27983 */ /* 0x020ee20000300800 */
[----:B-1----:R-:W-:-:S03]  /*27d70*/  IMAD.MOV.U32 R194, RZ, RZ, R208 ;  /* 0x000000ffffc27224 */ /* 0x002fc600078e00d0 */
[----:B------:R-:W-:Y:S01]  /*27d80*/  STL [R1+0x4c4], R204 ;  /* 0x0004c4cc01007387 */ /* 0x000fe20000100800 */
[----:B------:R-:W-:-:S03]  /*27d90*/  IMAD.MOV.U32 R195, RZ, RZ, R209 ;  /* 0x000000ffffc37224 */ /* 0x000fc600078e00d1 */
[----:B------:R1:W-:Y:S01]  /*27da0*/  STL [R1+0x4b4], R209 ;  /* 0x0004b4d101007387 */ /* 0x0003e20000100800 */
[----:B------:R-:W-:-:S03]  /*27db0*/  IMAD.X R205, R205, 0x1, R2, P0 ;  /* 0x00000001cdcd7824 */ /* 0x000fc600000e0602 */
[----:B------:R-:W5:Y:S04]  /*27dc0*/  LDL.LU R3, [R1+0x510] ;  /* 0x0005100001037983 */ /* 0x000f680000300800 */
[----:B------:R4:W-:Y:S04]  /*27dd0*/  LDGSTS.E [R192+0x5e00], [R194.64], P2 ;  /* 0x05e00000c2c07fae */ /* 0x0009e80009121844 */
[----:B-1----:R-:W3:Y:S01]  /*27de0*/  LDL.LU R209, [R1+0x51c] ;  /* 0x00051c0001d17983 */ /* 0x002ee20000300800 */
[----:B----4-:R-:W-:Y:S01]  /*27df0*/  IMAD.MOV.U32 R194, RZ, RZ, R204 ;  /* 0x000000ffffc27224 */ /* 0x010fe200078e00cc */
[----:B------:R-:W-:Y:S01]  /*27e00*/  IADD3 R199, P1, R199, R206, RZ ;  /* 0x000000cec7c77210 */ /* 0x000fe20007f3e0ff */
[----:B------:R-:W-:-:S04]  /*27e10*/  IMAD.MOV.U32 R195, RZ, RZ, R205 ;  /* 0x000000ffffc37224 */ /* 0x000fc800078e00cd */
[----:B------:R-:W-:Y:S01]  /*27e20*/  IMAD.X R213, R213, 0x1, R2, P1 ;  /* 0x00000001d5d57824 */ /* 0x000fe200008e0602 */
[----:B------:R-:W-:Y:S04]  /*27e30*/  STL [R1+0x4d0], R199 ;  /* 0x0004d0c701007387 */ /* 0x000fe80000100800 */
[----:B------:R1:W-:Y:S04]  /*27e40*/  STL [R1+0x4c0], R205 ;  /* 0x0004c0cd01007387 */ /* 0x0003e80000100800 */
[----:B------:R-:W4:Y:S04]  /*27e50*/  LDL.LU R208, [R1+0x520] ;  /* 0x0005200001d07983 */ /* 0x000f280000300800 */
[----:B------:R1:W-:Y:S04]  /*27e60*/  LDGSTS.E [R192+0x6600], [R194.64], P2 ;  /* 0x06600000c2c07fae */ /* 0x0003e80009121844 */
[----:B-1----:R-:W4:Y:S01]  /*27e70*/  LDL.LU R205, [R1+0x52c] ;  /* 0x00052c0001cd7983 */ /* 0x002f220000300800 */
[----:B------:R-:W-:Y:S01]  /*27e80*/  IADD3 R198, P0, R198, R206, RZ ;  /* 0x000000cec6c67210 */ /* 0x000fe20007f1e0ff */
[----:B------:R-:W-:-:S02]  /*27e90*/  IMAD.MOV.U32 R194, RZ, RZ, R199 ;  /* 0x000000ffffc27224 */ /* 0x000fc400078e00c7 */
[----:B------:R-:W-:Y:S02]  /*27ea0*/  IMAD.MOV.U32 R195, RZ, RZ, R213 ;  /* 0x000000ffffc37224 */ /* 0x000fe400078e00d5 */
[----:B------:R1:W-:Y:S01]  /*27eb0*/  STL [R1+0x4e0], R198 ;  /* 0x0004e0c601007387 */ /* 0x0003e20000100800 */
[----:B------:R-:W-:Y:S01]  /*27ec0*/  IMAD.X R212, R212, 0x1, R2, P0 ;  /* 0x00000001d4d47824 */ /* 0x000fe200000e0602 */
[----:B------:R-:W-:Y:S02]  /*27ed0*/  IADD3 R196, P1, R196, R206, RZ ;  /* 0x000000cec4c47210 */ /* 0x000fe40007f3e0ff */
[----:B------:R-:W-:Y:S04]  /*27ee0*/  STL [R1+0x4cc], R213 ;  /* 0x0004ccd501007387 */ /* 0x000fe80000100800 */
[----:B------:R-:W4:Y:S04]  /*27ef0*/  LDL.LU R204, [R1+0x530] ;  /* 0x0005300001cc7983 */ /* 0x000f280000300800 */
[----:B------:R-:W4:Y:S04]  /*27f00*/  LDL.LU R199, [R1+0x53c] ;  /* 0x00053c0001c77983 */ /* 0x000f280000300800 */
[----:B------:R-:W-:Y:S04]  /*27f10*/  STL [R1+0x4f0], R196 ;  /* 0x0004f0c401007387 */ /* 0x000fe80000100800 */
[----:B------:R1:W-:Y:S04]  /*27f20*/  LDGSTS.E [R192+0x6e00], [R194.64], P2 ;  /* 0x06e00000c2c07fae */ /* 0x0003e80009121844 */
[----:B------:R-:W-:Y:S01]  /*27f30*/  STL [R1+0x4dc], R212 ;  /* 0x0004dcd401007387 */ /* 0x000fe20000100800 */
[----:B-1----:R-:W-:-:S03]  /*27f40*/  IMAD.MOV.U32 R194, RZ, RZ, R198 ;  /* 0x000000ffffc27224 */ /* 0x002fc600078e00c6 */
[----:B------:R-:W4:Y:S01]  /*27f50*/  LDL.LU R198, [R1+0x540] ;  /* 0x0005400001c67983 */ /* 0x000f220000300800 */
[----:B------:R-:W-:Y:S02]  /*27f60*/  IMAD.MOV.U32 R195, RZ, RZ, R212 ;  /* 0x000000ffffc37224 */ /* 0x000fe400078e00d4 */
[----:B------:R-:W-:-:S03]  /*27f70*/  IMAD.X R197, R197, 0x1, R2, P1 ;  /* 0x00000001c5c57824 */ /* 0x000fc600008e0602 */
[----:B------:R1:W-:Y:S02]  /*27f80*/  LDGSTS.E [R192+0x7600], [R194.64], P2 ;  /* 0x07600000c2c07fae */ /* 0x0003e40009121844 */
[----:B-1----:R-:W-:Y:S02]  /*27f90*/  IMAD.MOV.U32 R195, RZ, RZ, R197 ;  /* 0x000000ffffc37224 */ /* 0x002fe400078e00c5 */
[----:B------:R-:W-:-:S05]  /*27fa0*/  IMAD.MOV.U32 R194, RZ, RZ, R196 ;  /* 0x000000ffffc27224 */ /* 0x000fca00078e00c4 */
[----:B------:R1:W-:Y:S01]  /*27fb0*/  LDGSTS.E [R192+0x7e00], [R194.64], P2 ;  /* 0x07e00000c2c07fae */ /* 0x0003e20009121844 */
[----:B--2---:R-:W-:-:S05]  /*27fc0*/  IADD3 R193, P0, R193, R206, RZ ;  /* 0x000000cec1c17210 */ /* 0x004fca0007f1e0ff */
[----:B------:R-:W-:Y:S01]  /*27fd0*/  IMAD.X R211, R211, 0x1, R2, P0 ;  /* 0x00000001d3d37824 */ /* 0x000fe200000e0602 */
[----:B------:R-:W-:Y:S04]  /*27fe0*/  STL [R1+0x500], R193 ;  /* 0x000500c101007387 */ /* 0x000fe80000100800 */
[----:B------:R2:W-:Y:S01]  /*27ff0*/  STL [R1+0x4ec], R197 ;  /* 0x0004ecc501007387 */ /* 0x0005e20000100800 */
[----:B-----5:R-:W-:-:S03]  /*28000*/  IADD3 R3, P1, R3, R206, RZ ;  /* 0x000000ce03037210 */ /* 0x020fc60007f3e0ff */
[----:B--2---:R-:W2:Y:S04]  /*28010*/  LDL.LU R197, [R1+0x54c] ;  /* 0x00054c0001c57983 */ /* 0x004ea80000300800 */
[----:B------:R5:W-:Y:S04]  /*28020*/  STL [R1+0x510], R3 ;  /* 0x0005100301007387 */ /* 0x000be80000100800 */
[----:B------:R-:W-:Y:S04]  /*28030*/  STL [R1+0x4fc], R211 ;  /* 0x0004fcd301007387 */ /* 0x000fe80000100800 */
[----:B------:R-:W2:Y:S01]  /*28040*/  LDL.LU R196, [R1+0x550] ;  /* 0x0005500001c47983 */ /* 0x000ea20000300800 */
[----:B-1----:R-:W-:-:S02]  /*28050*/  IMAD.MOV.U32 R194, RZ, RZ, R193 ;  /* 0x000000ffffc27224 */ /* 0x002fc400078e00c1 */
[----:B------:R-:W-:Y:S01]  /*28060*/  IMAD.MOV.U32 R195, RZ, RZ, R211 ;  /* 0x000000ffffc37224 */ /* 0x000fe200078e00d3 */
[----:B------:R-:W2:Y:S01]  /*28070*/  LDL.LU R193, [R1+0x55c] ;  /* 0x00055c0001c17983 */ /* 0x000ea20000300800 */
[----:B---3--:R-:W-:-:S03]  /*28080*/  IMAD.X R210, R210, 0x1, R2, P1 ;  /* 0x00000001d2d27824 */ /* 0x008fc600008e0602 */
[----:B------:R1:W-:Y:S01]  /*28090*/  LDGSTS.E [R192+0x8600], [R194.64], P2 ;  /* 0x08600000c2c07fae */ /* 0x0003e20009121844 */
[----:B----4-:R-:W-:Y:S01]  /*280a0*/  IADD3 R208, P0, R208, R206, RZ ;  /* 0x000000ced0d07210 */ /* 0x010fe20007f1e0ff */
[----:B-1----:R-:W-:-:S04]  /*280b0*/  IMAD.MOV.U32 R194, RZ, RZ, R3 ;  /* 0x000000ffffc27224 */ /* 0x002fc800078e0003 */
[----:B------:R-:W-:Y:S01]  /*280c0*/  STL [R1+0x520], R208 ;  /* 0x000520d001007387 */ /* 0x000fe20000100800 */
[----:B------:R-:W-:-:S03]  /*280d0*/  IMAD.X R209, R209, 0x1, R2, P0 ;  /* 0x00000001d1d17824 */ /* 0x000fc600000e0602 */
[----:B------:R1:W-:Y:S04]  /*280e0*/  STL [R1+0x50c], R210 ;  /* 0x00050cd201007387 */ /* 0x0003e80000100800 */
[----:B-----5:R-:W3:Y:S01]  /*280f0*/  LDL.LU R3, [R1+0x560] ;  /* 0x0005600001037983 */ /* 0x020ee20000300800 */
[----:B------:R-:W-:-:S05]  /*28100*/  IADD3 R204, P1, R204, R206, RZ ;  /* 0x000000cecccc7210 */ /* 0x000fca0007f3e0ff */
[----:B------:R-:W-:Y:S01]  /*28110*/  IMAD.X R205, R205, 0x1, R2, P1 ;  /* 0x00000001cdcd7824 */ /* 0x000fe200008e0602 */
[----:B------:R-:W-:Y:S04]  /*28120*/  STL [R1+0x530], R204 ;  /* 0x000530cc01007387 */ /* 0x000fe80000100800 */
[----:B------:R4:W-:Y:S04]  /*28130*/  STL [R1+0x51c], R209 ;  /* 0x00051cd101007387 */ /* 0x0009e80000100800 */
[----:B------:R-:W5:Y:S01]  /*28140*/  LDL.LU R217, [R1+0x56c] ;  /* 0x00056c0001d97983 */ /* 0x000f620000300800 */
[----:B------:R-:W-:-:S05]  /*28150*/  IADD3 R198, P0, R198, R206, RZ ;  /* 0x000000cec6c67210 */ /* 0x000fca0007f1e0ff */
[----:B------:R-:W-:Y:S04]  /*28160*/  STL [R1+0x540], R198 ;  /* 0x000540c601007387 */ /* 0x000fe80000100800 */
[----:B------:R1:W-:Y:S04]  /*28170*/  STL [R1+0x52c], R205 ;  /* 0x00052ccd01007387 */ /* 0x0003e80000100800 */
[----:B------:R-:W5:Y:S04]  /*28180*/  LDL.LU R216, [R1+0x570] ;  /* 0x0005700001d87983 */ /* 0x000f680000300800 */
[----:B------:R-:W5:Y:S01]  /*28190*/  LDL.LU R214, [R1+0x580] ;  /* 0x0005800001d67983 */ /* 0x000f620000300800 */
[----:B------:R-:W-:-:S03]  /*281a0*/  IMAD.X R199, R199, 0x1, R2, P0 ;  /* 0x00000001c7c77824 */ /* 0x000fc600000e0602 */
[----:B------:R-:W5:Y:S01]  /*281b0*/  LDL.LU R215, [R1+0x57c] ;  /* 0x00057c0001d77983 */ /* 0x000f620000300800 */
[----:B------:R-:W-:-:S05]  /*281c0*/  IMAD.MOV.U32 R195, RZ, RZ, R210 ;  /* 0x000000ffffc37224 */ /* 0x000fca00078e00d2 */
[----:B------:R1:W-:Y:S02]  /*281d0*/  LDGSTS.E [R192+0x8e00], [R194.64], P2 ;  /* 0x08e00000c2c07fae */ /* 0x0003e40009121844 */
[----:B-1----:R-:W-:Y:S02]  /*281e0*/  IMAD.MOV.U32 R194, RZ, RZ, R208 ;  /* 0x000000ffffc27224 */ /* 0x002fe400078e00d0 */
[----:B------:R-:W-:-:S05]  /*281f0*/  IMAD.MOV.U32 R195, RZ, RZ, R209 ;  /* 0x000000ffffc37224 */ /* 0x000fca00078e00d1 */
[----:B------:R1:W-:Y:S02]  /*28200*/  LDGSTS.E [R192+0x9600], [R194.64], P2 ;  /* 0x09600000c2c07fae */ /* 0x0003e40009121844 */
[----:B-1----:R-:W-:Y:S02]  /*28210*/  IMAD.MOV.U32 R195, RZ, RZ, R205 ;  /* 0x000000ffffc37224 */ /* 0x002fe400078e00cd */
[----:B------:R-:W-:-:S05]  /*28220*/  IMAD.MOV.U32 R194, RZ, RZ, R204 ;  /* 0x000000ffffc27224 */ /* 0x000fca00078e00cc */
[----:B------:R1:W-:Y:S02]  /*28230*/  LDGSTS.E [R192+0x9e00], [R194.64], P2 ;  /* 0x09e00000c2c07fae */ /* 0x0003e40009121844 */
[----:B-1----:R-:W-:Y:S02]  /*28240*/  IMAD.MOV.U32 R194, RZ, RZ, R198 ;  /* 0x000000ffffc27224 */ /* 0x002fe400078e00c6 */
[----:B------:R-:W-:-:S05]  /*28250*/  IMAD.MOV.U32 R195, RZ, RZ, R199 ;  /* 0x000000ffffc37224 */ /* 0x000fca00078e00c7 */
[----:B------:R1:W-:Y:S01]  /*28260*/  LDGSTS.E [R192+0xa600], [R194.64], P2 ;  /* 0x0a600000c2c07fae */ /* 0x0003e20009121844 */
[----:B--2---:R-:W-:-:S05]  /*28270*/  IADD3 R196, P1, R196, R206, RZ ;  /* 0x000000cec4c47210 */ /* 0x004fca0007f3e0ff */
[----:B------:R-:W-:Y:S04]  /*28280*/  STL [R1+0x550], R196 ;  /* 0x000550c401007387 */ /* 0x000fe80000100800 */
[----:B------:R3:W-:Y:S04]  /*28290*/  STL [R1+0x53c], R199 ;  /* 0x00053cc701007387 */ /* 0x0007e80000100800 */
[----:B------:R-:W2:Y:S04]  /*282a0*/  LDL.LU R213, [R1+0x58c] ;  /* 0x00058c0001d57983 */ /* 0x000ea80000300800 */
[----:B------:R-:W2:Y:S01]  /*282b0*/  LDL.LU R212, [R1+0x590] ;  /* 0x0005900001d47983 */ /* 0x000ea20000300800 */
[----:B------:R-:W-:-:S03]  /*282c0*/  IMAD.X R197, R197, 0x1, R2, P1 ;  /* 0x00000001c5c57824 */ /* 0x000fc600008e0602 */
[----:B------:R-:W2:Y:S04]  /*282d0*/  LDL.LU R210, [R1+0x5a0] ;  /* 0x0005a00001d27983 */ /* 0x000ea80000300800 */
[----:B------:R-:W2:Y:S01]  /*282e0*/  LDL.LU R211, [R1+0x59c] ;  /* 0x00059c0001d37983 */ /* 0x000ea20000300800 */
[----:B---3--:R-:W-:-:S05]  /*282f0*/  IADD3 R3, P0, R3, R206, RZ ;  /* 0x000000ce03037210 */ /* 0x008fca0007f1e0ff */
[----:B------:R-:W-:Y:S01]  /*28300*/  STL [R1+0x560], R3 ;  /* 0x0005600301007387 */ /* 0x000fe20000100800 */
[----:B------:R-:W-:-:S03]  /*28310*/  IMAD.X R193, R193, 0x1, R2, P0 ;  /* 0x00000001c1c17824 */ /* 0x000fc600000e0602 */
[----:B------:R3:W-:Y:S04]  /*28320*/  STL [R1+0x54c], R197 ;  /* 0x00054cc501007387 */ /* 0x0007e80000100800 */
[----:B----4-:R-:W4:Y:S04]  /*28330*/  LDL.LU R209, [R1+0x5ac] ;  /* 0x0005ac0001d17983 */ /* 0x010f280000300800 */
[----:B------:R-:W4:Y:S04]  /*28340*/  LDL.LU R208, [R1+0x5b0] ;  /* 0x0005b00001d07983 */ /* 0x000f280000300800 */
[----:B------:R-:W4:Y:S01]  /*28350*/  LDL.LU R205, [R1+0x5bc] ;  /* 0x0005bc0001cd7983 */ /* 0x000f220000300800 */
[----:B-1----:R-:W-:-:S02]  /*28360*/  IMAD.MOV.U32 R194, RZ, RZ, R196 ;  /* 0x000000ffffc27224 */ /* 0x002fc400078e00c4 */
[----:B------:R-:W-:-:S05]  /*28370*/  IMAD.MOV.U32 R195, RZ, RZ, R197 ;  /* 0x000000ffffc37224 */ /* 0x000fca00078e00c5 */
[----:B------:R1:W-:Y:S01]  /*28380*/  LDGSTS.E [R192+0xae00], [R194.64], P2 ;  /* 0x0ae00000c2c07fae */ /* 0x0003e20009121844 */
[----:B-----5:R-:W-:-:S05]  /*28390*/  IADD3 R216, P1, R216, R206, RZ ;  /* 0x000000ced8d87210 */ /* 0x020fca0007f3e0ff */
[----:B------:R-:W-:Y:S04]  /*283a0*/  STL [R1+0x570], R216 ;  /* 0x000570d801007387 */ /* 0x000fe80000100800 */
[----:B------:R5:W-:Y:S04]  /*283b0*/  STL [R1+0x55c], R193 ;  /* 0x00055cc101007387 */ /* 0x000be80000100800 */
[----:B------:R-:W4:Y:S04]  /*283c0*/  LDL.LU R204, [R1+0x5c0] ;  /* 0x0005c00001cc7983 */ /* 0x000f280000300800 */
[----:B------:R-:W4:Y:S04]  /*283d0*/  LDL.LU R199, [R1+0x5cc] ;  /* 0x0005cc0001c77983 */ /* 0x000f280000300800 */
[----:B------:R-:W4:Y:S01]  /*283e0*/  LDL.LU R198, [R1+0x5d0] ;  /* 0x0005d00001c67983 */ /* 0x000f220000300800 */
[----:B------:R-:W-:Y:S01]  /*283f0*/  IADD3 R214, P0, R214, R206, RZ ;  /* 0x000000ced6d67210 */ /* 0x000fe20007f1e0ff */
[----:B------:R-:W-:-:S02]  /*28400*/  IMAD.X R217, R217, 0x1, R2, P1 ;  /* 0x00000001d9d97824 */ /* 0x000fc400008e0602 */
[----:B---3--:R-:W3:Y:S04]  /*28410*/  LDL.LU R197, [R1+0x5dc] ;  /* 0x0005dc0001c57983 */ /* 0x008ee80000300800 */
[----:B------:R-:W3:Y:S01]  /*28420*/  LDL.LU R196, [R1+0x5e0] ;  /* 0x0005e00001c47983 */ /* 0x000ee20000300800 */
[----:B-1----:R-:W-:-:S03]  /*28430*/  IMAD.MOV.U32 R195, RZ, RZ, R193 ;  /* 0x000000ffffc37224 */ /* 0x002fc600078e00c1 */
[----:B------:R-:W-:Y:S01]  /*28440*/  STL [R1+0x580], R214 ;  /* 0x000580d601007387 */ /* 0x000fe20000100800 */
[----:B------:R-:W-:-:S03]  /*28450*/  IMAD.MOV.U32 R194, RZ, RZ, R3 ;  /* 0x000000ffffc27224 */ /* 0x000fc600078e0003 */
[----:B------:R-:W-:Y:S04]  /*28460*/  STL [R1+0x56c], R217 ;  /* 0x00056cd901007387 */ /* 0x000fe80000100800 */
[----:B-----5:R-:W5:Y:S04]  /*28470*/  LDL.LU R193, [R1+0x5ec] ;  /* 0x0005ec0001c17983 */ /* 0x020f680000300800 */
[----:B------:R-:W5:Y:S01]  /*28480*/  LDL.LU R3, [R1+0x5f0] ;  /* 0x0005f00001037983 */ /* 0x000f620000300800 */
[----:B------:R-:W-:-:S03]  /*28490*/  IMAD.X R215, R215, 0x1, R2, P0 ;  /* 0x00000001d7d77824 */ /* 0x000fc600000e0602 */
[----:B------:R1:W-:Y:S02]  /*284a0*/  LDGSTS.E [R192+0xb600], [R194.64], P2 ;  /* 0x0b600000c2c07fae */ /* 0x0003e40009121844 */
[----:B-1----:R-:W-:Y:S02]  /*284b0*/  IMAD.MOV.U32 R194, RZ, RZ, R216 ;  /* 0x000000ffffc27224 */ /* 0x002fe400078e00d8 */
[----:B------:R-:W-:-:S05]  /*284c0*/  IMAD.MOV.U32 R195, RZ, RZ, R217 ;  /* 0x000000ffffc37224 */ /* 0x000fca00078e00d9 */
[----:B------:R1:W-:Y:S02]  /*284d0*/  LDGSTS.E [R192+0xbe00], [R194.64], P2 ;  /* 0x0be00000c2c07fae */ /* 0x0003e40009121844 */
[----:B-1----:R-:W-:Y:S02]  /*284e0*/  IMAD.MOV.U32 R194, RZ, RZ, R214 ;  /* 0x000000ffffc27224 */ /* 0x002fe400078e00d6 */
[----:B------:R-:W-:-:S05]  /*284f0*/  IMAD.MOV.U32 R195, RZ, RZ, R215 ;  /* 0x000000ffffc37224 */ /* 0x000fca00078e00d7 */
[----:B------:R1:W-:Y:S01]  /*28500*/  LDGSTS.E [R192+0xc600], [R194.64], P2 ;  /* 0x0c600000c2c07fae */ /* 0x0003e20009121844 */
[----:B------:R-:W-:Y:S02]  /*28510*/  IADD3 R207, R207, 0x1, RZ ;  /* 0x00000001cfcf7810 */ /* 0x000fe40007ffe0ff */
[-C--:B--2---:R-:W-:Y:S02]  /*28520*/  IADD3 R212, P1, R212, R206.reuse, RZ ;  /* 0x000000ced4d47210 */ /* 0x084fe40007f3e0ff */
[----:B------:R-:W-:-:S03]  /*28530*/  IADD3 R210, P0, R210, R206, RZ ;  /* 0x000000ced2d27210 */ /* 0x000fc60007f1e0ff */
[----:B------:R-:W-:Y:S02]  /*28540*/  IMAD.X R213, R213, 0x1, R2, P1 ;  /* 0x00000001d5d57824 */ /* 0x000fe400008e0602 */
[----:B-1----:R-:W-:Y:S02]  /*28550*/  IMAD.MOV.U32 R194, RZ, RZ, R212 ;  /* 0x000000ffffc27224 */ /* 0x002fe400078e00d4 */
[----:B------:R-:W-:Y:S02]  /*28560*/  IMAD.MOV.U32 R195, RZ, RZ, R213 ;  /* 0x000000ffffc37224 */ /* 0x000fe400078e00d5 */
[----:B------:R-:W-:-:S03]  /*28570*/  IMAD.X R211, R211, 0x1, R2, P0 ;  /* 0x00000001d3d37824 */ /* 0x000fc600000e0602 */
[----:B------:R1:W-:Y:S02]  /*28580*/  LDGSTS.E [R192+0xce00], [R194.64], P2 ;  /* 0x0ce00000c2c07fae */ /* 0x0003e40009121844 */
[----:B-1----:R-:W-:Y:S02]  /*28590*/  IMAD.MOV.U32 R194, RZ, RZ, R210 ;  /* 0x000000ffffc27224 */ /* 0x002fe400078e00d2 */
[----:B------:R-:W-:Y:S01]  /*285a0*/  IMAD.MOV.U32 R195, RZ, RZ, R211 ;  /* 0x000000ffffc37224 */ /* 0x000fe200078e00d3 */
[----:B----4-:R-:W-:-:S04]  /*285b0*/  IADD3 R208, P1, R208, R206, RZ ;  /* 0x000000ced0d07210 */ /* 0x010fc80007f3e0ff */
[----:B------:R1:W-:Y:S01]  /*285c0*/  LDGSTS.E [R192+0xd600], [R194.64], P2 ;  /* 0x0d600000c2c07fae */ /* 0x0003e20009121844 */
[----:B------:R-:W-:Y:S02]  /*285d0*/  IMAD.X R209, R209, 0x1, R2, P1 ;  /* 0x00000001d1d17824 */ /* 0x000fe400008e0602 */
[----:B-1----:R-:W-:Y:S02]  /*285e0*/  IMAD.MOV.U32 R194, RZ, RZ, R208 ;  /* 0x000000ffffc27224 */ /* 0x002fe400078e00d0 */
[----:B------:R-:W-:-:S05]  /*285f0*/  IMAD.MOV.U32 R195, RZ, RZ, R209 ;  /* 0x000000ffffc37224 */ /* 0x000fca00078e00d1 */
[----:B------:R1:W-:Y:S04]  /*28600*/  LDGSTS.E [R192+0xde00], [R194.64], P2 ;  /* 0x0de00000c2c07fae */ /* 0x0003e80009121844 */
[----:B------:R-:W-:Y:S04]  /*28610*/  STL [R1+0x590], R212 ;  /* 0x000590d401007387 */ /* 0x000fe80000100800 */
[----:B------:R-:W-:Y:S04]  /*28620*/  STL [R1+0x57c], R215 ;  /* 0x00057cd701007387 */ /* 0x000fe80000100800 */
[----:B------:R-:W-:Y:S01]  /*28630*/  STL [R1+0x5a0], R210 ;  /* 0x0005a0d201007387 */ /* 0x000fe20000100800 */
[----:B------:R-:W-:-:S05]  /*28640*/  IADD3 R204, P0, R204, R206, RZ ;  /* 0x000000cecccc7210 */ /* 0x000fca0007f1e0ff */
[----:B------:R-:W-:Y:S01]  /*28650*/  IMAD.X R205, R205, 0x1, R2, P0 ;  /* 0x00000001cdcd7824 */ /* 0x000fe200000e0602 */
[-C--:B------:R-:W-:Y:S01]  /*28660*/  IADD3 R198, P1, R198, R206.reuse, RZ ;  /* 0x000000cec6c67210 */ /* 0x080fe20007f3e0ff */
[----:B-1----:R-:W-:Y:S02]  /*28670*/  IMAD.MOV.U32 R194, RZ, RZ, R204 ;  /* 0x000000ffffc27224 */ /* 0x002fe400078e00cc */
[----:B------:R-:W-:Y:S02]  /*28680*/  IMAD.MOV.U32 R195, RZ, RZ, R205 ;  /* 0x000000ffffc37224 */ /* 0x000fe400078e00cd */
[--C-:B------:R-:W-:Y:S01]  /*28690*/  IMAD.X R199, R199, 0x1, R2.reuse, P1 ;  /* 0x00000001c7c77824 */ /* 0x100fe200008e0602 */
[----:B---3--:R-:W-:Y:S02]  /*286a0*/  IADD3 R196, P3, R196, R206, RZ ;  /* 0x000000cec4c47210 */ /* 0x008fe40007f7e0ff */
[----:B------:R1:W-:Y:S03]  /*286b0*/  LDGSTS.E [R192+0xe600], [R194.64], P2 ;  /* 0x0e600000c2c07fae */ /* 0x0003e60009121844 */
[----:B------:R-:W-:Y:S01]  /*286c0*/  IMAD.X R197, R197, 0x1, R2, P3 ;  /* 0x00000001c5c57824 */ /* 0x000fe200018e0602 */
[----:B------:R-:W-:Y:S01]  /*286d0*/  STL [R1+0x58c], R213 ;  /* 0x00058cd501007387 */ /* 0x000fe20000100800 */
[----:B-1----:R-:W-:-:S02]  /*286e0*/  IMAD.MOV.U32 R194, RZ, RZ, R198 ;  /* 0x000000ffffc27224 */ /* 0x002fc400078e00c6 */
[----:B------:R-:W-:Y:S01]  /*286f0*/  IMAD.MOV.U32 R195, RZ, RZ, R199 ;  /* 0x000000ffffc37224 */ /* 0x000fe200078e00c7 */
[----:B-----5:R-:W-:Y:S01]  /*28700*/  IADD3 R3, P0, R3, R206, RZ ;  /* 0x000000ce03037210 */ /* 0x020fe20007f1e0ff */
[----:B------:R-:W-:Y:S01]  /*28710*/  IMAD.MOV.U32 R206, RZ, RZ, 0x3f ;  /* 0x0000003fffce7424 */ /* 0x000fe200078e00ff */
[----:B------:R-:W-:Y:S04]  /*28720*/  STL [R1+0x5b0], R208 ;  /* 0x0005b0d001007387 */ /* 0x000fe80000100800 */
[----:B------:R1:W-:Y:S01]  /*28730*/  LDGSTS.E [R192+0xee00], [R194.64], P2 ;  /* 0x0ee00000c2c07fae */ /* 0x0003e20009121844 */
[----:B------:R-:W-:-:S03]  /*28740*/  IADD3 R206, R206, c[0x0][0x180], RZ ;  /* 0x00006000cece7a10 */ /* 0x000fc60007ffe0ff */
[----:B------:R-:W-:Y:S04]  /*28750*/  STL [R1+0x59c], R211 ;  /* 0x00059cd301007387 */ /* 0x000fe80000100800 */
[----:B------:R-:W-:Y:S01]  /*28760*/  STL [R1+0x5c0], R204 ;  /* 0x0005c0cc01007387 */ /* 0x000fe20000100800 */
[----:B-1----:R-:W-:Y:S02]  /*28770*/  IMAD.MOV.U32 R194, RZ, RZ, R196 ;  /* 0x000000ffffc27224 */ /* 0x002fe400078e00c4 */
[----:B------:R-:W-:Y:S01]  /*28780*/  IMAD.MOV.U32 R195, RZ, RZ, R197 ;  /* 0x000000ffffc37224 */ /* 0x000fe200078e00c5 */
[----:B------:R-:W-:Y:S04]  /*28790*/  STL [R1+0x5ac], R209 ;  /* 0x0005acd101007387 */ /* 0x000fe80000100800 */
[----:B------:R-:W-:Y:S04]  /*287a0*/  STL [R1+0x5d0], R198 ;  /* 0x0005d0c601007387 */ /* 0x000fe80000100800 */
[----:B------:R-:W-:Y:S01]  /*287b0*/  STL [R1+0x5bc], R205 ;  /* 0x0005bccd01007387 */ /* 0x000fe20000100800 */
[----:B------:R-:W-:-:S03]  /*287c0*/  IMAD.X R193, R193, 0x1, R2, P0 ;  /* 0x00000001c1c17824 */ /* 0x000fc600000e0602 */
[----:B------:R-:W-:Y:S04]  /*287d0*/  STL [R1+0x5e0], R196 ;  /* 0x0005e0c401007387 */ /* 0x000fe80000100800 */
[----:B------:R1:W-:Y:S04]  /*287e0*/  LDGSTS.E [R192+0xf600], [R194.64], P2 ;  /* 0x0f600000c2c07fae */ /* 0x0003e80009121844 */
[----:B------:R2:W-:Y:S01]  /*287f0*/  STL [R1+0x5f0], R3 ;  /* 0x0005f00301007387 */ /* 0x0005e20000100800 */
[----:B-1----:R-:W-:Y:S01]  /*28800*/  IMAD.MOV.U32 R194, RZ, RZ, R3 ;  /* 0x000000ffffc27224 */ /* 0x002fe200078e0003 */
[----:B--2---:R-:W-:-:S02]  /*28810*/  SHF.R.S32.HI R3, RZ, 0x1f, R206 ;  /* 0x0000001fff037819 */ /* 0x004fc400000114ce */
[----:B------:R1:W-:Y:S02]  /*28820*/  STL [R1+0x5cc], R199 ;  /* 0x0005ccc701007387 */ /* 0x0003e40000100800 */
[----:B------:R-:W-:Y:S02]  /*28830*/  LEA.HI R3, R3, R206, RZ, 0x6 ;  /* 0x000000ce03037211 */ /* 0x000fe400078f30ff */
[----:B------:R1:W-:Y:S04]  /*28840*/  STL [R1+0x5dc], R197 ;  /* 0x0005dcc501007387 */ /* 0x0003e80000100800 */
[----:B------:R1:W-:Y:S01]  /*28850*/  STL [R1+0x5ec], R193 ;  /* 0x0005ecc101007387 */ /* 0x0003e20000100800 */
[----:B------:R-:W-:-:S03]  /*28860*/  SHF.R.S32.HI R3, RZ, 0x6, R3 ;  /* 0x00000006ff037819 */ /* 0x000fc60000011403 */
[----:B------:R1:W-:Y:S01]  /*28870*/  STL [R1+0x278], R207 ;  /* 0x000278cf01007387 */ /* 0x0003e20000100800 */
[----:B------:R-:W-:Y:S01]  /*28880*/  ISETP.NE.U32.AND P0, PT, R207, R3, PT ;  /* 0x00000003cf00720c */ /* 0x000fe20003f05070 */
[----:B------:R-:W-:-:S05]  /*28890*/  IMAD.MOV.U32 R195, RZ, RZ, R193 ;  /* 0x000000ffffc37224 */ /* 0x000fca00078e00c1 */
[----:B------:R1:W-:Y:S04]  /*288a0*/  LDGSTS.E [R192+0xfe00], [R194.64], P2 ;  /* 0x0fe00000c2c07fae */ /* 0x0003e80009121844 */
[----:B------:R-:W0:Y:S03]  /*288b0*/  LDGDEPBAR ;  /* 0x00000000000079af */ /* 0x000e260000000000 */
[----:B------:R-:W-:Y:S01]  /*288c0*/  @!P0 CALL.REL.NOINC `(.L_x_1) ;  /* 0x0000001000008944 */ /* 0x000fe20003c00000 */
[----:B------:R-:W-:Y:S05]  /*288d0*/  BRA `(.L_x_2) ;  /* 0xfffee73000007947 */ /* 0x000fea000383ffff */
.L_x_1:
[----:B-1----:R-:W2:Y:S01]  /*288e0*/  LDL.LU R192, [R1+0x89c] ;  /* 0x00089c0001c07983 */ /* 0x002ea20000300800 */
[----:B------:R-:W-:-:S04]  /*288f0*/  DEPBAR.LE SB0, 0x0 ;  /* 0x000080000000791a */ /* 0x000fc80000000000 */
[----:B------:R-:W1:Y:S04]  /*28900*/  S2R R3, SR_TID.X ;  /* 0x0000000000037919 */ /* 0x000e680000002100 */
[----:B------:R-:W3:Y:S04]  /*28910*/  LDL.LU R196, [R1+0x100] ;  /* 0x0001000001c47983 */ /* 0x000ee80000300800 */
[----:B------:R-:W3:Y:S04]  /*28920*/  LDL.LU R197, [R1+0x104] ;  /* 0x0001040001c57983 */ /* 0x000ee80000300800 */
[----:B------:R-:W3:Y:S04]  /*28930*/  LDL.LU R198, [R1+0xe0] ;  /* 0x0000e00001c67983 */ /* 0x000ee80000300800 */
[----:B------:R-:W3:Y:S01]  /*28940*/  LDL.LU R199, [R1+0xe4] ;  /* 0x0000e40001c77983 */ /* 0x000ee20000300800 */
[----:B-1----:R-:W-:-:S02]  /*28950*/  IMAD.SHL.U32 R0, R3, 0x20, RZ ;  /* 0x0000002003007824 */ /* 0x002fc400078e00ff */
[----:B------:R-:W-:-:S03]  /*28960*/  IMAD.SHL.U32 R2, R3, 0x4, RZ ;  /* 0x0000000403027824 */ /* 0x000fc600078e00ff */
[----:B------:R-:W-:-:S04]  /*28970*/  LOP3.LUT R0, R0, 0x60, RZ, 0xc0, !PT ;  /* 0x0000006000007812 */ /* 0x000fc800078ec0ff */
[----:B------:R-:W-:Y:S01]  /*28980*/  LOP3.LUT R0, R0, 0x70, R2, 0x78, !PT ;  /* 0x0000007000007812 */ /* 0x000fe200078e7802 */
[----:B------:R-:W-:-:S05]  /*28990*/  IMAD.SHL.U32 R2, R3, 0x400, RZ ;  /* 0x0000040003027824 */ /* 0x000fca00078e00ff */
[----:B------:R-:W-:Y:S01]  /*289a0*/  LOP3.LUT R2, R2, 0x6000, RZ, 0xc0, !PT ;  /* 0x0000600002027812 */ /* 0x000fe200078ec0ff */
[----:B------:R-:W-:Y:S03]  /*289b0*/  BAR.SYNC.DEFER_BLOCKING 0x0 ;  /* 0x0000000000007b1d */ /* 0x000fe60000010000 */
[----:B--2---:R-:W-:-:S03]  /*289c0*/  IADD3 R0, R0, R2, R192 ;  /* 0x0000000200007210 */ /* 0x004fc60007ffe0c0 */
[----:B------:R-:W2:Y:S04]  /*289d0*/  LDL.LU R192, [R1+0x108] ;  /* 0x0001080001c07983 */ /* 0x000ea80000300800 */
[----:B------:R-:W2:Y:S04]  /*289e0*/  LDL.LU R193, [R1+0x10c] ;  /* 0x00010c0001c17983 */ /* 0x000ea80000300800 */
[----:B------:R-:W2:Y:S04]  /*289f0*/  LDL.LU R194, [R1+0xe8] ;  /* 0x0000e80001c27983 */ /* 0x000ea80000300800 */
[----:B------:R-:W2:Y:S04]  /*28a00*/  LDL.LU R195, [R1+0xec] ;  /* 0x0000ec0001c37983 */ /* 0x000ea80000300800 */
[----:B--2---:R1:W-:Y:S02]  /*28a10*/  STS.128 [R0+0x80], R192 ;  /* 0x000080c000007388 */ /* 0x0043e40000000c00 */
[----:B-1----:R-:W-:-:S02]  /*28a20*/  IMAD.MOV.U32 R194, RZ, RZ, R168 ;  /* 0x000000ffffc27224 */ /* 0x002fc400078e00a8 */
[----:B------:R-:W-:Y:S02]  /*28a30*/  IMAD.MOV.U32 R195, RZ, RZ, R169 ;  /* 0x000000ffffc37224 */ /* 0x000fe400078e00a9 */
[----:B------:R-:W-:Y:S02]  /*28a40*/  IMAD.MOV.U32 R168, RZ, RZ, R174 ;  /* 0x000000ffffa87224 */ /* 0x000fe400078e00ae */
[----:B------:R-:W-:-:S05]  /*28a50*/  IMAD.MOV.U32 R169, RZ, RZ, R175 ;  /* 0x000000ffffa97224 */ /* 0x000fca00078e00af */
[----:B------:R1:W-:Y:S02]  /*28a60*/  STS.128 [R0+0x180], R168 ;  /* 0x000180a800007388 */ /* 0x0003e40000000c00 */
[----:B-1----:R-:W-:Y:S02]  /*28a70*/  IMAD.MOV.U32 R168, RZ, RZ, R140 ;  /* 0x000000ffffa87224 */ /* 0x002fe400078e008c */
[----:B------:R-:W-:Y:S02]  /*28a80*/  IMAD.MOV.U32 R169, RZ, RZ, R141 ;  /* 0x000000ffffa97224 */ /* 0x000fe400078e008d */
[----:B------:R-:W-:Y:S02]  /*28a90*/  IMAD.MOV.U32 R170, RZ, RZ, R136 ;  /* 0x000000ffffaa7224 */ /* 0x000fe400078e0088 */
[----:B------:R-:W-:Y:S02]  /*28aa0*/  IMAD.MOV.U32 R140, RZ, RZ, R142 ;  /* 0x000000ffff8c7224 */ /* 0x000fe400078e008e */
[----:B------:R-:W-:-:S02]  /*28ab0*/  IMAD.MOV.U32 R171, RZ, RZ, R137 ;  /* 0x000000ffffab7224 */ /* 0x000fc400078e0089 */
[----:B------:R-:W-:Y:S02]  /*28ac0*/  IMAD.MOV.U32 R141, RZ, RZ, R143 ;  /* 0x000000ffff8d7224 */ /* 0x000fe400078e008f */
[----:B------:R-:W-:Y:S02]  /*28ad0*/  IMAD.MOV.U32 R142, RZ, RZ, R138 ;  /* 0x000000ffff8e7224 */ /* 0x000fe400078e008a */
        /* <DEDUP_REMOVED lines=9> */
[----:B------:R-:W-:Y:S01]  /*28b70*/  IMAD.MOV.U32 R111, RZ, RZ, R107 ;  /* 0x000000ffff6f7224 */ /* 0x000fe200078e006b */
[----:B------:R-:W2:Y:S01]  /*28b80*/  LDL.LU R76, [R1+0x1f0] ;  /* 0x0001f000014c7983 */ /* 0x000ea20000300800 */
[----:B------:R-:W-:-:S02]  /*28b90*/  IMAD.MOV.U32 R105, RZ, RZ, R77 ;  /* 0x000000ffff697224 */ /* 0x000fc400078e004d */
[----:B------:R-:W-:Y:S01]  /*28ba0*/  IMAD.MOV.U32 R106, RZ, RZ, R72 ;  /* 0x000000ffff6a7224 */ /* 0x000fe200078e0048 */
[----:B------:R-:W2:Y:S01]  /*28bb0*/  LDL.LU R77, [R1+0x1f4] ;  /* 0x0001f400014d7983 */ /* 0x000ea20000300800 */
[----:B------:R-:W-:Y:S02]  /*28bc0*/  IMAD.MOV.U32 R107, RZ, RZ, R73 ;  /* 0x000000ffff6b7224 */ /* 0x000fe400078e0049 */
[----:B------:R-:W-:Y:S01]  /*28bd0*/  IMAD.MOV.U32 R72, RZ, RZ, R78 ;  /* 0x000000ffff487224 */ /* 0x000fe200078e004e */
[----:B------:R1:W-:Y:S01]  /*28be0*/  STS.128 [R0+0x280], R140 ;  /* 0x0002808c00007388 */ /* 0x0003e20000000c00 */
[----:B------:R-:W-:-:S03]  /*28bf0*/  IMAD.MOV.U32 R73, RZ, RZ, R79 ;  /* 0x000000ffff497224 */ /* 0x000fc600078e004f */
[----:B------:R-:W2:Y:S04]  /*28c00*/  LDL.LU R78, [R1+0x1e0] ;  /* 0x0001e000014e7983 */ /* 0x000ea80000300800 */
[----:B------:R-:W2:Y:S04]  /*28c10*/  LDL.LU R79, [R1+0x1e4] ;  /* 0x0001e400014f7983 */ /* 0x000ea80000300800 */
[----:B-1----:R-:W4:Y:S04]  /*28c20*/  LDL.LU R140, [R1+0x1f8] ;  /* 0x0001f800018c7983 */ /* 0x002f280000300800 */
[----:B------:R-:W4:Y:S04]  /*28c30*/  LDL.LU R141, [R1+0x1fc] ;  /* 0x0001fc00018d7983 */ /* 0x000f280000300800 */
[----:B------:R-:W4:Y:S04]  /*28c40*/  LDL.LU R142, [R1+0x1e8] ;  /* 0x0001e800018e7983 */ /* 0x000f280000300800 */
[----:B------:R-:W4:Y:S04]  /*28c50*/  LDL.LU R143, [R1+0x1ec] ;  /* 0x0001ec00018f7983 */ /* 0x000f280000300800 */
[----:B------:R1:W-:Y:S04]  /*28c60*/  STS.128 [R0+0x200], R168 ;  /* 0x000200a800007388 */ /* 0x0003e80000000c00 */
[----:B-1----:R-:W5:Y:S04]  /*28c70*/  LDL.LU R168, [R1+0xc0] ;  /* 0x0000c00001a87983 */ /* 0x002f680000300800 */
[----:B------:R-:W5:Y:S04]  /*28c80*/  LDL.LU R169, [R1+0xc4] ;  /* 0x0000c40001a97983 */ /* 0x000f680000300800 */
[----:B------:R-:W5:Y:S04]  /*28c90*/  LDL.LU R170, [R1+0xb0] ;  /* 0x0000b00001aa7983 */ /* 0x000f680000300800 */
[----:B------:R-:W5:Y:S01]  /*28ca0*/  LDL.LU R171, [R1+0xb4] ;  /* 0x0000b40001ab7983 */ /* 0x000f620000300800 */
        /* <DEDUP_REMOVED lines=14> */
[----:B---3--:R-:W-:Y:S04]  /*28d90*/  STS.128 [R0], R196 ;  /* 0x000000c400007388 */ /* 0x008fe80000000c00 */
[----:B------:R-:W-:Y:S04]  /*28da0*/  STS.128 [R0+0x100], R192 ;  /* 0x000100c000007388 */ /* 0x000fe80000000c00 */
[----:B------:R-:W-:Y:S04]  /*28db0*/  STS.128 [R0+0x300], R136 ;  /* 0x0003008800007388 */ /* 0x000fe80000000c00 */
[----:B------:R-:W-:Y:S04]  /*28dc0*/  STS.128 [R0+0x380], R108 ;  /* 0x0003806c00007388 */ /* 0x000fe80000000c00 */
[----:B------:R-:W-:Y:S04]  /*28dd0*/  STS.128 [R0+0x400], R104 ;  /* 0x0004006800007388 */ /* 0x000fe80000000c00 */
[----:B------:R-:W-:Y:S04]  /*28de0*/  STS.128 [R0+0x480], R72 ;  /* 0x0004804800007388 */ /* 0x000fe80000000c00 */
[----:B------:R1:W-:Y:S04]  /*28df0*/  STS.128 [R0+0x600], R172 ;  /* 0x000600ac00007388 */ /* 0x0003e80000000c00 */
[----:B------:R-:W-:Y:S04]  /*28e00*/  STS.128 [R0+0x680], R40 ;  /* 0x0006802800007388 */ /* 0x000fe80000000c00 */
[----:B------:R-:W-:Y:S04]  /*28e10*/  STS.128 [R0+0x700], R44 ;  /* 0x0007002c00007388 */ /* 0x000fe80000000c00 */
[----:B------:R-:W-:Y:S01]  /*28e20*/  STS.128 [R0+0x780], R8 ;  /* 0x0007800800007388 */ /* 0x000fe20000000c00 */
[C---:B------:R-:W-:Y:S01]  /*28e30*/  IMAD.SHL.U32 R2, R3.reuse, 0x1000, RZ ;  /* 0x0000100003027824 */ /* 0x040fe200078e00ff */
[----:B------:R-:W-:-:S04]  /*28e40*/  LOP3.LUT R3, R3, 0x7f, RZ, 0xc0, !PT ;  /* 0x0000007f03037812 */ /* 0x000fc800078ec0ff */
[----:B------:R-:W-:-:S05]  /*28e50*/  LOP3.LUT R2, R2, 0x6000, RZ, 0xc0, !PT ;  /* 0x0000600002027812 */ /* 0x000fca00078ec0ff */
[----:B------:R-:W-:-:S05]  /*28e60*/  IMAD R2, R3, 0x10, R2 ;  /* 0x0000001003027824 */ /* 0x000fca00078e0202 */
[C---:B------:R-:W-:Y:S02]  /*28e70*/  LOP3.LUT R208, R2.reuse, 0x20, RZ, 0x3c, !PT ;  /* 0x0000002002d07812 */ /* 0x040fe400078e3cff */
[C---:B------:R-:W-:Y:S02]  /*28e80*/  LOP3.LUT R252, R2.reuse, 0x40, RZ, 0x3c, !PT ;  /* 0x0000004002fc7812 */ /* 0x040fe400078e3cff */
[----:B------:R-:W-:Y:S01]  /*28e90*/  LOP3.LUT R3, R2, 0x60, RZ, 0x3c, !PT ;  /* 0x0000006002037812 */ /* 0x000fe200078e3cff */
[----:B-1----:R-:W-:Y:S02]  /*28ea0*/  IMAD.MOV.U32 R174, RZ, RZ, R160 ;  /* 0x000000ffffae7224 */ /* 0x002fe400078e00a0 */
[----:B------:R-:W-:Y:S02]  /*28eb0*/  IMAD.MOV.U32 R175, RZ, RZ, R161 ;  /* 0x000000ffffaf7224 */ /* 0x000fe400078e00a1 */
[----:B------:R-:W-:Y:S02]  /*28ec0*/  IMAD.MOV.U32 R160, RZ, RZ, R166 ;  /* 0x000000ffffa07224 */ /* 0x000fe400078e00a6 */
[----:B------:R-:W-:Y:S01]  /*28ed0*/  IMAD.MOV.U32 R161, RZ, RZ, R167 ;  /* 0x000000ffffa17224 */ /* 0x000fe200078e00a7 */
[----:B--2---:R-:W-:Y:S04]  /*28ee0*/  STS.128 [R0+0x500], R76 ;  /* 0x0005004c00007388 */ /* 0x004fe80000000c00 */
[----:B----4-:R-:W-:Y:S04]  /*28ef0*/  STS.128 [R0+0x580], R140 ;  /* 0x0005808c00007388 */ /* 0x010fe80000000c00 */
[----:B------:R-:W-:Y:S06]  /*28f00*/  BAR.SYNC.DEFER_BLOCKING 0x0 ;  /* 0x0000000000007b1d */ /* 0x000fec0000010000 */
[----:B------:R-:W1:Y:S04]  /*28f10*/  LDS.128 R40, [R2] ;  /* 0x0000000002287984 */ /* 0x000e680000000c00 */
[----:B------:R-:W2:Y:S04]  /*28f20*/  LDS.128 R12, [R2+0x800] ;  /* 0x00080000020c7984 */ /* 0x000ea80000000c00 */
[----:B------:R-:W3:Y:S04]  /*28f30*/  LDS.128 R8, [R2+0x1000] ;  /* 0x0010000002087984 */ /* 0x000ee80000000c00 */
[----:B------:R-:W-:Y:S04]  /*28f40*/  LDS.128 R240, [R2+0x1800] ;  /* 0x0018000002f07984 */ /* 0x000fe80000000c00 */
[----:B------:R-:W4:Y:S04]  /*28f50*/  LDS.128 R236, [R208] ;  /* 0x00000000d0ec7984 */ /* 0x000f280000000c00 */
[----:B------:R-:W-:Y:S04]  /*28f60*/  LDS.128 R224, [R208+0x800] ;  /* 0x00080000d0e07984 */ /* 0x000fe80000000c00 */
[----:B------:R-:W-:Y:S04]  /*28f70*/  LDS.128 R104, [R208+0x1000] ;  /* 0x00100000d0687984 */ /* 0x000fe80000000c00 */
[----:B------:R-:W4:Y:S04]  /*28f80*/  LDS.128 R140, [R252] ;  /* 0x00000000fc8c7984 */ /* 0x000f280000000c00 */
[----:B------:R-:W-:Y:S04]  /*28f90*/  LDS.128 R108, [R252+0x800] ;  /* 0x00080000fc6c7984 */ /* 0x000fe80000000c00 */
[----:B------:R-:W-:Y:S04]  /*28fa0*/  LDS.128 R44, [R252+0x1000] ;  /* 0x00100000fc2c7984 */ /* 0x000fe80000000c00 */
[----:B-1----:R-:W-:Y:S04]  /*28fb0*/  STL.64 [R1+0x60], R40 ;  /* 0x0000602801007387 */ /* 0x002fe80000100a00 */
[----:B------:R-:W-:Y:S04]  /*28fc0*/  STL.64 [R1+0x68], R42 ;  /* 0x0000682a01007387 */ /* 0x000fe80000100a00 */
[----:B--2---:R-:W-:Y:S04]  /*28fd0*/  STL.64 [R1+0x50], R12 ;  /* 0x0000500c01007387 */ /* 0x004fe80000100a00 */
[----:B------:R-:W-:Y:S04]  /*28fe0*/  STL.64 [R1+0x58], R14 ;  /* 0x0000580e01007387 */ /* 0x000fe80000100a00 */
[----:B---3--:R-:W-:Y:S04]  /*28ff0*/  STL.64 [R1+0x40], R8 ;  /* 0x0000400801007387 */ /* 0x008fe80000100a00 */
[----:B------:R-:W-:Y:S04]  /*29000*/  STL.64 [R1+0x48], R10 ;  /* 0x0000480a01007387 */ /* 0x000fe80000100a00 */
[----:B------:R-:W-:Y:S04]  /*29010*/  LDS.128 R8, [R208+0x1800] ;  /* 0x00180000d0087984 */ /* 0x000fe80000000c00 */
[----:B------:R-:W-:Y:S04]  /*29020*/  LDS.128 R40, [R252+0x1800] ;  /* 0x00180000fc287984 */ /* 0x000fe80000000c00 */
[----:B------:R-:W1:Y:S04]  /*29030*/  LDS.128 R136, [R3] ;  /* 0x0000000003887984 */ /* 0x000e680000000c00 */
[----:B------:R-:W2:Y:S04]  /*29040*/  LDS.128 R76, [R3+0x800] ;  /* 0x00080000034c7984 */ /* 0x000ea80000000c00 */
[----:B------:R-:W3:Y:S04]  /*29050*/  LDS.128 R72, [R3+0x1000] ;  /* 0x0010000003487984 */ /* 0x000ee80000000c00 */
[----:B------:R-:W1:Y:S04]  /*29060*/  LDS.128 R12, [R3+0x1800] ;  /* 0x00180000030c7984 */ /* 0x000e680000000c00 */
[----:B------:R-:W-:Y:S06]  /*29070*/  BAR.SYNC.DEFER_BLOCKING 0x0 ;  /* 0x0000000000007b1d */ /* 0x000fec0000010000 */
[----:B------:R1:W-:Y:S04]  /*29080*/  STS.128 [R0+0x180], R160 ;  /* 0x000180a000007388 */ /* 0x0003e80000000c00 */
[----:B-----5:R5:W-:Y:S01]  /*29090*/  STS.128 [R0], R168 ;  /* 0x000000a800007388 */ /* 0x020be20000000c00 */
[----:B-1----:R-:W-:-:S02]  /*290a0*/  IMAD.MOV.U32 R160, RZ, RZ, R132 ;  /* 0x000000ffffa07224 */ /* 0x002fc400078e0084 */
[----:B------:R-:W-:Y:S01]  /*290b0*/  IMAD.MOV.U32 R161, RZ, RZ, R133 ;  /* 0x000000ffffa17224 */ /* 0x000fe200078e0085 */
[----:B-----5:R-:W5:Y:S01]  /*290c0*/  LDL.LU R168, [R1+0xc8] ;  /* 0x0000c80001a87983 */ /* 0x020f620000300800 */
        /* <DEDUP_REMOVED lines=17> */
[----:B------:R-:W-:Y:S01]  /*291e0*/  IMAD.MOV.U32 R103, RZ, RZ, R99 ;  /* 0x000000ffff677224 */ /* 0x000fe200078e0063 */
[----:B------:R-:W2:Y:S01]  /*291f0*/  LDL.LU R68, [R1+0x1d0] ;  /* 0x0001d00001447983 */ /* 0x000ea20000300800 */
[----:B------:R-:W-:Y:S02]  /*29200*/  IMAD.MOV.U32 R97, RZ, RZ, R69 ;  /* 0x000000ffff617224 */ /* 0x000fe400078e0045 */
[----:B------:R-:W-:Y:S01]  /*29210*/  IMAD.MOV.U32 R98, RZ, RZ, R64 ;  /* 0x000000ffff627224 */ /* 0x000fe200078e0040 */
[----:B------:R-:W2:Y:S01]  /*29220*/  LDL.LU R69, [R1+0x1d4] ;  /* 0x0001d40001457983 */ /* 0x000ea20000300800 */
[----:B------:R-:W-:-:S02]  /*29230*/  IMAD.MOV.U32 R99, RZ, RZ, R65 ;  /* 0x000000ffff637224 */ /* 0x000fc400078e0041 */
[----:B------:R-:W-:Y:S01]  /*29240*/  IMAD.MOV.U32 R64, RZ, RZ, R70 ;  /* 0x000000ffff407224 */ /* 0x000fe200078e0046 */
[----:B------:R1:W-:Y:S01]  /*29250*/  STS.128 [R0+0x200], R160 ;  /* 0x000200a000007388 */ /* 0x0003e20000000c00 */
[----:B------:R-:W-:-:S03]  /*29260*/  IMAD.MOV.U32 R65, RZ, RZ, R71 ;  /* 0x000000ffff417224 */ /* 0x000fc600078e0047 */
[----:B------:R-:W2:Y:S04]  /*29270*/  LDL.LU R70, [R1+0x90] ;  /* 0x0000900001467983 */ /* 0x000ea80000300800 */
[----:B------:R-:W2:Y:S04]  /*29280*/  LDL.LU R71, [R1+0x94] ;  /* 0x0000940001477983 */ /* 0x000ea80000300800 */
[----:B-1----:R-:W3:Y:S04]  /*29290*/  LDL.LU R160, [R1+0x1d8] ;  /* 0x0001d80001a07983 */ /* 0x002ee80000300800 */
[----:B------:R-:W3:Y:S04]  /*292a0*/  LDL.LU R161, [R1+0x1dc] ;  /* 0x0001dc0001a17983 */ /* 0x000ee80000300800 */
[----:B------:R-:W3:Y:S04]  /*292b0*/  LDL.LU R162, [R1+0x98] ;  /* 0x0000980001a27983 */ /* 0x000ee80000300800 */
[----:B------:R-:W3:Y:S04]  /*292c0*/  LDL.LU R163, [R1+0x9c] ;  /* 0x00009c0001a37983 */ /* 0x000ee80000300800 */
[----:B------:R-:W4:Y:S04]  /*292d0*/  LDL.LU R204, [R1+0x30] ;  /* 0x0000300001cc7983 */ /* 0x000f280000300800 */
[----:B------:R-:W4:Y:S04]  /*292e0*/  LDL.LU R205, [R1+0x34] ;  /* 0x0000340001cd7983 */ /* 0x000f280000300800 */
[----:B------:R-:W4:Y:S04]  /*292f0*/  LDL.LU R206, [R1+0x20] ;  /* 0x0000200001ce7983 */ /* 0x000f280000300800 */
[----:B------:R-:W4:Y:S04]  /*29300*/  LDL.LU R207, [R1+0x24] ;  /* 0x0000240001cf7983 */ /* 0x000f280000300800 */
[----:B------:R1:W-:Y:S01]  /*29310*/  STS.128 [R0+0x280], R132 ;  /* 0x0002808400007388 */ /* 0x0003e20000000c00 */
[----:B------:R-:W-:-:S02]  /*29320*/  IMAD.MOV.U32 R172, RZ, RZ, R164 ;  /* 0x000000ffffac7224 */ /* 0x000fc400078e00a4 */
[----:B------:R-:W-:Y:S01]  /*29330*/  IMAD.MOV.U32 R173, RZ, RZ, R165 ;  /* 0x000000ffffad7224 */ /* 0x000fe200078e00a5 */
[----:B------:R-:W-:Y:S04]  /*29340*/  STS.128 [R0+0x300], R128 ;  /* 0x0003008000007388 */ /* 0x000fe80000000c00 */
[----:B------:R-:W-:Y:S01]  /*29350*/  STS.128 [R0+0x100], R172 ;  /* 0x000100ac00007388 */ /* 0x000fe20000000c00 */
[----:B-1----:R-:W-:Y:S02]  /*29360*/  IMAD.MOV.U32 R134, RZ, RZ, R32 ;  /* 0x000000ffff867224 */ /* 0x002fe400078e0020 */
        /* <DEDUP_REMOVED lines=10> */
[----:B------:R-:W-:Y:S01]  /*29410*/  IMAD.MOV.U32 R177, RZ, RZ, R7 ;  /* 0x000000ffffb17224 */ /* 0x000fe200078e0007 */
[----:B------:R-:W-:Y:S04]  /*29420*/  STS.128 [R0+0x380], R100 ;  /* 0x0003806400007388 */ /* 0x000fe80000000c00 */
[----:B------:R-:W-:Y:S04]  /*29430*/  STS.128 [R0+0x400], R96 ;  /* 0x0004006000007388 */ /* 0x000fe80000000c00 */
[----:B------:R-:W-:Y:S04]  /*29440*/  STS.128 [R0+0x480], R64 ;  /* 0x0004804000007388 */ /* 0x000fe80000000c00 */
[----:B------:R-:W-:Y:S04]  /*29450*/  STS.128 [R0+0x600], R132 ;  /* 0x0006008400007388 */ /* 0x000fe80000000c00 */
[----:B------:R-:W-:Y:S04]  /*29460*/  STS.128 [R0+0x680], R32 ;  /* 0x0006802000007388 */ /* 0x000fe80000000c00 */
[----:B------:R-:W-:Y:S04]  /*29470*/  STS.128 [R0+0x700], R36 ;  /* 0x0007002400007388 */ /* 0x000fe80000000c00 */
[----:B------:R-:W-:Y:S01]  /*29480*/  STS.128 [R0+0x780], R176 ;  /* 0x000780b000007388 */ /* 0x000fe20000000c00 */
[----:B------:R-:W-:-:S02]  /*29490*/  IMAD.MOV.U32 R210, RZ, RZ, R152 ;  /* 0x000000ffffd27224 */ /* 0x000fc400078e0098 */
[----:B------:R-:W-:Y:S02]  /*294a0*/  IMAD.MOV.U32 R211, RZ, RZ, R153 ;  /* 0x000000ffffd37224 */ /* 0x000fe400078e0099 */
[----:B------:R-:W-:Y:S02]  /*294b0*/  IMAD.MOV.U32 R152, RZ, RZ, R158 ;  /* 0x000000ffff987224 */ /* 0x000fe400078e009e */
[----:B------:R-:W-:Y:S01]  /*294c0*/  IMAD.MOV.U32 R153, RZ, RZ, R159 ;  /* 0x000000ffff997224 */ /* 0x000fe200078e009f */
[----:B-----5:R-:W-:Y:S04]  /*294d0*/  STS.128 [R0+0x80], R168 ;  /* 0x000080a800007388 */ /* 0x020fe80000000c00 */
[----:B--2---:R-:W-:Y:S04]  /*294e0*/  STS.128 [R0+0x500], R68 ;  /* 0x0005004400007388 */ /* 0x004fe80000000c00 */
[----:B---3--:R-:W-:Y:S04]  /*294f0*/  STS.128 [R0+0x580], R160 ;  /* 0x000580a000007388 */ /* 0x008fe80000000c00 */
[----:B------:R-:W-:Y:S06]  /*29500*/  BAR.SYNC.DEFER_BLOCKING 0x0 ;  /* 0x0000000000007b1d */ /* 0x000fec0000010000 */
[----:B------:R-:W1:Y:S04]  /*29510*/  LDS.128 R196, [R2] ;  /* 0x0000000002c47984 */ /* 0x000e680000000c00 */
[----:B------:R-:W-:Y:S04]  /*29520*/  LDS.128 R172, [R2+0x800] ;  /* 0x0008000002ac7984 */ /* 0x000fe80000000c00 */
[----:B------:R-:W-:Y:S04]  /*29530*/  LDS.128 R96, [R2+0x1000] ;  /* 0x0010000002607984 */ /* 0x000fe80000000c00 */
[----:B------:R-:W-:Y:S04]  /*29540*/  LDS.128 R68, [R2+0x1800] ;  /* 0x0018000002447984 */ /* 0x000fe80000000c00 */
[----:B------:R-:W2:Y:S04]  /*29550*/  LDS.128 R192, [R208] ;  /* 0x00000000d0c07984 */ /* 0x000ea80000000c00 */
[----:B------:R-:W-:Y:S04]  /*29560*/  LDS.128 R132, [R208+0x800] ;  /* 0x00080000d0847984 */ /* 0x000fe80000000c00 */
[----:B------:R-:W-:Y:S04]  /*29570*/  LDS.128 R128, [R208+0x1000] ;  /* 0x00100000d0807984 */ /* 0x000fe80000000c00 */
[----:B------:R-:W-:Y:S04]  /*29580*/  LDS.128 R64, [R208+0x1800] ;  /* 0x00180000d0407984 */ /* 0x000fe80000000c00 */
[----:B------:R-:W3:Y:S04]  /*29590*/  LDS.128 R168, [R252] ;  /* 0x00000000fca87984 */ /* 0x000ee80000000c00 */
[----:B------:R-:W-:Y:S04]  /*295a0*/  LDS.128 R164, [R252+0x800] ;  /* 0x00080000fca47984 */ /* 0x000fe80000000c00 */
[----:B------:R-:W-:Y:S04]  /*295b0*/  LDS.128 R100, [R252+0x1000] ;  /* 0x00100000fc647984 */ /* 0x000fe80000000c00 */
[----:B------:R-:W-:Y:S04]  /*295c0*/  LDS.128 R4, [R252+0x1800] ;  /* 0x00180000fc047984 */ /* 0x000fe80000000c00 */
[----:B------:R-:W5:Y:S04]  /*295d0*/  LDS.128 R176, [R3] ;  /* 0x0000000003b07984 */ /* 0x000f680000000c00 */
[----:B------:R-:W1:Y:S04]  /*295e0*/  LDS.128 R160, [R3+0x800] ;  /* 0x0008000003a07984 */ /* 0x000e680000000c00 */
[----:B------:R-:W1:Y:S04]  /*295f0*/  LDS.128 R36, [R3+0x1000] ;  /* 0x0010000003247984 */ /* 0x000e680000000c00 */
[----:B------:R-:W1:Y:S04]  /*29600*/  LDS.128 R32, [R3+0x1800] ;  /* 0x0018000003207984 */ /* 0x000e680000000c00 */
[----:B------:R-:W-:Y:S06]  /*29610*/  BAR.SYNC.DEFER_BLOCKING 0x0 ;  /* 0x0000000000007b1d */ /* 0x000fec0000010000 */
[----:B------:R1:W-:Y:S04]  /*29620*/  STS.128 [R0+0x180], R152 ;  /* 0x0001809800007388 */ /* 0x0003e80000000c00 */
[----:B----4-:R4:W-:Y:S01]  /*29630*/  STS.128 [R0], R204 ;  /* 0x000000cc00007388 */ /* 0x0109e20000000c00 */
[----:B-1----:R-:W-:-:S02]  /*29640*/  IMAD.MOV.U32 R152, RZ, RZ, R124 ;  /* 0x000000ffff987224 */ /* 0x002fc400078e007c */
[----:B------:R-:W-:Y:S01]  /*29650*/  IMAD.MOV.U32 R153, RZ, RZ, R125 ;  /* 0x000000ffff997224 */ /* 0x000fe200078e007d */
[----:B----4-:R-:W4:Y:S01]  /*29660*/  LDL.LU R204, [R1+0x38] ;  /* 0x0000380001cc7983 */ /* 0x010f220000300800 */
        /* <DEDUP_REMOVED lines=8> */
[----:B------:R-:W4:Y:S01]  /*296f0*/  LDL.LU R207, [R1+0x2c] ;  /* 0x00002c0001cf7983 */ /* 0x000f220000300800 */
        /* <DEDUP_REMOVED lines=17> */
[----:B------:R-:W2:Y:S04]  /*29810*/  LDL.LU R62, [R1] ;  /* 0x00000000013e7983 */ /* 0x000ea80000300800 */
[----:B------:R-:W2:Y:S04]  /*29820*/  LDL.LU R63, [R1+0x4] ;  /* 0x00000400013f7983 */ /* 0x000ea80000300800 */
[----:B-1----:R-:W3:Y:S04]  /*29830*/  LDL.LU R152, [R1+0x18] ;  /* 0x0000180001987983 */ /* 0x002ee80000300800 */
[----:B------:R-:W3:Y:S04]  /*29840*/  LDL.LU R153, [R1+0x1c] ;  /* 0x00001c0001997983 */ /* 0x000ee80000300800 */
[----:B------:R-:W3:Y:S04]  /*29850*/  LDL.LU R154, [R1+0x8] ;  /* 0x00000800019a7983 */ /* 0x000ee80000300800 */
[----:B------:R-:W3:Y:S01]  /*29860*/  LDL.LU R155, [R1+0xc] ;  /* 0x00000c00019b7983 */ /* 0x000ee20000300800 */
[----:B------:R-:W-:-:S03]  /*29870*/  IMAD.MOV.U32 R208, RZ, RZ, R156 ;  /* 0x000000ffffd07224 */ /* 0x000fc600078e009c */
[----:B------:R1:W-:Y:S01]  /*29880*/  STS.128 [R0+0x380], R92 ;  /* 0x0003805c00007388 */ /* 0x0003e20000000c00 */
[----:B------:R-:W-:-:S03]  /*29890*/  IMAD.MOV.U32 R209, RZ, RZ, R157 ;  /* 0x000000ffffd17224 */ /* 0x000fc600078e009d */
[----:B------:R5:W-:Y:S04]  /*298a0*/  STS.128 [R0+0x280], R124 ;  /* 0x0002807c00007388 */ /* 0x000be80000000c00 */
[----:B------:R5:W-:Y:S01]  /*298b0*/  STS.128 [R0+0x400], R88 ;  /* 0x0004005800007388 */ /* 0x000be20000000c00 */
[----:B-1----:R-:W-:Y:S02]  /*298c0*/  IMAD.MOV.U32 R94, RZ, RZ, R184 ;  /* 0x000000ffff5e7224 */ /* 0x002fe400078e00b8 */
[----:B------:R-:W-:Y:S02]  /*298d0*/  IMAD.MOV.U32 R95, RZ, RZ, R185 ;  /* 0x000000ffff5f7224 */ /* 0x000fe400078e00b9 */
[----:B-----5:R-:W-:Y:S02]  /*298e0*/  IMAD.MOV.U32 R124, RZ, RZ, R28 ;  /* 0x000000ffff7c7224 */ /* 0x020fe400078e001c */
        /* <DEDUP_REMOVED lines=18> */
[----:B------:R-:W-:Y:S01]  /*29a10*/  IMAD.MOV.U32 R25, RZ, RZ, R233 ;  /* 0x000000ffff197224 */ /* 0x000fe200078e00e9 */
[----:B------:R-:W-:Y:S01]  /*29a20*/  LOP3.LUT R233, R2, 0x20, RZ, 0x3c, !PT ;  /* 0x0000002002e97812 */ /* 0x000fe200078e3cff */
[----:B------:R-:W-:-:S02]  /*29a30*/  IMAD.MOV.U32 R26, RZ, RZ, R228 ;  /* 0x000000ffff1a7224 */ /* 0x000fc400078e00e4 */
[----:B------:R-:W-:Y:S02]  /*29a40*/  IMAD.MOV.U32 R27, RZ, RZ, R229 ;  /* 0x000000ffff1b7224 */ /* 0x000fe400078e00e5 */
[----:B------:R-:W-:Y:S02]  /*29a50*/  IMAD.MOV.U32 R228, RZ, RZ, R234 ;  /* 0x000000ffffe47224 */ /* 0x000fe400078e00ea */
[----:B------:R-:W-:Y:S02]  /*29a60*/  IMAD.MOV.U32 R229, RZ, RZ, R235 ;  /* 0x000000ffffe57224 */ /* 0x000fe400078e00eb */
[----:B------:R-:W-:Y:S02]  /*29a70*/  IMAD.MOV.U32 R24, RZ, RZ, R232 ;  /* 0x000000ffff187224 */ /* 0x000fe400078e00e8 */
[----:B------:R-:W5:Y:S04]  /*29a80*/  LDL.LU R232, [R1+0x260] ;  /* 0x0002600001e87983 */ /* 0x000f680000300800 */
[----:B------:R-:W5:Y:S04]  /*29a90*/  LDL.LU R234, [R1+0x64] ;  /* 0x0000640001ea7983 */ /* 0x000f680000300800 */
[----:B------:R-:W5:Y:S04]  /*29aa0*/  LDL.LU R235, [R1+0x60] ;  /* 0x0000600001eb7983 */ /* 0x000f680000300800 */
[----:B----4-:R-:W-:Y:S04]  /*29ab0*/  STS.128 [R0+0x80], R204 ;  /* 0x000080cc00007388 */ /* 0x010fe80000000c00 */
        /* <DEDUP_REMOVED lines=15> */
[----:B------:R-:W4:Y:S04]  /*29bb0*/  LDS.128 R208, [R3] ;  /* 0x0000000003d07984 */ /* 0x000f280000000c00 */
[----:B------:R-:W1:Y:S04]  /*29bc0*/  LDS.128 R212, [R3+0x800] ;  /* 0x0008000003d47984 */ /* 0x000e680000000c00 */
[----:B------:R-:W1:Y:S04]  /*29bd0*/  LDS.128 R216, [R3+0x1000] ;  /* 0x0010000003d87984 */ /* 0x000e680000000c00 */
[----:B------:R-:W1:Y:S04]  /*29be0*/  LDS.128 R220, [R3+0x1800] ;  /* 0x0018000003dc7984 */ /* 0x000e680000000c00 */
[----:B------:R-:W-:Y:S06]  /*29bf0*/  BAR.SYNC.DEFER_BLOCKING 0x0 ;  /* 0x0000000000007b1d */ /* 0x000fec0000010000 */
[----:B------:R1:W-:Y:S04]  /*29c00*/  STS.128 [R0+0x80], R228 ;  /* 0x000080e400007388 */ /* 0x0003e80000000c00 */
[----:B-1----:R-:W2:Y:S04]  /*29c10*/  LDL.LU R231, [R1+0x8ac] ;  /* 0x0008ac0001e77983 */ /* 0x002ea80000300800 */
[----:B------:R1:W-:Y:S02]  /*29c20*/  STS.128 [R0], R24 ;  /* 0x0000001800007388 */ /* 0x0003e40000000c00 */
        /* <DEDUP_REMOVED lines=8> */
[----:B------:R-:W-:Y:S01]  /*29cb0*/  IMAD.MOV.U32 R27, RZ, RZ, R113 ;  /* 0x000000ffff1b7224 */ /* 0x000fe200078e0071 */
[----:B-----5:R-:W-:-:S04]  /*29cc0*/  IADD3 R112, R232, 0x1, RZ ;  /* 0x00000001e8707810 */ /* 0x020fc80007ffe0ff */
[----:B------:R1:W-:Y:S01]  /*29cd0*/  STS.128 [R0+0x200], R24 ;  /* 0x0002001800007388 */ /* 0x0003e20000000c00 */
[----:B------:R-:W-:Y:S01]  /*29ce0*/  IADD3 R113, R232, 0x2, RZ ;  /* 0x00000002e8717810 */ /* 0x000fe20007ffe0ff */
[----:B------:R-:W-:Y:S02]  /*29cf0*/  IMAD.MOV.U32 R144, RZ, RZ, R150 ;  /* 0x000000ffff907224 */ /* 0x000fe400078e0096 */
[----:B-1----:R-:W-:Y:S02]  /*29d00*/  IMAD.MOV.U32 R24, RZ, RZ, R84 ;  /* 0x000000ffff187224 */ /* 0x002fe400078e0054 */
[----:B------:R-:W-:Y:S02]  /*29d10*/  IMAD.MOV.U32 R25, RZ, RZ, R85 ;  /* 0x000000ffff197224 */ /* 0x000fe400078e0055 */
[----:B------:R-:W-:Y:S02]  /*29d20*/  IMAD.MOV.U32 R26, RZ, RZ, R80 ;  /* 0x000000ffff1a7224 */ /* 0x000fe400078e0050 */
[----:B------:R-:W-:-:S02]  /*29d30*/  IMAD.MOV.U32 R27, RZ, RZ, R81 ;  /* 0x000000ffff1b7224 */ /* 0x000fc400078e0051 */
[----:B------:R-:W-:Y:S02]  /*29d40*/  IMAD.MOV.U32 R80, RZ, RZ, R86 ;  /* 0x000000ffff507224 */ /* 0x000fe400078e0056 */
[----:B------:R-:W-:Y:S01]  /*29d50*/  IMAD.MOV.U32 R81, RZ, RZ, R87 ;  /* 0x000000ffff517224 */ /* 0x000fe200078e0057 */
[----:B------:R1:W-:Y:S01]  /*29d60*/  STS.128 [R0+0x300], R24 ;  /* 0x0003001800007388 */ /* 0x0003e20000000c00 */
[----:B------:R-:W-:-:S03]  /*29d70*/  IMAD.MOV.U32 R145, RZ, RZ, R151 ;  /* 0x000000ffff917224 */ /* 0x000fc600078e0097 */
[----:B------:R5:W-:Y:S01]  /*29d80*/  STS.128 [R0+0x380], R80 ;  /* 0x0003805000007388 */ /* 0x000be20000000c00 */
[----:B-1----:R-:W-:Y:S02]  /*29d90*/  IMAD.MOV.U32 R24, RZ, RZ, R52 ;  /* 0x000000ffff187224 */ /* 0x002fe400078e0034 */
[----:B------:R-:W-:Y:S02]  /*29da0*/  IMAD.MOV.U32 R25, RZ, RZ, R53 ;  /* 0x000000ffff197224 */ /* 0x000fe400078e0035 */
[----:B------:R-:W-:Y:S02]  /*29db0*/  IMAD.MOV.U32 R26, RZ, RZ, R48 ;  /* 0x000000ffff1a7224 */ /* 0x000fe400078e0030 */
[----:B------:R-:W-:Y:S02]  /*29dc0*/  IMAD.MOV.U32 R27, RZ, RZ, R49 ;  /* 0x000000ffff1b7224 */ /* 0x000fe400078e0031 */
[----:B------:R-:W-:Y:S02]  /*29dd0*/  IMAD.MOV.U32 R52, RZ, RZ, R54 ;  /* 0x000000ffff347224 */ /* 0x000fe400078e0036 */
[----:B------:R-:W-:Y:S01]  /*29de0*/  IMAD.MOV.U32 R53, RZ, RZ, R55 ;  /* 0x000000ffff357224 */ /* 0x000fe200078e0037 */
[----:B------:R1:W-:Y:S01]  /*29df0*/  STS.128 [R0+0x400], R24 ;  /* 0x0004001800007388 */ /* 0x0003e20000000c00 */
[----:B------:R-:W-:-:S02]  /*29e00*/  IMAD.MOV.U32 R54, RZ, RZ, R50 ;  /* 0x000000ffff367224 */ /* 0x000fc400078e0032 */
[----:B------:R-:W-:Y:S02]  /*29e10*/  IMAD.MOV.U32 R55, RZ, RZ, R51 ;  /* 0x000000ffff377224 */ /* 0x000fe400078e0033 */
[----:B-----5:R-:W-:Y:S02]  /*29e20*/  IMAD.MOV.U32 R80, RZ, RZ, R20 ;  /* 0x000000ffff507224 */ /* 0x020fe400078e0014 */
[----:B------:R-:W-:Y:S02]  /*29e30*/  IMAD.MOV.U32 R81, RZ, RZ, R21 ;  /* 0x000000ffff517224 */ /* 0x000fe400078e0015 */
[----:B------:R-:W-:Y:S02]  /*29e40*/  IMAD.MOV.U32 R50, RZ, RZ, R244 ;  /* 0x000000ffff327224 */ /* 0x000fe400078e00f4 */
[----:B------:R-:W-:Y:S02]  /*29e50*/  IMAD.MOV.U32 R51, RZ, RZ, R245 ;  /* 0x000000ffff337224 */ /* 0x000fe400078e00f5 */
[----:B------:R-:W-:-:S02]  /*29e60*/  IMAD.MOV.U32 R20, RZ, RZ, R22 ;  /* 0x000000ffff147224 */ /* 0x000fc400078e0016 */
[----:B------:R-:W-:Y:S02]  /*29e70*/  IMAD.MOV.U32 R21, RZ, RZ, R23 ;  /* 0x000000ffff157224 */ /* 0x000fe400078e0017 */
        /* <DEDUP_REMOVED lines=16> */
[----:B------:R1:W-:Y:S04]  /*29f80*/  STS.128 [R0+0x500], R48 ;  /* 0x0005003000007388 */ /* 0x0003e80000000c00 */
[----:B------:R-:W-:Y:S04]  /*29f90*/  STS.128 [R0+0x580], R244 ;  /* 0x000580f400007388 */ /* 0x000fe80000000c00 */
[----:B------:R-:W-:Y:S04]  /*29fa0*/  STS.128 [R0+0x600], R80 ;  /* 0x0006005000007388 */ /* 0x000fe80000000c00 */
[----:B------:R5:W-:Y:S04]  /*29fb0*/  STS.128 [R0+0x680], R20 ;  /* 0x0006801400007388 */ /* 0x000be80000000c00 */
[----:B------:R-:W-:Y:S04]  /*29fc0*/  STS.128 [R0+0x700], R24 ;  /* 0x0007001800007388 */ /* 0x000fe80000000c00 */
[----:B------:R-:W-:Y:S01]  /*29fd0*/  STS.128 [R0+0x780], R200 ;  /* 0x000780c800007388 */ /* 0x000fe20000000c00 */
[----:B------:R-:W-:-:S05]  /*29fe0*/  IMAD R19, R232, c[0x0][0x198], RZ ;  /* 0x00006600e8137a24 */ /* 0x000fca00078e02ff */
[----:B-1----:R-:W-:-:S04]  /*29ff0*/  IADD3 R49, R19, c[0x0][0x198], RZ ;  /* 0x0000660013317a10 */ /* 0x002fc80007ffe0ff */
[----:B------:R-:W-:Y:S02]  /*2a000*/  IADD3 R51, R49, c[0x0][0x198], RZ ;  /* 0x0000660031337a10 */ /* 0x000fe40007ffe0ff */
[----:B--2---:R-:W-:-:S04]  /*2a010*/  ISETP.GE.AND P0, PT, R231, c[0x0][0x178], PT ;  /* 0x00005e00e7007a0c */ /* 0x004fc80003f06270 */
[----:B------:R-:W-:Y:S02]  /*2a020*/  ISETP.LT.AND P3, PT, R112, c[0x0][0x17c], !P0 ;  /* 0x00005f0070007a0c */ /* 0x000fe40004761270 */
[----:B------:R-:W-:Y:S02]  /*2a030*/  IADD3 R112, R232, 0x3, RZ ;  /* 0x00000003e8707810 */ /* 0x000fe40007ffe0ff */
[----:B------:R-:W-:Y:S01]  /*2a040*/  ISETP.LT.AND P1, PT, R113, c[0x0][0x17c], !P0 ;  /* 0x00005f0071007a0c */ /* 0x000fe20004721270 */
[----:B------:R-:W-:Y:S01]  /*2a050*/  IMAD.MOV.U32 R113, RZ, RZ, R119 ;  /* 0x000000ffff717224 */ /* 0x000fe200078e0077 */
[----:B------:R-:W-:Y:S01]  /*2a060*/  ISETP.LT.AND P5, PT, R112, c[0x0][0x17c], !P0 ;  /* 0x00005f0070007a0c */ /* 0x000fe200047a1270 */
[----:B------:R-:W-:-:S05]  /*2a070*/  IMAD.MOV.U32 R112, RZ, RZ, R118 ;  /* 0x000000ffff707224 */ /* 0x000fca00078e0076 */
[----:B------:R-:W-:Y:S04]  /*2a080*/  STS.128 [R0+0x280], R112 ;  /* 0x0002807000007388 */ /* 0x000fe80000000c00 */
[----:B------:R-:W-:Y:S01]  /*2a090*/  BAR.SYNC.DEFER_BLOCKING 0x0 ;  /* 0x0000000000007b1d */ /* 0x000fe20000010000 */
[----:B------:R-:W-:Y:S01]  /*2a0a0*/  IMAD R17, R231, c[0x0][0x194], RZ ;  /* 0x00006500e7117a24 */ /* 0x000fe200078e02ff */
[----:B------:R-:W-:-:S04]  /*2a0b0*/  ISETP.LT.AND P4, PT, R232, c[0x0][0x17c], !P0 ;  /* 0x00005f00e8007a0c */ /* 0x000fc80004781270 */
[----:B------:R-:W-:-:S04]  /*2a0c0*/  LEA R16, P6, R17, c[0x0][0x170], 0x2 ;  /* 0x00005c0011107a11 */ /* 0x000fc800078c10ff */
[----:B------:R-:W-:Y:S02]  /*2a0d0*/  LEA.HI.X.SX32 R17, R17, c[0x0][0x174], 0x2, P6 ;  /* 0x00005d0011117a11 */ /* 0x000fe400030f16ff */
[----:B------:R-:W-:-:S04]  /*2a0e0*/  LEA R18, P6, R19, R16, 0x2 ;  /* 0x0000001013127211 */ /* 0x000fc800078c10ff */
[----:B------:R-:W-:Y:S02]  /*2a0f0*/  LEA.HI.X.SX32 R19, R19, R17, 0x2, P6 ;  /* 0x0000001113137211 */ /* 0x000fe400030f16ff */
[----:B------:R-:W-:-:S04]  /*2a100*/  LEA R48, P6, R49, R16, 0x2 ;  /* 0x0000001031307211 */ /* 0x000fc800078c10ff */
[----:B------:R-:W-:Y:S01]  /*2a110*/  LEA.HI.X.SX32 R49, R49, R17, 0x2, P6 ;  /* 0x0000001131317211 */ /* 0x000fe200030f16ff */
[----:B------:R1:W-:Y:S04]  /*2a120*/  @P4 STG.E [R18.64], R235 ;  /* 0x000000eb12004986 */ /* 0x0003e8000c101904 */
[----:B------:R2:W-:Y:S01]  /*2a130*/  @P3 STG.E [R48.64], R234 ;  /* 0x000000ea30003986 */ /* 0x0005e2000c101904 */
[----:B-----5:R-:W-:Y:S02]  /*2a140*/  IADD3 R22, R232, 0x6, RZ ;  /* 0x00000006e8167810 */ /* 0x020fe40007ffe0ff */
[C---:B------:R-:W-:Y:S01]  /*2a150*/  IADD3 R23, R51.reuse, c[0x0][0x198], RZ ;  /* 0x0000660033177a10 */ /* 0x040fe20007ffe0ff */
[----:B------:R-:W-:Y:S04]  /*2a160*/  LDS.128 R52, [R3+0x800] ;  /* 0x0008000003347984 */ /* 0x000fe80000000c00 */
[----:B-1----:R-:W5:Y:S04]  /*2a170*/  LDL.LU R235, [R1+0x50] ;  /* 0x0000500001eb7983 */ /* 0x002f680000300800 */
[----:B--2---:R-:W2:Y:S01]  /*2a180*/  LDL.LU R234, [R1+0x54] ;  /* 0x0000540001ea7983 */ /* 0x004ea20000300800 */
[----:B------:R-:W-:-:S02]  /*2a190*/  LEA R20, P6, R51, R16, 0x2 ;  /* 0x0000001033147211 */ /* 0x000fc400078c10ff */
[----:B------:R-:W-:Y:S02]  /*2a1a0*/  ISETP.LT.AND P3, PT, R22, c[0x0][0x17c], !P0 ;  /* 0x00005f0016007a0c */ /* 0x000fe40004761270 */
[-C--:B------:R-:W-:Y:S02]  /*2a1b0*/  LEA.HI.X.SX32 R21, R51, R17.reuse, 0x2, P6 ;  /* 0x0000001133157211 */ /* 0x080fe400030f16ff */
[C---:B------:R-:W-:Y:S02]  /*2a1c0*/  LEA R22, P6, R23.reuse, R16, 0x2 ;  /* 0x0000001017167211 */ /* 0x040fe400078c10ff */
[C---:B------:R-:W-:Y:S02]  /*2a1d0*/  IADD3 R19, R23.reuse, c[0x0][0x198], RZ ;  /* 0x0000660017137a10 */ /* 0x040fe40007ffe0ff */
[----:B------:R-:W-:Y:S02]  /*2a1e0*/  IADD3 R84, R232, 0x4, RZ ;  /* 0x00000004e8547810 */ /* 0x000fe40007ffe0ff */
[----:B------:R-:W-:-:S02]  /*2a1f0*/  LEA.HI.X.SX32 R23, R23, R17, 0x2, P6 ;  /* 0x0000001117177211 */ /* 0x000fc400030f16ff */
[CC--:B------:R-:W-:Y:S02]  /*2a200*/  LEA R18, P6, R19.reuse, R16.reuse, 0x2 ;  /* 0x0000001013127211 */ /* 0x0c0fe400078c10ff */
[C---:B------:R-:W-:Y:S02]  /*2a210*/  IADD3 R25, R19.reuse, c[0x0][0x198], RZ ;  /* 0x0000660013197a10 */ /* 0x040fe40007ffe0ff */
[----:B------:R-:W-:Y:S02]  /*2a220*/  ISETP.LT.AND P2, PT, R84, c[0x0][0x17c], !P0 ;  /* 0x00005f0054007a0c */ /* 0x000fe40004741270 */
[----:B------:R-:W-:Y:S02]  /*2a230*/  LEA.HI.X.SX32 R19, R19, R17, 0x2, P6 ;  /* 0x0000001113137211 */ /* 0x000fe400030f16ff */
[C---:B------:R-:W-:Y:S02]  /*2a240*/  LEA R24, P6, R25.reuse, R16, 0x2 ;  /* 0x0000001019187211 */ /* 0x040fe400078c10ff */
[----:B------:R-:W-:-:S02]  /*2a250*/  IADD3 R26, R25, c[0x0][0x198], RZ ;  /* 0x00006600191a7a10 */ /* 0x000fc40007ffe0ff */
[C---:B------:R-:W-:Y:S02]  /*2a260*/  IADD3 R50, R232.reuse, 0x5, RZ ;  /* 0x00000005e8327810 */ /* 0x040fe40007ffe0ff */
[----:B------:R-:W-:Y:S01]  /*2a270*/  IADD3 R0, R232, 0x7, RZ ;  /* 0x00000007e8007810 */ /* 0x000fe20007ffe0ff */
[----:B------:R1:W-:Y:S01]  /*2a280*/  @P1 STG.E [R20.64], R236 ;  /* 0x000000ec14001986 */ /* 0x0003e2000c101904 */
[----:B------:R-:W-:Y:S02]  /*2a290*/  LEA.HI.X.SX32 R25, R25, R17, 0x2, P6 ;  /* 0x0000001119197211 */ /* 0x000fe400030f16ff */
[----:B------:R-:W-:Y:S01]  /*2a2a0*/  ISETP.LT.AND P4, PT, R50, c[0x0][0x17c], !P0 ;  /* 0x00005f0032007a0c */ /* 0x000fe20004781270 */
[----:B------:R3:W-:Y:S01]  /*2a2b0*/  @P5 STG.E [R22.64], R237 ;  /* 0x000000ed16005986 */ /* 0x0007e2000c101904 */
[----:B------:R-:W-:Y:S02]  /*2a2c0*/  ISETP.LT.AND P1, PT, R0, c[0x0][0x17c], !P0 ;  /* 0x00005f0000007a0c */ /* 0x000fe40004721270 */
[----:B------:R-:W-:-:S02]  /*2a2d0*/  IADD3 R0, R232, 0x8, RZ ;  /* 0x00000008e8007810 */ /* 0x000fc40007ffe0ff */
[C---:B-1----:R-:W-:Y:S01]  /*2a2e0*/  LEA R20, P6, R26.reuse, R16, 0x2 ;  /* 0x000000101a147211 */ /* 0x042fe200078c10ff */
[----:B------:R-:W-:Y:S01]  /*2a2f0*/  LDS.128 R48, [R2+0x1000] ;  /* 0x0010000002307984 */ /* 0x000fe20000000c00 */
[----:B---3--:R-:W-:-:S03]  /*2a300*/  IADD3 R23, R26, c[0x0][0x198], RZ ;  /* 0x000066001a177a10 */ /* 0x008fc60007ffe0ff */
[----:B------:R1:W-:Y:S01]  /*2a310*/  @P2 STG.E [R18.64], R140 ;  /* 0x0000008c12002986 */ /* 0x0003e2000c101904 */
[-C--:B------:R-:W-:Y:S02]  /*2a320*/  LEA.HI.X.SX32 R21, R26, R17.reuse, 0x2, P6 ;  /* 0x000000111a157211 */ /* 0x080fe400030f16ff */
[C---:B------:R-:W-:Y:S02]  /*2a330*/  LEA R22, P6, R23.reuse, R16, 0x2 ;  /* 0x0000001017167211 */ /* 0x040fe400078c10ff */
[----:B------:R-:W-:Y:S02]  /*2a340*/  ISETP.LT.AND P5, PT, R0, c[0x0][0x17c], !P0 ;  /* 0x00005f0000007a0c */ /* 0x000fe400047a1270 */
[----:B------:R-:W-:Y:S02]  /*2a350*/  IADD3 R0, R232, 0x9, RZ ;  /* 0x00000009e8007810 */ /* 0x000fe40007ffe0ff */
[C---:B-1----:R-:W-:Y:S02]  /*2a360*/  IADD3 R19, R23.reuse, c[0x0][0x198], RZ ;  /* 0x0000660017137a10 */ /* 0x042fe40007ffe0ff */
[----:B------:R-:W-:-:S02]  /*2a370*/  LEA.HI.X.SX32 R23, R23, R17, 0x2, P6 ;  /* 0x0000001117177211 */ /* 0x000fc400030f16ff */
[C---:B------:R-:W-:Y:S02]  /*2a380*/  LEA R18, P6, R19.reuse, R16, 0x2 ;  /* 0x0000001013127211 */ /* 0x040fe400078c10ff */
[----:B------:R-:W-:Y:S02]  /*2a390*/  ISETP.LT.AND P2, PT, R0, c[0x0][0x17c], !P0 ;  /* 0x00005f0000007a0c */ /* 0x000fe40004741270 */
[C---:B------:R-:W-:Y:S01]  /*2a3a0*/  IADD3 R26, R19.reuse, c[0x0][0x198], RZ ;  /* 0x00006600131a7a10 */ /* 0x040fe20007ffe0ff */
[----:B------:R1:W-:Y:S01]  /*2a3b0*/  @P4 STG.E [R24.64], R141 ;  /* 0x0000008d18004986 */ /* 0x0003e2000c101904 */
[----:B------:R-:W-:-:S03]  /*2a3c0*/  LEA.HI.X.SX32 R19, R19, R17, 0x2, P6 ;  /* 0x0000001113137211 */ /* 0x000fc600030f16ff */
[----:B------:R-:W-:Y:S04]  /*2a3d0*/  @P3 STG.E [R20.64], R136 ;  /* 0x0000008814003986 */ /* 0x000fe8000c101904 */
[----:B------:R-:W-:Y:S01]  /*2a3e0*/  @P1 STG.E [R22.64], R137 ;  /* 0x0000008916001986 */ /* 0x000fe2000c101904 */
[----:B-1----:R-:W-:-:S04]  /*2a3f0*/  LEA R24, P6, R26, R16, 0x2 ;  /* 0x000000101a187211 */ /* 0x002fc800078c10ff */
[----:B------:R-:W-:Y:S01]  /*2a400*/  LEA.HI.X.SX32 R25, R26, R17, 0x2, P6 ;  /* 0x000000111a197211 */ /* 0x000fe200030f16ff */
[----:B-----5:R1:W-:Y:S04]  /*2a410*/  @P5 STG.E [R18.64], R235 ;  /* 0x000000eb12005986 */ /* 0x0203e8000c101904 */
[----:B--2---:R2:W-:Y:S04]  /*2a420*/  @P2 STG.E [R24.64], R234 ;  /* 0x000000ea18002986 */ /* 0x0045e8000c101904 */
[----:B-1----:R-:W3:Y:S04]  /*2a430*/  LDL.LU R235, [R1+0x40] ;  /* 0x0000400001eb7983 */ /* 0x002ee80000300800 */
[----:B--2---:R-:W2:Y:S01]  /*2a440*/  LDL.LU R234, [R1+0x44] ;  /* 0x0000440001ea7983 */ /* 0x004ea20000300800 */
[----:B------:R-:W-:-:S02]  /*2a450*/  IADD3 R0, R232, 0xa, RZ ;  /* 0x0000000ae8007810 */ /* 0x000fc40007ffe0ff */
[----:B------:R-:W-:Y:S02]  /*2a460*/  IADD3 R21, R26, c[0x0][0x198], RZ ;  /* 0x000066001a157a10 */ /* 0x000fe40007ffe0ff */
[----:B------:R-:W-:Y:S02]  /*2a470*/  ISETP.LT.AND P4, PT, R0, c[0x0][0x17c], !P0 ;  /* 0x00005f0000007a0c */ /* 0x000fe40004781270 */
[----:B------:R-:W-:Y:S02]  /*2a480*/  IADD3 R0, R232, 0xb, RZ ;  /* 0x0000000be8007810 */ /* 0x000fe40007ffe0ff */
[C---:B------:R-:W-:Y:S02]  /*2a490*/  LEA R20, P6, R21.reuse, R16, 0x2 ;  /* 0x0000001015147211 */ /* 0x040fe400078c10ff */
[----:B------:R-:W-:Y:S02]  /*2a4a0*/  ISETP.LT.AND P3, PT, R0, c[0x0][0x17c], !P0 ;  /* 0x00005f0000007a0c */ /* 0x000fe40004761270 */
[----:B------:R-:W-:-:S02]  /*2a4b0*/  IADD3 R23, R21, c[0x0][0x198], RZ ;  /* 0x0000660015177a10 */ /* 0x000fc40007ffe0ff */
[----:B------:R-:W-:Y:S02]  /*2a4c0*/  IADD3 R0, R232, 0xc, RZ ;  /* 0x0000000ce8007810 */ /* 0x000fe40007ffe0ff */
[----:B------:R-:W-:Y:S02]  /*2a4d0*/  LEA.HI.X.SX32 R21, R21, R17, 0x2, P6 ;  /* 0x0000001115157211 */ /* 0x000fe400030f16ff */
[C---:B------:R-:W-:Y:S02]  /*2a4e0*/  LEA R22, P6, R23.reuse, R16, 0x2 ;  /* 0x0000001017167211 */ /* 0x040fe400078c10ff */
[----:B------:R-:W-:Y:S02]  /*2a4f0*/  ISETP.LT.AND P1, PT, R0, c[0x0][0x17c], !P0 ;  /* 0x00005f0000007a0c */ /* 0x000fe40004721270 */
[----:B------:R-:W-:Y:S02]  /*2a500*/  IADD3 R26, R23, c[0x0][0x198], RZ ;  /* 0x00006600171a7a10 */ /* 0x000fe40007ffe0ff */
[----:B------:R-:W-:-:S02]  /*2a510*/  IADD3 R0, R232, 0xd, RZ ;  /* 0x0000000de8007810 */ /* 0x000fc40007ffe0ff */
[-C--:B------:R-:W-:Y:S02]  /*2a520*/  LEA.HI.X.SX32 R23, R23, R17.reuse, 0x2, P6 ;  /* 0x0000001117177211 */ /* 0x080fe400030f16ff */
[----:B------:R-:W-:Y:S02]  /*2a530*/  LEA R18, P6, R26, R16, 0x2 ;  /* 0x000000101a127211 */ /* 0x000fe400078c10ff */
[----:B------:R-:W-:Y:S02]  /*2a540*/  ISETP.LT.AND P5, PT, R0, c[0x0][0x17c], !P0 ;  /* 0x00005f0000007a0c */ /* 0x000fe400047a1270 */
[----:B------:R-:W-:Y:S02]  /*2a550*/  IADD3 R25, R26, c[0x0][0x198], RZ ;  /* 0x000066001a197a10 */ /* 0x000fe40007ffe0ff */
[----:B------:R-:W-:Y:S01]  /*2a560*/  IADD3 R0, R232, 0xe, RZ ;  /* 0x0000000ee8007810 */ /* 0x000fe20007ffe0ff */
[----:B------:R1:W-:Y:S01]  /*2a570*/  @P4 STG.E [R20.64], R224 ;  /* 0x000000e014004986 */ /* 0x0003e2000c101904 */
[----:B------:R-:W-:-:S02]  /*2a580*/  LEA.HI.X.SX32 R19, R26, R17, 0x2, P6 ;  /* 0x000000111a137211 */ /* 0x000fc400030f16ff */
[CC--:B------:R-:W-:Y:S02]  /*2a590*/  LEA R24, P6, R25.reuse, R16.reuse, 0x2 ;  /* 0x0000001019187211 */ /* 0x0c0fe400078c10ff */
[----:B------:R-:W-:Y:S02]  /*2a5a0*/  ISETP.LT.AND P2, PT, R0, c[0x0][0x17c], !P0 ;  /* 0x00005f0000007a0c */ /* 0x000fe40004741270 */
[----:B------:R-:W-:Y:S02]  /*2a5b0*/  IADD3 R0, R232, 0xf, RZ ;  /* 0x0000000fe8007810 */ /* 0x000fe40007ffe0ff */
[C---:B-1----:R-:W-:Y:S02]  /*2a5c0*/  IADD3 R21, R25.reuse, c[0x0][0x198], RZ ;  /* 0x0000660019157a10 */ /* 0x042fe40007ffe0ff */
[----:B------:R-:W-:Y:S02]  /*2a5d0*/  LEA.HI.X.SX32 R25, R25, R17, 0x2, P6 ;  /* 0x0000001119197211 */ /* 0x000fe400030f16ff */
[----:B------:R-:W-:-:S02]  /*2a5e0*/  LEA R20, P6, R21, R16, 0x2 ;  /* 0x0000001015147211 */ /* 0x000fc400078c10ff */
[----:B------:R-:W-:Y:S02]  /*2a5f0*/  ISETP.LT.AND P4, PT, R0, c[0x0][0x17c], !P0 ;  /* 0x00005f0000007a0c */ /* 0x000fe40004781270 */
[C---:B------:R-:W-:Y:S02]  /*2a600*/  IADD3 R26, R21.reuse, c[0x0][0x198], RZ ;  /* 0x00006600151a7a10 */ /* 0x040fe40007ffe0ff */
[----:B------:R-:W-:Y:S01]  /*2a610*/  IADD3 R0, R232, 0x10, RZ ;  /* 0x00000010e8007810 */ /* 0x000fe20007ffe0ff */
[----:B------:R1:W-:Y:S01]  /*2a620*/  @P3 STG.E [R22.64], R225 ;  /* 0x000000e116003986 */ /* 0x0003e2000c101904 */
[----:B------:R-:W-:Y:S02]  /*2a630*/  LEA.HI.X.SX32 R21, R21, R17, 0x2, P6 ;  /* 0x0000001115157211 */ /* 0x000fe400030f16ff */
[----:B------:R-:W-:Y:S01]  /*2a640*/  ISETP.LT.AND P3, PT, R0, c[0x0][0x17c], !P0 ;  /* 0x00005f0000007a0c */ /* 0x000fe20004761270 */
[----:B------:R5:W-:Y:S01]  /*2a650*/  @P1 STG.E [R18.64], R108 ;  /* 0x0000006c12001986 */ /* 0x000be2000c101904 */
[----:B------:R-:W-:-:S02]  /*2a660*/  IADD3 R0, R232, 0x11, RZ ;  /* 0x00000011e8007810 */ /* 0x000fc40007ffe0ff */
[CC--:B-1----:R-:W-:Y:S02]  /*2a670*/  LEA R22, P6, R26.reuse, R16.reuse, 0x2 ;  /* 0x000000101a167211 */ /* 0x0c2fe400078c10ff */
[C---:B-----5:R-:W-:Y:S01]  /*2a680*/  IADD3 R19, R26.reuse, c[0x0][0x198], RZ ;  /* 0x000066001a137a10 */ /* 0x060fe20007ffe0ff */
[----:B------:R1:W-:Y:S01]  /*2a690*/  @P5 STG.E [R24.64], R109 ;  /* 0x0000006d18005986 */ /* 0x0003e2000c101904 */
[----:B------:R-:W-:Y:S02]  /*2a6a0*/  LEA.HI.X.SX32 R23, R26, R17, 0x2, P6 ;  /* 0x000000111a177211 */ /* 0x000fe400030f16ff */
[C---:B------:R-:W-:Y:S02]  /*2a6b0*/  LEA R18, P6, R19.reuse, R16, 0x2 ;  /* 0x0000001013127211 */ /* 0x040fe400078c10ff */
[----:B------:R-:W-:Y:S01]  /*2a6c0*/  ISETP.LT.AND P1, PT, R0, c[0x0][0x17c], !P0 ;  /* 0x00005f0000007a0c */ /* 0x000fe20004721270 */
[----:B------:R-:W-:Y:S01]  /*2a6d0*/  @P2 STG.E [R20.64], R76 ;  /* 0x0000004c14002986 */ /* 0x000fe2000c101904 */
[----:B-1----:R-:W-:-:S02]  /*2a6e0*/  IADD3 R25, R19, c[0x0][0x198], RZ ;  /* 0x0000660013197a10 */ /* 0x002fc40007ffe0ff */
[-C--:B------:R-:W-:Y:S02]  /*2a6f0*/  LEA.HI.X.SX32 R19, R19, R17.reuse, 0x2, P6 ;  /* 0x0000001113137211 */ /* 0x080fe400030f16ff */
[C---:B------:R-:W-:Y:S01]  /*2a700*/  LEA R24, P6, R25.reuse, R16, 0x2 ;  /* 0x0000001019187211 */ /* 0x040fe200078c10ff */
[----:B------:R-:W-:Y:S01]  /*2a710*/  @P4 STG.E [R22.64], R77 ;  /* 0x0000004d16004986 */ /* 0x000fe2000c101904 */
[C---:B------:R-:W-:Y:S02]  /*2a720*/  IADD3 R26, R25.reuse, c[0x0][0x198], RZ ;  /* 0x00006600191a7a10 */ /* 0x040fe40007ffe0ff */
[----:B------:R-:W-:Y:S01]  /*2a730*/  LEA.HI.X.SX32 R25, R25, R17, 0x2, P6 ;  /* 0x0000001119197211 */ /* 0x000fe200030f16ff */
[----:B---3--:R1:W-:Y:S04]  /*2a740*/  @P3 STG.E [R18.64], R235 ;  /* 0x000000eb12003986 */ /* 0x0083e8000c101904 */
[----:B--2---:R2:W-:Y:S04]  /*2a750*/  @P1 STG.E [R24.64], R234 ;  /* 0x000000ea18001986 */ /* 0x0045e8000c101904 */
[----:B-1----:R-:W3:Y:S04]  /*2a760*/  LDL.LU R235, [R1+0x68] ;  /* 0x0000680001eb7983 */ /* 0x002ee80000300800 */
[----:B--2---:R-:W2:Y:S01]  /*2a770*/  LDL.LU R234, [R1+0x6c] ;  /* 0x00006c0001ea7983 */ /* 0x004ea20000300800 */
[----:B------:R-:W-:-:S04]  /*2a780*/  IADD3 R0, R232, 0x12, RZ ;  /* 0x00000012e8007810 */ /* 0x000fc80007ffe0ff */
[----:B------:R-:W-:Y:S02]  /*2a790*/  ISETP.LT.AND P5, PT, R0, c[0x0][0x17c], !P0 ;  /* 0x00005f0000007a0c */ /* 0x000fe400047a1270 */
[----:B------:R-:W-:Y:S02]  /*2a7a0*/  IADD3 R0, R232, 0x13, RZ ;  /* 0x00000013e8007810 */ /* 0x000fe40007ffe0ff */
[----:B------:R-:W-:Y:S02]  /*2a7b0*/  LEA R20, P6, R26, R16, 0x2 ;  /* 0x000000101a147211 */ /* 0x000fe400078c10ff */
[----:B------:R-:W-:Y:S02]  /*2a7c0*/  ISETP.LT.AND P2, PT, R0, c[0x0][0x17c], !P0 ;  /* 0x00005f0000007a0c */ /* 0x000fe40004741270 */
[----:B------:R-:W-:Y:S02]  /*2a7d0*/  IADD3 R23, R26, c[0x0][0x198], RZ ;  /* 0x000066001a177a10 */ /* 0x000fe40007ffe0ff */
[----:B------:R-:W-:-:S02]  /*2a7e0*/  IADD3 R0, R232, 0x14, RZ ;  /* 0x00000014e8007810 */ /* 0x000fc40007ffe0ff */
[-C--:B------:R-:W-:Y:S02]  /*2a7f0*/  LEA.HI.X.SX32 R21, R26, R17.reuse, 0x2, P6 ;  /* 0x000000111a157211 */ /* 0x080fe400030f16ff */
[C---:B------:R-:W-:Y:S02]  /*2a800*/  LEA R22, P6, R23.reuse, R16, 0x2 ;  /* 0x0000001017167211 */ /* 0x040fe400078c10ff */
[----:B------:R-:W-:Y:S02]  /*2a810*/  ISETP.LT.AND P4, PT, R0, c[0x0][0x17c], !P0 ;  /* 0x00005f0000007a0c */ /* 0x000fe40004781270 */
[C---:B------:R-:W-:Y:S02]  /*2a820*/  IADD3 R19, R23.reuse, c[0x0][0x198], RZ ;  /* 0x0000660017137a10 */ /* 0x040fe40007ffe0ff */
[----:B------:R-:W-:Y:S02]  /*2a830*/  IADD3 R0, R232, 0x15, RZ ;  /* 0x00000015e8007810 */ /* 0x000fe40007ffe0ff */
[----:B------:R-:W-:-:S02]  /*2a840*/  LEA.HI.X.SX32 R23, R23, R17, 0x2, P6 ;  /* 0x0000001117177211 */ /* 0x000fc400030f16ff */
[CC--:B------:R-:W-:Y:S02]  /*2a850*/  LEA R18, P6, R19.reuse, R16.reuse, 0x2 ;  /* 0x0000001013127211 */ /* 0x0c0fe400078c10ff */
[----:B------:R-:W-:Y:S02]  /*2a860*/  ISETP.LT.AND P3, PT, R0, c[0x0][0x17c], !P0 ;  /* 0x00005f0000007a0c */ /* 0x000fe40004761270 */
[C---:B------:R-:W-:Y:S02]  /*2a870*/  IADD3 R26, R19.reuse, c[0x0][0x198], RZ ;  /* 0x00006600131a7a10 */ /* 0x040fe40007ffe0ff */
[----:B------:R-:W-:Y:S01]  /*2a880*/  IADD3 R0, R232, 0x16, RZ ;  /* 0x00000016e8007810 */ /* 0x000fe20007ffe0ff */
[----:B------:R1:W-:Y:S01]  /*2a890*/  @P5 STG.E [R20.64], R104 ;  /* 0x0000006814005986 */ /* 0x0003e2000c101904 */
[----:B------:R-:W-:Y:S02]  /*2a8a0*/  LEA.HI.X.SX32 R19, R19, R17, 0x2, P6 ;  /* 0x0000001113137211 */ /* 0x000fe400030f16ff */
[----:B------:R-:W-:-:S02]  /*2a8b0*/  LEA R24, P6, R26, R16, 0x2 ;  /* 0x000000101a187211 */ /* 0x000fc400078c10ff */
[----:B------:R-:W-:Y:S02]  /*2a8c0*/  ISETP.LT.AND P1, PT, R0, c[0x0][0x17c], !P0 ;  /* 0x00005f0000007a0c */ /* 0x000fe40004721270 */
[----:B------:R-:W-:Y:S01]  /*2a8d0*/  IADD3 R0, R232, 0x17, RZ ;  /* 0x00000017e8007810 */ /* 0x000fe20007ffe0ff */
[----:B------:R5:W-:Y:S01]  /*2a8e0*/  @P2 STG.E [R22.64], R105 ;  /* 0x0000006916002986 */ /* 0x000be2000c101904 */
[C---:B------:R-:W-:Y:S02]  /*2a8f0*/  LEA.HI.X.SX32 R25, R26.reuse, R17, 0x2, P6 ;  /* 0x000000111a197211 */ /* 0x040fe400030f16ff */
[----:B-1----:R-:W-:Y:S02]  /*2a900*/  IADD3 R21, R26, c[0x0][0x198], RZ ;  /* 0x000066001a157a10 */ /* 0x002fe40007ffe0ff */
[----:B------:R-:W-:Y:S02]  /*2a910*/  ISETP.LT.AND P5, PT, R0, c[0x0][0x17c], !P0 ;  /* 0x00005f0000007a0c */ /* 0x000fe400047a1270 */
[----:B------:R-:W-:-:S02]  /*2a920*/  LEA R20, P6, R21, R16, 0x2 ;  /* 0x0000001015147211 */ /* 0x000fc400078c10ff */
[----:B------:R-:W-:Y:S02]  /*2a930*/  IADD3 R0, R232, 0x18, RZ ;  /* 0x00000018e8007810 */ /* 0x000fe40007ffe0ff */
[C---:B-----5:R-:W-:Y:S02]  /*2a940*/  IADD3 R23, R21.reuse, c[0x0][0x198], RZ ;  /* 0x0000660015177a10 */ /* 0x060fe40007ffe0ff */
[----:B------:R-:W-:Y:S02]  /*2a950*/  LEA.HI.X.SX32 R21, R21, R17, 0x2, P6 ;  /* 0x0000001115157211 */ /* 0x000fe400030f16ff */
[C---:B------:R-:W-:Y:S02]  /*2a960*/  LEA R22, P6, R23.reuse, R16, 0x2 ;  /* 0x0000001017167211 */ /* 0x040fe400078c10ff */
[----:B------:R-:W-:Y:S02]  /*2a970*/  ISETP.LT.AND P2, PT, R0, c[0x0][0x17c], !P0 ;  /* 0x00005f0000007a0c */ /* 0x000fe40004741270 */
[----:B------:R-:W-:-:S02]  /*2a980*/  IADD3 R26, R23, c[0x0][0x198], RZ ;  /* 0x00006600171a7a10 */ /* 0x000fc40007ffe0ff */
[----:B------:R-:W-:Y:S01]  /*2a990*/  IADD3 R0, R232, 0x19, RZ ;  /* 0x00000019e8007810 */ /* 0x000fe20007ffe0ff */
[----:B------:R1:W-:Y:S01]  /*2a9a0*/  @P4 STG.E [R18.64], R44 ;  /* 0x0000002c12004986 */ /* 0x0003e2000c101904 */
[-C--:B------:R-:W-:Y:S02]  /*2a9b0*/  LEA.HI.X.SX32 R23, R23, R17.reuse, 0x2, P6 ;  /* 0x0000001117177211 */ /* 0x080fe400030f16ff */
[----:B------:R-:W-:Y:S01]  /*2a9c0*/  ISETP.LT.AND P4, PT, R0, c[0x0][0x17c], !P0 ;  /* 0x00005f0000007a0c */ /* 0x000fe20004781270 */
[----:B------:R5:W-:Y:S01]  /*2a9d0*/  @P3 STG.E [R24.64], R45 ;  /* 0x0000002d18003986 */ /* 0x000be2000c101904 */
[----:B------:R-:W-:Y:S02]  /*2a9e0*/  IADD3 R0, R232, 0x1a, RZ ;  /* 0x0000001ae8007810 */ /* 0x000fe40007ffe0ff */
[C---:B-1----:R-:W-:Y:S02]  /*2a9f0*/  LEA R18, P6, R26.reuse, R16, 0x2 ;  /* 0x000000101a127211 */ /* 0x042fe400078c10ff */
[C---:B-----5:R-:W-:Y:S01]  /*2aa00*/  IADD3 R25, R26.reuse, c[0x0][0x198], RZ ;  /* 0x000066001a197a10 */ /* 0x060fe20007ffe0ff */
        /* <DEDUP_REMOVED lines=20> */
[----:B------:R-:W-:Y:S02]  /*2ab50*/  LEA R18, P6, R19, R16, 0x2 ;  /* 0x0000001013127211 */ /* 0x000fe400078c10ff */
[----:B------:R-:W-:Y:S02]  /*2ab60*/  ISETP.LT.AND P2, PT, R0, c[0x0][0x17c], !P0 ;  /* 0x00005f0000007a0c */ /* 0x000fe40004741270 */
[----:B------:R-:W-:-:S02]  /*2ab70*/  IADD3 R0, R232, 0x1e, RZ ;  /* 0x0000001ee8007810 */ /* 0x000fc40007ffe0ff */
[C---:B-1----:R-:W-:Y:S02]  /*2ab80*/  IADD3 R25, R19.reuse, c[0x0][0x198], RZ ;  /* 0x0000660013197a10 */ /* 0x042fe40007ffe0ff */
[-C--:B------:R-:W-:Y:S02]  /*2ab90*/  LEA.HI.X.SX32 R19, R19, R17.reuse, 0x2, P6 ;  /* 0x0000001113137211 */ /* 0x080fe400030f16ff */
[C---:B------:R-:W-:Y:S02]  /*2aba0*/  LEA R24, P6, R25.reuse, R16, 0x2 ;  /* 0x0000001019187211 */ /* 0x040fe400078c10ff */
[----:B------:R-:W-:Y:S02]  /*2abb0*/  ISETP.LT.AND P4, PT, R0, c[0x0][0x17c], !P0 ;  /* 0x00005f0000007a0c */ /* 0x000fe40004781270 */
[C---:B------:R-:W-:Y:S02]  /*2abc0*/  IADD3 R26, R25.reuse, c[0x0][0x198], RZ ;  /* 0x00006600191a7a10 */ /* 0x040fe40007ffe0ff */
[----:B------:R-:W-:Y:S01]  /*2abd0*/  IADD3 R0, R232, 0x1f, RZ ;  /* 0x0000001fe8007810 */ /* 0x000fe20007ffe0ff */
[----:B------:R1:W-:Y:S01]  /*2abe0*/  @P3 STG.E [R20.64], R8 ;  /* 0x0000000814003986 */ /* 0x0003e2000c101904 */
[----:B------:R-:W-:-:S02]  /*2abf0*/  LEA.HI.X.SX32 R25, R25, R17, 0x2, P6 ;  /* 0x0000001119197211 */ /* 0x000fc400030f16ff */
[----:B------:R-:W-:Y:S01]  /*2ac00*/  ISETP.LT.AND P3, PT, R0, c[0x0][0x17c], !P0 ;  /* 0x00005f0000007a0c */ /* 0x000fe20004761270 */
[----:B------:R5:W-:Y:S01]  /*2ac10*/  @P1 STG.E [R22.64], R9 ;  /* 0x0000000916001986 */ /* 0x000be2000c101904 */
[----:B------:R-:W-:Y:S02]  /*2ac20*/  IADD3 R0, R232, 0x20, RZ ;  /* 0x00000020e8007810 */ /* 0x000fe40007ffe0ff */
[CC--:B-1----:R-:W-:Y:S02]  /*2ac30*/  LEA R20, P6, R26.reuse, R16.reuse, 0x2 ;  /* 0x000000101a147211 */ /* 0x0c2fe400078c10ff */
[C---:B-----5:R-:W-:Y:S01]  /*2ac40*/  IADD3 R9, R26.reuse, c[0x0][0x198], RZ ;  /* 0x000066001a097a10 */ /* 0x060fe20007ffe0ff */
[----:B------:R1:W-:Y:S01]  /*2ac50*/  @P5 STG.E [R18.64], R40 ;  /* 0x0000002812005986 */ /* 0x0003e2000c101904 */
[----:B------:R-:W-:Y:S02]  /*2ac60*/  LEA.HI.X.SX32 R21, R26, R17, 0x2, P6 ;  /* 0x000000111a157211 */ /* 0x000fe400030f16ff */
[----:B------:R-:W-:-:S02]  /*2ac70*/  LEA R8, P6, R9, R16, 0x2 ;  /* 0x0000001009087211 */ /* 0x000fc400078c10ff */
[----:B------:R-:W-:Y:S02]  /*2ac80*/  ISETP.LT.AND P1, PT, R0, c[0x0][0x17c], !P0 ;  /* 0x00005f0000007a0c */ /* 0x000fe40004721270 */
[----:B------:R-:W-:Y:S02]  /*2ac90*/  IADD3 R0, R232, 0x21, RZ ;  /* 0x00000021e8007810 */ /* 0x000fe40007ffe0ff */
[C---:B-1----:R-:W-:Y:S02]  /*2aca0*/  IADD3 R19, R9.reuse, c[0x0][0x198], RZ ;  /* 0x0000660009137a10 */ /* 0x042fe40007ffe0ff */
[----:B------:R-:W-:Y:S02]  /*2acb0*/  LEA.HI.X.SX32 R9, R9, R17, 0x2, P6 ;  /* 0x0000001109097211 */ /* 0x000fe400030f16ff */
[----:B------:R-:W-:Y:S02]  /*2acc0*/  LEA R18, P6, R19, R16, 0x2 ;  /* 0x0000001013127211 */ /* 0x000fe400078c10ff */
[----:B------:R-:W-:-:S02]  /*2acd0*/  ISETP.LT.AND P5, PT, R0, c[0x0][0x17c], !P0 ;  /* 0x00005f0000007a0c */ /* 0x000fc400047a1270 */
[C---:B------:R-:W-:Y:S02]  /*2ace0*/  IADD3 R23, R19.reuse, c[0x0][0x198], RZ ;  /* 0x0000660013177a10 */ /* 0x040fe40007ffe0ff */
[----:B------:R-:W-:Y:S01]  /*2acf0*/  LEA.HI.X.SX32 R19, R19, R17, 0x2, P6 ;  /* 0x0000001113137211 */ /* 0x000fe200030f16ff */
[----:B------:R-:W-:Y:S01]  /*2ad00*/  @P2 STG.E [R24.64], R41 ;  /* 0x0000002918002986 */ /* 0x000fe2000c101904 */
[----:B------:R-:W-:-:S03]  /*2ad10*/  LEA R22, P6, R23, R16, 0x2 ;  /* 0x0000001017167211 */ /* 0x000fc600078c10ff */
[----:B------:R1:W-:Y:S04]  /*2ad20*/  @P4 STG.E [R20.64], R12 ;  /* 0x0000000c14004986 */ /* 0x0003e8000c101904 */
[----:B------:R-:W-:Y:S01]  /*2ad30*/  @P3 STG.E [R8.64], R13 ;  /* 0x0000000d08003986 */ /* 0x000fe2000c101904 */
[C---:B-1----:R-:W-:Y:S02]  /*2ad40*/  IADD3 R12, R23.reuse, c[0x0][0x198], RZ ;  /* 0x00006600170c7a10 */ /* 0x042fe40007ffe0ff */
        /* <DEDUP_REMOVED lines=32> */
[----:B------:R-:W-:Y:S01]  /*2af50*/  IADD3 R0, R232, 0x28, RZ ;  /* 0x00000028e8007810 */ /* 0x000fe20007ffe0ff */
[----:B------:R1:W-:Y:S01]  /*2af60*/  @P4 STG.E [R8.64], R239 ;  /* 0x000000ef08004986 */ /* 0x0003e2000c101904 */
[----:B------:R-:W-:Y:S02]  /*2af70*/  LEA.HI.X.SX32 R21, R21, R17, 0x2, P6 ;  /* 0x0000001115157211 */ /* 0x000fe400030f16ff */
[----:B------:R-:W-:Y:S01]  /*2af80*/  ISETP.LT.AND P4, PT, R0, c[0x0][0x17c], !P0 ;  /* 0x00005f0000007a0c */ /* 0x000fe20004781270 */
[----:B------:R5:W-:Y:S01]  /*2af90*/  @P3 STG.E [R12.64], R142 ;  /* 0x0000008e0c003986 */ /* 0x000be2000c101904 */
[----:B------:R-:W-:Y:S02]  /*2afa0*/  IADD3 R0, R232, 0x29, RZ ;  /* 0x00000029e8007810 */ /* 0x000fe40007ffe0ff */
[----:B-1----:R-:W-:-:S02]  /*2afb0*/  LEA R8, P6, R22, R16, 0x2 ;  /* 0x0000001016087211 */ /* 0x002fc400078c10ff */
[C---:B-----5:R-:W-:Y:S01]  /*2afc0*/  IADD3 R13, R22.reuse, c[0x0][0x198], RZ ;  /* 0x00006600160d7a10 */ /* 0x060fe20007ffe0ff */
[----:B------:R1:W-:Y:S01]  /*2afd0*/  @P1 STG.E [R18.64], R143 ;  /* 0x0000008f12001986 */ /* 0x0003e2000c101904 */
[-C--:B------:R-:W-:Y:S02]  /*2afe0*/  LEA.HI.X.SX32 R9, R22, R17.reuse, 0x2, P6 ;  /* 0x0000001116097211 */ /* 0x080fe400030f16ff */
[C---:B------:R-:W-:Y:S02]  /*2aff0*/  LEA R12, P6, R13.reuse, R16, 0x2 ;  /* 0x000000100d0c7211 */ /* 0x040fe400078c10ff */
[----:B------:R-:W-:Y:S01]  /*2b000*/  ISETP.LT.AND P3, PT, R0, c[0x0][0x17c], !P0 ;  /* 0x00005f0000007a0c */ /* 0x000fe20004761270 */
[----:B------:R-:W-:Y:S01]  /*2b010*/  @P5 STG.E [R20.64], R138 ;  /* 0x0000008a14005986 */ /* 0x000fe2000c101904 */
[C---:B-1----:R-:W-:Y:S02]  /*2b020*/  IADD3 R19, R13.reuse, c[0x0][0x198], RZ ;  /* 0x000066000d137a10 */ /* 0x042fe40007ffe0ff */
[----:B------:R-:W-:-:S02]  /*2b030*/  LEA.HI.X.SX32 R13, R13, R17, 0x2, P6 ;  /* 0x000000110d0d7211 */ /* 0x000fc400030f16ff */
        /* <DEDUP_REMOVED lines=8> */
[----:B------:R-:W-:-:S02]  /*2b0c0*/  IADD3 R0, R232, 0x2a, RZ ;  /* 0x0000002ae8007810 */ /* 0x000fc40007ffe0ff */
[-C--:B------:R-:W-:Y:S02]  /*2b0d0*/  LEA R20, P6, R22, R16.reuse, 0x2 ;  /* 0x0000001016147211 */ /* 0x080fe400078c10ff */
[----:B------:R-:W-:Y:S02]  /*2b0e0*/  ISETP.LT.AND P1, PT, R0, c[0x0][0x17c], !P0 ;  /* 0x00005f0000007a0c */ /* 0x000fe40004721270 */
[----:B------:R-:W-:Y:S02]  /*2b0f0*/  IADD3 R9, R22, c[0x0][0x198], RZ ;  /* 0x0000660016097a10 */ /* 0x000fe40007ffe0ff */
[----:B------:R-:W-:Y:S02]  /*2b100*/  IADD3 R0, R232, 0x2b, RZ ;  /* 0x0000002be8007810 */ /* 0x000fe40007ffe0ff */
[----:B------:R-:W-:Y:S02]  /*2b110*/  LEA.HI.X.SX32 R21, R22, R17, 0x2, P6 ;  /* 0x0000001116157211 */ /* 0x000fe400030f16ff */
[----:B------:R-:W-:-:S02]  /*2b120*/  LEA R8, P6, R9, R16, 0x2 ;  /* 0x0000001009087211 */ /* 0x000fc400078c10ff */
[----:B------:R-:W-:Y:S02]  /*2b130*/  ISETP.LT.AND P5, PT, R0, c[0x0][0x17c], !P0 ;  /* 0x00005f0000007a0c */ /* 0x000fe400047a1270 */
[C---:B------:R-:W-:Y:S02]  /*2b140*/  IADD3 R13, R9.reuse, c[0x0][0x198], RZ ;  /* 0x00006600090d7a10 */ /* 0x040fe40007ffe0ff */
[----:B------:R-:W-:Y:S02]  /*2b150*/  IADD3 R0, R232, 0x2c, RZ ;  /* 0x0000002ce8007810 */ /* 0x000fe40007ffe0ff */
[----:B------:R-:W-:Y:S02]  /*2b160*/  LEA.HI.X.SX32 R9, R9, R17, 0x2, P6 ;  /* 0x0000001109097211 */ /* 0x000fe400030f16ff */
[----:B------:R-:W-:Y:S02]  /*2b170*/  LEA R12, P6, R13, R16, 0x2 ;  /* 0x000000100d0c7211 */ /* 0x000fe400078c10ff */
[----:B------:R-:W-:-:S02]  /*2b180*/  ISETP.LT.AND P2, PT, R0, c[0x0][0x17c], !P0 ;  /* 0x00005f0000007a0c */ /* 0x000fc40004741270 */
[C---:B------:R-:W-:Y:S02]  /*2b190*/  IADD3 R22, R13.reuse, c[0x0][0x198], RZ ;  /* 0x000066000d167a10 */ /* 0x040fe40007ffe0ff */
[----:B------:R-:W-:Y:S01]  /*2b1a0*/  IADD3 R0, R232, 0x2d, RZ ;  /* 0x0000002de8007810 */ /* 0x000fe20007ffe0ff */
[----:B------:R1:W-:Y:S01]  /*2b1b0*/  @P1 STG.E [R20.64], R226 ;  /* 0x000000e214001986 */ /* 0x0003e2000c101904 */
[-C--:B------:R-:W-:Y:S02]  /*2b1c0*/  LEA.HI.X.SX32 R13, R13, R17.reuse, 0x2, P6 ;  /* 0x000000110d0d7211 */ /* 0x080fe400030f16ff */
[----:B------:R-:W-:Y:S02]  /*2b1d0*/  LEA R18, P6, R22, R16, 0x2 ;  /* 0x0000001016127211 */ /* 0x000fe400078c10ff */
[----:B------:R-:W-:Y:S02]  /*2b1e0*/  ISETP.LT.AND P4, PT, R0, c[0x0][0x17c], !P0 ;  /* 0x00005f0000007a0c */ /* 0x000fe40004781270 */
[----:B------:R-:W-:Y:S01]  /*2b1f0*/  IADD3 R0, R232, 0x2e, RZ ;  /* 0x0000002ee8007810 */ /* 0x000fe20007ffe0ff */
[----:B------:R5:W-:Y:S01]  /*2b200*/  @P5 STG.E [R8.64], R227 ;  /* 0x000000e308005986 */ /* 0x000be2000c101904 */
[----:B------:R-:W-:-:S02]  /*2b210*/  LEA.HI.X.SX32 R19, R22, R17, 0x2, P6 ;  /* 0x0000001116137211 */ /* 0x000fc400030f16ff */
[----:B-1----:R-:W-:Y:S02]  /*2b220*/  IADD3 R21, R22, c[0x0][0x198], RZ ;  /* 0x0000660016157a10 */ /* 0x002fe40007ffe0ff */
[----:B------:R-:W-:Y:S02]  /*2b230*/  ISETP.LT.AND P3, PT, R0, c[0x0][0x17c], !P0 ;  /* 0x00005f0000007a0c */ /* 0x000fe40004761270 */
[C---:B------:R-:W-:Y:S02]  /*2b240*/  LEA R20, P6, R21.reuse, R16, 0x2 ;  /* 0x0000001015147211 */ /* 0x040fe400078c10ff */
[----:B------:R-:W-:Y:S02]  /*2b250*/  IADD3 R0, R232, 0x2f, RZ ;  /* 0x0000002fe8007810 */ /* 0x000fe40007ffe0ff */
[C---:B-----5:R-:W-:Y:S02]  /*2b260*/  IADD3 R9, R21.reuse, c[0x0][0x198], RZ ;  /* 0x0000660015097a10 */ /* 0x060fe40007ffe0ff */
[----:B------:R-:W-:-:S02]  /*2b270*/  LEA.HI.X.SX32 R21, R21, R17, 0x2, P6 ;  /* 0x0000001115157211 */ /* 0x000fc400030f16ff */
[C---:B------:R-:W-:Y:S02]  /*2b280*/  LEA R8, P6, R9.reuse, R16, 0x2 ;  /* 0x0000001009087211 */ /* 0x040fe400078c10ff */
        /* <DEDUP_REMOVED lines=23> */
[----:B------:R-:W-:Y:S02]  /*2b400*/  ISETP.LT.AND P3, PT, R0, c[0x0][0x17c], !P0 ;  /* 0x00005f0000007a0c */ /* 0x000fe40004761270 */
[----:B------:R-:W-:Y:S02]  /*2b410*/  IADD3 R0, R232, 0x34, RZ ;  /* 0x00000034e8007810 */ /* 0x000fe40007ffe0ff */
[----:B-1----:R-:W-:Y:S02]  /*2b420*/  LEA R8, P6, R22, R16, 0x2 ;  /* 0x0000001016087211 */ /* 0x002fe400078c10ff */
[----:B------:R-:W-:Y:S02]  /*2b430*/  ISETP.LT.AND P1, PT, R0, c[0x0][0x17c], !P0 ;  /* 0x00005f0000007a0c */ /* 0x000fe40004721270 */
[----:B------:R-:W-:Y:S02]  /*2b440*/  LEA.HI.X.SX32 R9, R22, R17, 0x2, P6 ;  /* 0x0000001116097211 */ /* 0x000fe400030f16ff */
[----:B------:R-:W-:Y:S01]  /*2b450*/  IADD3 R0, R232, 0x35, RZ ;  /* 0x00000035e8007810 */ /* 0x000fe20007ffe0ff */
[----:B---3--:R1:W-:Y:S04]  /*2b460*/  @P5 STG.E [R12.64], R235 ;  /* 0x000000eb0c005986 */ /* 0x0083e8000c101904 */
[----:B--2---:R2:W-:Y:S01]  /*2b470*/  @P2 STG.E [R18.64], R234 ;  /* 0x000000ea12002986 */ /* 0x0045e2000c101904 */
[----:B-1----:R-:W-:-:S04]  /*2b480*/  IADD3 R13, R22, c[0x0][0x198], RZ ;  /* 0x00006600160d7a10 */ /* 0x002fc80007ffe0ff */
[CC--:B------:R-:W-:Y:S02]  /*2b490*/  LEA R12, P6, R13.reuse, R16.reuse, 0x2 ;  /* 0x000000100d0c7211 */ /* 0x0c0fe400078c10ff */
[C---:B--2---:R-:W-:Y:S02]  /*2b4a0*/  IADD3 R19, R13.reuse, c[0x0][0x198], RZ ;  /* 0x000066000d137a10 */ /* 0x044fe40007ffe0ff */
        /* <DEDUP_REMOVED lines=11> */
[C---:B--2---:R-:W-:Y:S01]  /*2b560*/  IADD3 R9, R22.reuse, c[0x0][0x198], RZ ;  /* 0x0000660016097a10 */ /* 0x044fe20007ffe0ff */
        /* <DEDUP_REMOVED lines=15> */
[----:B------:R-:W-:-:S03]  /*2b660*/  IADD3 R0, R232, 0x3a, RZ ;  /* 0x0000003ae8007810 */ /* 0x000fc60007ffe0ff */
[----:B------:R-:W-:Y:S01]  /*2b670*/  LDS.128 R44, [R233+0x1000] ;  /* 0x00100000e92c7984 */ /* 0x000fe20000000c00 */
[CC--:B-1----:R-:W-:Y:S02]  /*2b680*/  LEA R18, P6, R22.reuse, R16.reuse, 0x2 ;  /* 0x0000001016127211 */ /* 0x0c2fe400078c10ff */
[C---:B--2---:R-:W-:Y:S01]  /*2b690*/  IADD3 R21, R22.reuse, c[0x0][0x198], RZ ;  /* 0x0000660016157a10 */ /* 0x044fe20007ffe0ff */
        /* <DEDUP_REMOVED lines=17> */
[C---:B--2---:R-:W-:Y:S01]  /*2b7b0*/  IADD3 R19, R22.reuse, c[0x0][0x198], RZ ;  /* 0x0000660016137a10 */ /* 0x044fe20007ffe0ff */
        /* <DEDUP_REMOVED lines=9> */
[----:B------:R-:W-:Y:S02]  /*2b850*/  IADD3 R22, R10, c[0x0][0x198], RZ ;  /* 0x000066000a167a10 */ /* 0x000fe40007ffe0ff */
[----:B------:R-:W-:Y:S01]  /*2b860*/  IADD3 R0, R232, 0x3f, RZ ;  /* 0x0000003fe8007810 */ /* 0x000fe20007ffe0ff */
[----:B------:R1:W-:Y:S01]  /*2b870*/  @P2 STG.E [R8.64], R11 ;  /* 0x0000000b08002986 */ /* 0x0003e2000c101904 */
[----:B------:R-:W-:Y:S02]  /*2b880*/  LEA.HI.X.SX32 R21, R10, R17, 0x2, P6 ;  /* 0x000000110a157211 */ /* 0x000fe400030f16ff */
[----:B------:R-:W-:Y:S02]  /*2b890*/  ISETP.LT.AND P5, PT, R0, c[0x0][0x17c], !P0 ;  /* 0x00005f0000007a0c */ /* 0x000fe400047a1270 */
[----:B------:R-:W-:Y:S01]  /*2b8a0*/  IADD3 R0, R232, 0x40, RZ ;  /* 0x00000040e8007810 */ /* 0x000fe20007ffe0ff */
[----:B------:R2:W-:Y:S01]  /*2b8b0*/  @P4 STG.E [R12.64], R42 ;  /* 0x0000002a0c004986 */ /* 0x0005e2000c101904 */
[----:B-1----:R-:W-:-:S02]  /*2b8c0*/  LEA R8, P6, R22, R16, 0x2 ;  /* 0x0000001016087211 */ /* 0x002fc400078c10ff */
[C---:B------:R-:W-:Y:S02]  /*2b8d0*/  IADD3 R11, R22.reuse, c[0x0][0x198], RZ ;  /* 0x00006600160b7a10 */ /* 0x040fe40007ffe0ff */
[-C--:B------:R-:W-:Y:S02]  /*2b8e0*/  LEA.HI.X.SX32 R9, R22, R17.reuse, 0x2, P6 ;  /* 0x0000001116097211 */ /* 0x080fe400030f16ff */
[C---:B------:R-:W-:Y:S02]  /*2b8f0*/  LEA R10, P6, R11.reuse, R16, 0x2 ;  /* 0x000000100b0a7211 */ /* 0x040fe400078c10ff */
[----:B------:R-:W-:Y:S02]  /*2b900*/  ISETP.LT.AND P2, PT, R0, c[0x0][0x17c], !P0 ;  /* 0x00005f0000007a0c */ /* 0x000fe40004741270 */
[C---:B--2---:R-:W-:Y:S02]  /*2b910*/  IADD3 R13, R11.reuse, c[0x0][0x198], RZ ;  /* 0x000066000b0d7a10 */ /* 0x044fe40007ffe0ff */
[----:B------:R-:W-:Y:S01]  /*2b920*/  IADD3 R0, R232, 0x41, RZ ;  /* 0x00000041e8007810 */ /* 0x000fe20007ffe0ff */
[----:B------:R1:W-:Y:S01]  /*2b930*/  @P3 STG.E [R18.64], R43 ;  /* 0x0000002b12003986 */ /* 0x0003e2000c101904 */
[----:B------:R-:W-:-:S02]  /*2b940*/  LEA.HI.X.SX32 R11, R11, R17, 0x2, P6 ;  /* 0x000000110b0b7211 */ /* 0x000fc400030f16ff */
[CC--:B------:R-:W-:Y:S02]  /*2b950*/  LEA R12, P6, R13.reuse, R16.reuse, 0x2 ;  /* 0x000000100d0c7211 */ /* 0x0c0fe400078c10ff */
[----:B------:R-:W-:Y:S01]  /*2b960*/  ISETP.LT.AND P4, PT, R0, c[0x0][0x17c], !P0 ;  /* 0x00005f0000007a0c */ /* 0x000fe20004781270 */
[----:B------:R-:W-:Y:S01]  /*2b970*/  LDS.128 R40, [R252+0x1000] ;  /* 0x00100000fc287984 */ /* 0x000fe20000000c00 */
[----:B------:R-:W-:Y:S02]  /*2b980*/  IADD3 R0, R232, 0x42, RZ ;  /* 0x00000042e8007810 */ /* 0x000fe40007ffe0ff */
[C---:B-1----:R-:W-:Y:S01]  /*2b990*/  IADD3 R19, R13.reuse, c[0x0][0x198], RZ ;  /* 0x000066000d137a10 */ /* 0x042fe20007ffe0ff */
[----:B------:R-:W-:Y:S01]  /*2b9a0*/  @P1 STG.E [R20.64], R14 ;  /* 0x0000000e14001986 */ /* 0x000fe2000c101904 */
[----:B------:R-:W-:Y:S02]  /*2b9b0*/  LEA.HI.X.SX32 R13, R13, R17, 0x2, P6 ;  /* 0x000000110d0d7211 */ /* 0x000fe400030f16ff */
[----:B------:R-:W-:Y:S01]  /*2b9c0*/  LEA R18, P6, R19, R16, 0x2 ;  /* 0x0000001013127211 */ /* 0x000fe200078c10ff */
[----:B------:R1:W-:Y:S01]  /*2b9d0*/  @P5 STG.E [R8.64], R15 ;  /* 0x0000000f08005986 */ /* 0x0003e2000c101904 */
[----:B------:R-:W-:-:S02]  /*2b9e0*/  ISETP.LT.AND P3, PT, R0, c[0x0][0x17c], !P0 ;  /* 0x00005f0000007a0c */ /* 0x000fc40004761270 */
[----:B------:R-:W-:Y:S01]  /*2b9f0*/  IADD3 R0, R232, 0x43, RZ ;  /* 0x00000043e8007810 */ /* 0x000fe20007ffe0ff */
[----:B------:R2:W-:Y:S03]  /*2ba00*/  @P2 STG.E [R10.64], R196 ;  /* 0x000000c40a002986 */ /* 0x0005e6000c101904 */
[----:B------:R-:W-:Y:S02]  /*2ba10*/  ISETP.LT.AND P1, PT, R0, c[0x0][0x17c], !P0 ;  /* 0x00005f0000007a0c */ /* 0x000fe40004721270 */
[C---:B-1----:R-:W-:Y:S02]  /*2ba20*/  IADD3 R9, R19.reuse, c[0x0][0x198], RZ ;  /* 0x0000660013097a10 */ /* 0x042fe40007ffe0ff */
[----:B------:R-:W-:Y:S02]  /*2ba30*/  LEA.HI.X.SX32 R19, R19, R17, 0x2, P6 ;  /* 0x0000001113137211 */ /* 0x000fe400030f16ff */
[----:B------:R-:W-:-:S02]  /*2ba40*/  LEA R8, P6, R9, R16, 0x2 ;  /* 0x0000001009087211 */ /* 0x000fc400078c10ff */
[C---:B--2---:R-:W-:Y:S02]  /*2ba50*/  IADD3 R11, R9.reuse, c[0x0][0x198], RZ ;  /* 0x00006600090b7a10 */ /* 0x044fe40007ffe0ff */
[----:B------:R-:W-:Y:S02]  /*2ba60*/  IADD3 R0, R232, 0x44, RZ ;  /* 0x00000044e8007810 */ /* 0x000fe40007ffe0ff */
[----:B------:R-:W-:Y:S02]  /*2ba70*/  LEA.HI.X.SX32 R9, R9, R17, 0x2, P6 ;  /* 0x0000001109097211 */ /* 0x000fe400030f16ff */
[C---:B------:R-:W-:Y:S02]  /*2ba80*/  LEA R10, P6, R11.reuse, R16, 0x2 ;  /* 0x000000100b0a7211 */ /* 0x040fe400078c10ff */
[----:B------:R-:W-:Y:S02]  /*2ba90*/  ISETP.LT.AND P5, PT, R0, c[0x0][0x17c], !P0 ;  /* 0x00005f0000007a0c */ /* 0x000fe400047a1270 */
[----:B------:R-:W-:-:S02]  /*2baa0*/  IADD3 R14, R11, c[0x0][0x198], RZ ;  /* 0x000066000b0e7a10 */ /* 0x000fc40007ffe0ff */
[----:B------:R-:W-:Y:S01]  /*2bab0*/  IADD3 R0, R232, 0x45, RZ ;  /* 0x00000045e8007810 */ /* 0x000fe20007ffe0ff */
[----:B------:R1:W-:Y:S01]  /*2bac0*/  @P4 STG.E [R12.64], R197 ;  /* 0x000000c50c004986 */ /* 0x0003e2000c101904 */
[----:B------:R-:W-:Y:S02]  /*2bad0*/  LEA.HI.X.SX32 R11, R11, R17, 0x2, P6 ;  /* 0x000000110b0b7211 */ /* 0x000fe400030f16ff */
[----:B------:R-:W-:Y:S02]  /*2bae0*/  ISETP.LT.AND P2, PT, R0, c[0x0][0x17c], !P0 ;  /* 0x00005f0000007a0c */ /* 0x000fe40004741270 */
[----:B------:R-:W-:Y:S02]  /*2baf0*/  IADD3 R15, R14, c[0x0][0x198], RZ ;  /* 0x000066000e0f7a10 */ /* 0x000fe40007ffe0ff */
[----:B------:R-:W-:Y:S01]  /*2bb00*/  IADD3 R0, R232, 0x46, RZ ;  /* 0x00000046e8007810 */ /* 0x000fe20007ffe0ff */
[----:B------:R-:W-:Y:S01]  /*2bb10*/  @P3 STG.E [R18.64], R192 ;  /* 0x000000c012003986 */ /* 0x000fe2000c101904 */
[----:B-1----:R-:W-:-:S03]  /*2bb20*/  LEA R12, P6, R14, R16, 0x2 ;  /* 0x000000100e0c7211 */ /* 0x002fc600078c10ff */
[----:B------:R1:W-:Y:S01]  /*2bb30*/  @P1 STG.E [R8.64], R193 ;  /* 0x000000c108001986 */ /* 0x0003e2000c101904 */
[----:B------:R-:W-:Y:S02]  /*2bb40*/  ISETP.LT.AND P4, PT, R0, c[0x0][0x17c], !P0 ;  /* 0x00005f0000007a0c */ /* 0x000fe40004781270 */
[-C--:B------:R-:W-:Y:S02]  /*2bb50*/  LEA.HI.X.SX32 R13, R14, R17.reuse, 0x2, P6 ;  /* 0x000000110e0d7211 */ /* 0x080fe400030f16ff */
[C---:B------:R-:W-:Y:S02]  /*2bb60*/  LEA R14, P6, R15.reuse, R16, 0x2 ;  /* 0x000000100f0e7211 */ /* 0x040fe400078c10ff */
[----:B------:R-:W-:Y:S02]  /*2bb70*/  IADD3 R0, R232, 0x47, RZ ;  /* 0x00000047e8007810 */ /* 0x000fe40007ffe0ff */
[C---:B-1----:R-:W-:Y:S02]  /*2bb80*/  IADD3 R9, R15.reuse, c[0x0][0x198], RZ ;  /* 0x000066000f097a10 */ /* 0x042fe40007ffe0ff */
        /* <DEDUP_REMOVED lines=47> */
[C---:B--2---:R-:W-:Y:S01]  /*2be80*/  IADD3 R9, R18.reuse, c[0x0][0x198], RZ ;  /* 0x0000660012097a10 */ /* 0x044fe20007ffe0ff */
[----:B------:R1:W-:Y:S01]  /*2be90*/  @P3 STG.E [R10.64], R164 ;  /* 0x000000a40a003986 */ /* 0x0003e2000c101904 */
[----:B------:R-:W-:Y:S02]  /*2bea0*/  LEA.HI.X.SX32 R15, R18, R17, 0x2, P6 ;  /* 0x00000011120f7211 */ /* 0x000fe400030f16ff */
[C---:B------:R-:W-:Y:S02]  /*2beb0*/  LEA R8, P6, R9.reuse, R16, 0x2 ;  /* 0x0000001009087211 */ /* 0x040fe400078c10ff */
[----:B------:R-:W-:Y:S02]  /*2bec0*/  ISETP.LT.AND P2, PT, R0, c[0x0][0x17c], !P0 ;  /* 0x00005f0000007a0c */ /* 0x000fe40004741270 */
[----:B------:R-:W-:Y:S02]  /*2bed0*/  IADD3 R0, R232, 0x50, RZ ;  /* 0x00000050e8007810 */ /* 0x000fe40007ffe0ff */
[----:B-1----:R-:W-:-:S02]  /*2bee0*/  IADD3 R11, R9, c[0x0][0x198], RZ ;  /* 0x00006600090b7a10 */ /* 0x002fc40007ffe0ff */
        /* <DEDUP_REMOVED lines=101> */
[C---:B--2---:R-:W-:Y:S02]  /*2c540*/  IADD3 R5, R18.reuse, c[0x0][0x198], RZ ;  /* 0x0000660012057a10 */ /* 0x044fe40007ffe0ff */
[-C--:B------:R-:W-:Y:S02]  /*2c550*/  LEA.HI.X.SX32 R11, R18, R17.reuse, 0x2, P6 ;  /* 0x00000011120b7211 */ /* 0x080fe400030f16ff */
[C---:B------:R-:W-:Y:S02]  /*2c560*/  LEA R4, P6, R5.reuse, R16, 0x2 ;  /* 0x0000001005047211 */ /* 0x040fe400078c10ff */
[----:B------:R-:W-:Y:S02]  /*2c570*/  ISETP.LT.AND P1, PT, R0, c[0x0][0x17c], !P0 ;  /* 0x00005f0000007a0c */ /* 0x000fe40004721270 */
[C---:B------:R-:W-:Y:S02]  /*2c580*/  IADD3 R13, R5.reuse, c[0x0][0x198], RZ ;  /* 0x00006600050d7a10 */ /* 0x040fe40007ffe0ff */
[----:B------:R-:W-:Y:S01]  /*2c590*/  IADD3 R0, R232, 0x62, RZ ;  /* 0x00000062e8007810 */ /* 0x000fe20007ffe0ff */
[----:B------:R1:W-:Y:S01]  /*2c5a0*/  @P2 STG.E [R14.64], R32 ;  /* 0x000000200e002986 */ /* 0x0003e2000c101904 */
[----:B------:R-:W-:-:S02]  /*2c5b0*/  LEA.HI.X.SX32 R5, R5, R17, 0x2, P6 ;  /* 0x0000001105057211 */ /* 0x000fc400030f16ff */
[C---:B------:R-:W-:Y:S02]  /*2c5c0*/  LEA R12, P6, R13.reuse, R16, 0x2 ;  /* 0x000000100d0c7211 */ /* 0x040fe400078c10ff */
[----:B------:R-:W-:Y:S02]  /*2c5d0*/  ISETP.LT.AND P5, PT, R0, c[0x0][0x17c], !P0 ;  /* 0x00005f0000007a0c */ /* 0x000fe400047a1270 */
[----:B------:R-:W-:Y:S01]  /*2c5e0*/  IADD3 R0, R232, 0x63, RZ ;  /* 0x00000063e8007810 */ /* 0x000fe20007ffe0ff */
[----:B------:R2:W-:Y:S01]  /*2c5f0*/  @P4 STG.E [R8.64], R33 ;  /* 0x0000002108004986 */ /* 0x0005e2000c101904 */
[----:B-1----:R-:W-:-:S03]  /*2c600*/  IADD3 R14, R13, c[0x0][0x198], RZ ;  /* 0x000066000d0e7a10 */ /* 0x002fc60007ffe0ff */
[----:B------:R1:W-:Y:S01]  /*2c610*/  @P3 STG.E [R10.64], R198 ;  /* 0x000000c60a003986 */ /* 0x0003e2000c101904 */
[-C--:B------:R-:W-:Y:S02]  /*2c620*/  LEA.HI.X.SX32 R13, R13, R17.reuse, 0x2, P6 ;  /* 0x000000110d0d7211 */ /* 0x080fe400030f16ff */
[----:B------:R-:W-:Y:S02]  /*2c630*/  ISETP.LT.AND P2, PT, R0, c[0x0][0x17c], !P0 ;  /* 0x00005f0000007a0c */ /* 0x000fe40004741270 */
[----:B------:R-:W-:Y:S02]  /*2c640*/  IADD3 R0, R232, 0x64, RZ ;  /* 0x00000064e8007810 */ /* 0x000fe40007ffe0ff */
[C---:B--2---:R-:W-:Y:S01]  /*2c650*/  LEA R8, P6, R14.reuse, R16, 0x2 ;  /* 0x000000100e087211 */ /* 0x044fe200078c10ff */
[----:B------:R2:W-:Y:S01]  /*2c660*/  @P1 STG.E [R4.64], R199 ;  /* 0x000000c704001986 */ /* 0x0005e2000c101904 */
[C---:B-1----:R-:W-:Y:S02]  /*2c670*/  IADD3 R11, R14.reuse, c[0x0][0x198], RZ ;  /* 0x000066000e0b7a10 */ /* 0x042fe40007ffe0ff */
[----:B------:R-:W-:-:S02]  /*2c680*/  LEA.HI.X.SX32 R9, R14, R17, 0x2, P6 ;  /* 0x000000110e097211 */ /* 0x000fc400030f16ff */
[CC--:B------:R-:W-:Y:S02]  /*2c690*/  LEA R10, P6, R11.reuse, R16.reuse, 0x2 ;  /* 0x000000100b0a7211 */ /* 0x0c0fe400078c10ff */
[----:B------:R-:W-:Y:S02]  /*2c6a0*/  ISETP.LT.AND P4, PT, R0, c[0x0][0x17c], !P0 ;  /* 0x00005f0000007a0c */ /* 0x000fe40004781270 */
[C---:B--2---:R-:W-:Y:S02]  /*2c6b0*/  IADD3 R5, R11.reuse, c[0x0][0x198], RZ ;  /* 0x000066000b057a10 */ /* 0x044fe40007ffe0ff */
[----:B------:R-:W-:Y:S02]  /*2c6c0*/  IADD3 R0, R232, 0x65, RZ ;  /* 0x00000065e8007810 */ /* 0x000fe40007ffe0ff */
        /* <DEDUP_REMOVED lines=142> */
[----:B------:R-:W-:Y:S01]  /*2cfb0*/  ISETP.LT.AND P2, PT, R0, c[0x0][0x17c], !P0 ;  /* 0x00005f0000007a0c */ /* 0x000fe20004741270 */
[----:B------:R-:W-:Y:S01]  /*2cfc0*/  LDS.128 R68, [R3] ;  /* 0x0000000003447984 */ /* 0x000fe20000000c00 */
        /* <DEDUP_REMOVED lines=12> */
[C---:B-1----:R-:W-:Y:S01]  /*2d090*/  LEA R12, P6, R14.reuse, R16, 0x2 ;  /* 0x000000100e0c7211 */ /* 0x042fe200078c10ff */
[----:B------:R-:W-:Y:S01]  /*2d0a0*/  LDS.128 R64, [R2+0x800] ;  /* 0x0008000002407984 */ /* 0x000fe20000000c00 */
[----:B--2---:R-:W-:-:S03]  /*2d0b0*/  IADD3 R9, R14, c[0x0][0x198], RZ ;  /* 0x000066000e097a10 */ /* 0x004fc60007ffe0ff */
[----:B------:R1:W-:Y:S01]  /*2d0c0*/  @P2 STG.E [R10.64], R6 ;  /* 0x000000060a002986 */ /* 0x0003e2000c101904 */
[-C--:B------:R-:W-:Y:S02]  /*2d0d0*/  LEA.HI.X.SX32 R13, R14, R17.reuse, 0x2, P6 ;  /* 0x000000110e0d7211 */ /* 0x080fe400030f16ff */
[C---:B------:R-:W-:Y:S02]  /*2d0e0*/  LEA R8, P6, R9.reuse, R16, 0x2 ;  /* 0x0000001009087211 */ /* 0x040fe400078c10ff */
[----:B------:R-:W-:Y:S02]  /*2d0f0*/  ISETP.LT.AND P1, PT, R0, c[0x0][0x17c], !P0 ;  /* 0x00005f0000007a0c */ /* 0x000fe40004721270 */
[----:B------:R-:W-:Y:S02]  /*2d100*/  IADD3 R0, R232, 0x80, RZ ;  /* 0x00000080e8007810 */ /* 0x000fe40007ffe0ff */
[C---:B-1----:R-:W-:Y:S02]  /*2d110*/  IADD3 R6, R9.reuse, c[0x0][0x198], RZ ;  /* 0x0000660009067a10 */ /* 0x042fe40007ffe0ff */
[----:B------:R-:W-:-:S02]  /*2d120*/  LEA.HI.X.SX32 R9, R9, R17, 0x2, P6 ;  /* 0x0000001109097211 */ /* 0x000fc400030f16ff */
[----:B------:R-:W-:Y:S02]  /*2d130*/  LEA R10, P6, R6, R16, 0x2 ;  /* 0x00000010060a7211 */ /* 0x000fe400078c10ff */
[----:B------:R-:W-:Y:S02]  /*2d140*/  ISETP.LT.AND P5, PT, R0, c[0x0][0x17c], !P0 ;  /* 0x00005f0000007a0c */ /* 0x000fe400047a1270 */
[----:B------:R-:W-:Y:S02]  /*2d150*/  IADD3 R14, R6, c[0x0][0x198], RZ ;  /* 0x00006600060e7a10 */ /* 0x000fe40007ffe0ff */
[----:B------:R-:W-:Y:S01]  /*2d160*/  IADD3 R0, R232, 0x81, RZ ;  /* 0x00000081e8007810 */ /* 0x000fe20007ffe0ff */
[----:B------:R1:W-:Y:S01]  /*2d170*/  @P4 STG.E [R4.64], R7 ;  /* 0x0000000704004986 */ /* 0x0003e2000c101904 */
[----:B------:R-:W-:Y:S02]  /*2d180*/  LEA.HI.X.SX32 R11, R6, R17, 0x2, P6 ;  /* 0x00000011060b7211 */ /* 0x000fe400030f16ff */
[----:B------:R-:W-:-:S02]  /*2d190*/  ISETP.LT.AND P2, PT, R0, c[0x0][0x17c], !P0 ;  /* 0x00005f0000007a0c */ /* 0x000fc40004741270 */
[----:B------:R-:W-:Y:S01]  /*2d1a0*/  IADD3 R0, R232, 0x82, RZ ;  /* 0x00000082e8007810 */ /* 0x000fe20007ffe0ff */
[----:B------:R-:W-:Y:S01]  /*2d1b0*/  @P3 STG.E [R12.64], R34 ;  /* 0x000000220c003986 */ /* 0x000fe2000c101904 */
[CC--:B-1----:R-:W-:Y:S02]  /*2d1c0*/  LEA R4, P6, R14.reuse, R16.reuse, 0x2 ;  /* 0x000000100e047211 */ /* 0x0c2fe400078c10ff */
[C---:B------:R-:W-:Y:S01]  /*2d1d0*/  IADD3 R7, R14.reuse, c[0x0][0x198], RZ ;  /* 0x000066000e077a10 */ /* 0x040fe20007ffe0ff */
[----:B------:R1:W-:Y:S01]  /*2d1e0*/  @P1 STG.E [R8.64], R35 ;  /* 0x0000002308001986 */ /* 0x0003e2000c101904 */
[----:B------:R-:W-:Y:S02]  /*2d1f0*/  LEA.HI.X.SX32 R5, R14, R17, 0x2, P6 ;  /* 0x000000110e057211 */ /* 0x000fe400030f16ff */
[----:B------:R-:W-:Y:S02]  /*2d200*/  LEA R6, P6, R7, R16, 0x2 ;  /* 0x0000001007067211 */ /* 0x000fe400078c10ff */
[----:B------:R-:W-:-:S02]  /*2d210*/  ISETP.LT.AND P4, PT, R0, c[0x0][0x17c], !P0 ;  /* 0x00005f0000007a0c */ /* 0x000fc40004781270 */
[----:B------:R-:W-:Y:S02]  /*2d220*/  IADD3 R0, R232, 0x83, RZ ;  /* 0x00000083e8007810 */ /* 0x000fe40007ffe0ff */
[C---:B-1----:R-:W-:Y:S02]  /*2d230*/  IADD3 R9, R7.reuse, c[0x0][0x198], RZ ;  /* 0x0000660007097a10 */ /* 0x042fe40007ffe0ff */
        /* <DEDUP_REMOVED lines=41> */
[----:B----4-:R1:W-:Y:S01]  /*2d4d0*/  @P2 STG.E [R6.64], R208 ;  /* 0x000000d006002986 */ /* 0x0103e2000c101904 */
        /* <DEDUP_REMOVED lines=208> */
[----:B------:R-:W-:Y:S01]  /*2e1e0*/  ISETP.LT.AND P1, PT, R0, c[0x0][0x17c], !P0 ;  /* 0x00005f0000007a0c */ /* 0x000fe20004721270 */
[----:B------:R-:W-:Y:S01]  /*2e1f0*/  LDS.128 R56, [R252+0x800] ;  /* 0x00080000fc387984 */ /* 0x000fe20000000c00 */
        /* <DEDUP_REMOVED lines=75> */
[----:B------:R-:W-:Y:S02]  /*2e6b0*/  LEA.HI.X.SX32 R11, R11, R17, 0x2, P6 ;  /* 0x000000110b0b7211 */ /* 0x000fe400030f16ff */
        /* <DEDUP_REMOVED lines=8> */
[----:B------:R-:W-:Y:S01]  /*2e740*/  IADD3 R0, R232, 0xbb, RZ ;  /* 0x000000bbe8007810 */ /* 0x000fe20007ffe0ff */
[----:B------:R-:W-:Y:S01]  /*2e750*/  @P1 STG.E [R6.64], R218 ;  /* 0x000000da06001986 */ /* 0x000fe2000c101904 */
[----:B------:R-:W-:-:S02]  /*2e760*/  LEA.HI.X.SX32 R15, R5, R17, 0x2, P6 ;  /* 0x00000011050f7211 */ /* 0x000fc400030f16ff */
[----:B------:R-:W-:Y:S01]  /*2e770*/  LEA R18, P6, R4, R16, 0x2 ;  /* 0x0000001004127211 */ /* 0x000fe200078c10ff */
[----:B------:R1:W-:Y:S01]  /*2e780*/  @P5 STG.E [R8.64], R219 ;  /* 0x000000db08005986 */ /* 0x0003e2000c101904 */
[----:B------:R-:W-:Y:S02]  /*2e790*/  ISETP.LT.AND P1, PT, R0, c[0x0][0x17c], !P0 ;  /* 0x00005f0000007a0c */ /* 0x000fe40004721270 */
[----:B------:R-:W-:Y:S02]  /*2e7a0*/  IADD3 R0, R232, 0xbc, RZ ;  /* 0x000000bce8007810 */ /* 0x000fe40007ffe0ff */
[----:B------:R-:W-:Y:S02]  /*2e7b0*/  LEA.HI.X.SX32 R19, R4, R17, 0x2, P6 ;  /* 0x0000001104137211 */ /* 0x000fe400030f16ff */
[----:B------:R-:W-:Y:S02]  /*2e7c0*/  ISETP.LT.AND P5, PT, R0, c[0x0][0x17c], !P0 ;  /* 0x00005f0000007a0c */ /* 0x000fe400047a1270 */
[----:B-1----:R-:W-:-:S02]  /*2e7d0*/  IADD3 R8, R4, c[0x0][0x198], RZ ;  /* 0x0000660004087a10 */ /* 0x002fc40007ffe0ff */
[----:B------:R-:W1:Y:S02]  /*2e7e0*/  LDS.128 R4, [R2] ;  /* 0x0000000002047984 */ /* 0x000e640000000c00 */
[CC--:B------:R-:W-:Y:S02]  /*2e7f0*/  LEA R20, P6, R8.reuse, R16.reuse, 0x2 ;  /* 0x0000001008147211 */ /* 0x0c0fe400078c10ff */
[----:B------:R-:W-:Y:S02]  /*2e800*/  IADD3 R9, R8, c[0x0][0x198], RZ ;  /* 0x0000660008097a10 */ /* 0x000fe40007ffe0ff */
[----:B------:R-:W-:Y:S01]  /*2e810*/  IADD3 R0, R232, 0xbd, RZ ;  /* 0x000000bde8007810 */ /* 0x000fe20007ffe0ff */
[----:B------:R-:W-:Y:S01]  /*2e820*/  @P2 STG.E [R10.64], R90 ;  /* 0x0000005a0a002986 */ /* 0x000fe2000c101904 */
[----:B------:R-:W-:Y:S02]  /*2e830*/  LEA.HI.X.SX32 R21, R8, R17, 0x2, P6 ;  /* 0x0000001108157211 */ /* 0x000fe400030f16ff */
[----:B------:R-:W-:Y:S01]  /*2e840*/  LEA R22, P6, R9, R16, 0x2 ;  /* 0x0000001009167211 */ /* 0x000fe200078c10ff */
[----:B------:R2:W-:Y:S01]  /*2e850*/  @P4 STG.E [R12.64], R91 ;  /* 0x0000005b0c004986 */ /* 0x0005e2000c101904 */
[----:B------:R-:W-:-:S02]  /*2e860*/  ISETP.LT.AND P2, PT, R0, c[0x0][0x17c], !P0 ;  /* 0x00005f0000007a0c */ /* 0x000fc40004741270 */
[----:B------:R-:W-:Y:S02]  /*2e870*/  IADD3 R0, R232, 0xbe, RZ ;  /* 0x000000bee8007810 */ /* 0x000fe40007ffe0ff */
[C---:B------:R-:W-:Y:S02]  /*2e880*/  LEA.HI.X.SX32 R23, R9.reuse, R17, 0x2, P6 ;  /* 0x0000001109177211 */ /* 0x040fe400030f16ff */
[----:B------:R-:W-:Y:S02]  /*2e890*/  ISETP.LT.AND P4, PT, R0, c[0x0][0x17c], !P0 ;  /* 0x00005f0000007a0c */ /* 0x000fe40004781270 */
[----:B--2---:R-:W-:Y:S02]  /*2e8a0*/  IADD3 R12, R9, c[0x0][0x198], RZ ;  /* 0x00006600090c7a10 */ /* 0x004fe40007ffe0ff */
[----:B------:R-:W2:Y:S02]  /*2e8b0*/  LDS.128 R8, [R233] ;  /* 0x00000000e9087984 */ /* 0x000ea40000000c00 */
[----:B------:R-:W-:-:S02]  /*2e8c0*/  LEA R24, P6, R12, R16, 0x2 ;  /* 0x000000100c187211 */ /* 0x000fc400078c10ff */
[----:B------:R-:W-:Y:S01]  /*2e8d0*/  IADD3 R13, R12, c[0x0][0x198], RZ ;  /* 0x000066000c0d7a10 */ /* 0x000fe20007ffe0ff */
[----:B------:R-:W-:Y:S01]  /*2e8e0*/  @P3 STG.E [R14.64], R154 ;  /* 0x0000009a0e003986 */ /* 0x000fe2000c101904 */
[----:B------:R-:W-:Y:S02]  /*2e8f0*/  IADD3 R0, R232, 0xbf, RZ ;  /* 0x000000bfe8007810 */ /* 0x000fe40007ffe0ff */
[----:B------:R-:W-:Y:S01]  /*2e900*/  LEA.HI.X.SX32 R25, R12, R17, 0x2, P6 ;  /* 0x000000110c197211 */ /* 0x000fe200030f16ff */
[----:B------:R3:W-:Y:S01]  /*2e910*/  @P1 STG.E [R18.64], R155 ;  /* 0x0000009b12001986 */ /* 0x0007e2000c101904 */
[----:B------:R-:W-:Y:S02]  /*2e920*/  ISETP.LT.AND P3, PT, R0, c[0x0][0x17c], !P0 ;  /* 0x00005f0000007a0c */ /* 0x000fe40004761270 */
[----:B------:R-:W-:Y:S01]  /*2e930*/  IADD3 R0, R232, 0xc0, RZ ;  /* 0x000000c0e8007810 */ /* 0x000fe20007ffe0ff */
[----:B------:R4:W-:Y:S01]  /*2e940*/  @P5 STG.E [R20.64], R206 ;  /* 0x000000ce14005986 */ /* 0x0009e2000c101904 */
[----:B---3--:R-:W-:-:S02]  /*2e950*/  LEA R18, P6, R13, R16, 0x2 ;  /* 0x000000100d127211 */ /* 0x008fc400078c10ff */
[----:B------:R-:W-:Y:S02]  /*2e960*/  ISETP.LT.AND P1, PT, R0, c[0x0][0x17c], !P0 ;  /* 0x00005f0000007a0c */ /* 0x000fe40004721270 */
[C---:B----4-:R-:W-:Y:S02]  /*2e970*/  IADD3 R21, R13.reuse, c[0x0][0x198], RZ ;  /* 0x000066000d157a10 */ /* 0x050fe40007ffe0ff */
[----:B------:R-:W-:Y:S02]  /*2e980*/  LEA.HI.X.SX32 R19, R13, R17, 0x2, P6 ;  /* 0x000000110d137211 */ /* 0x000fe400030f16ff */
[----:B------:R-:W3:Y:S01]  /*2e990*/  LDS.128 R12, [R252] ;  /* 0x00000000fc0c7984 */ /* 0x000ee20000000c00 */
[----:B------:R-:W-:Y:S02]  /*2e9a0*/  IADD3 R0, R232, 0xc1, RZ ;  /* 0x000000c1e8007810 */ /* 0x000fe40007ffe0ff */
[----:B------:R-:W-:Y:S01]  /*2e9b0*/  LEA R20, P6, R21, R16, 0x2 ;  /* 0x0000001015147211 */ /* 0x000fe200078c10ff */
[----:B------:R4:W-:Y:S01]  /*2e9c0*/  @P2 STG.E [R22.64], R207 ;  /* 0x000000cf16002986 */ /* 0x0009e2000c101904 */
[----:B------:R-:W-:-:S02]  /*2e9d0*/  ISETP.LT.AND P5, PT, R0, c[0x0][0x17c], !P0 ;  /* 0x00005f0000007a0c */ /* 0x000fc400047a1270 */
[----:B------:R-:W-:Y:S01]  /*2e9e0*/  IADD3 R0, R232, 0xc2, RZ ;  /* 0x000000c2e8007810 */ /* 0x000fe20007ffe0ff */
[----:B------:R5:W-:Y:S03]  /*2e9f0*/  @P4 STG.E [R24.64], R222 ;  /* 0x000000de18004986 */ /* 0x000be6000c101904 */
[----:B------:R-:W-:Y:S02]  /*2ea00*/  ISETP.LT.AND P2, PT, R0, c[0x0][0x17c], !P0 ;  /* 0x00005f0000007a0c */ /* 0x000fe40004741270 */
[C---:B----4-:R-:W-:Y:S02]  /*2ea10*/  IADD3 R23, R21.reuse, c[0x0][0x198], RZ ;  /* 0x0000660015177a10 */ /* 0x050fe40007ffe0ff */
[----:B------:R-:W-:Y:S02]  /*2ea20*/  LEA.HI.X.SX32 R21, R21, R17, 0x2, P6 ;  /* 0x0000001115157211 */ /* 0x000fe400030f16ff */
[----:B------:R-:W-:-:S02]  /*2ea30*/  LEA R22, P6, R23, R16, 0x2 ;  /* 0x0000001017167211 */ /* 0x000fc400078c10ff */
[C---:B-----5:R-:W-:Y:S02]  /*2ea40*/  IADD3 R25, R23.reuse, c[0x0][0x198], RZ ;  /* 0x0000660017197a10 */ /* 0x060fe40007ffe0ff */
[----:B------:R-:W-:Y:S01]  /*2ea50*/  IADD3 R0, R232, 0xc3, RZ ;  /* 0x000000c3e8007810 */ /* 0x000fe20007ffe0ff */
[----:B------:R4:W-:Y:S01]  /*2ea60*/  @P3 STG.E [R18.64], R223 ;  /* 0x000000df12003986 */ /* 0x0009e2000c101904 */
[----:B------:R-:W-:Y:S02]  /*2ea70*/  LEA.HI.X.SX32 R23, R23, R17, 0x2, P6 ;  /* 0x0000001117177211 */ /* 0x000fe400030f16ff */
[C---:B------:R-:W-:Y:S02]  /*2ea80*/  LEA R24, P6, R25.reuse, R16, 0x2 ;  /* 0x0000001019187211 */ /* 0x040fe400078c10ff */
[----:B------:R-:W-:Y:S02]  /*2ea90*/  ISETP.LT.AND P4, PT, R0, c[0x0][0x17c], !P0 ;  /* 0x00005f0000007a0c */ /* 0x000fe40004781270 */
[----:B------:R-:W-:Y:S01]  /*2eaa0*/  IADD3 R0, R232, 0xc4, RZ ;  /* 0x000000c4e8007810 */ /* 0x000fe20007ffe0ff */
[----:B-1----:R1:W-:Y:S01]  /*2eab0*/  @P1 STG.E [R20.64], R4 ;  /* 0x0000000414001986 */ /* 0x0023e2000c101904 */
[----:B----4-:R-:W-:-:S02]  /*2eac0*/  IADD3 R19, R25, c[0x0][0x198], RZ ;  /* 0x0000660019137a10 */ /* 0x010fc40007ffe0ff */
[-C--:B------:R-:W-:Y:S02]  /*2ead0*/  LEA.HI.X.SX32 R25, R25, R17.reuse, 0x2, P6 ;  /* 0x0000001119197211 */ /* 0x080fe400030f16ff */
[C---:B------:R-:W-:Y:S02]  /*2eae0*/  LEA R18, P6, R19.reuse, R16, 0x2 ;  /* 0x0000001013127211 */ /* 0x040fe400078c10ff */
[----:B------:R-:W-:Y:S02]  /*2eaf0*/  ISETP.LT.AND P3, PT, R0, c[0x0][0x17c], !P0 ;  /* 0x00005f0000007a0c */ /* 0x000fe40004761270 */
[C---:B-1----:R-:W-:Y:S02]  /*2eb00*/  IADD3 R4, R19.reuse, c[0x0][0x198], RZ ;  /* 0x0000660013047a10 */ /* 0x042fe40007ffe0ff */
[----:B------:R-:W-:Y:S01]  /*2eb10*/  IADD3 R0, R232, 0xc5, RZ ;  /* 0x000000c5e8007810 */ /* 0x000fe20007ffe0ff */
[----:B------:R1:W-:Y:S01]  /*2eb20*/  @P5 STG.E [R22.64], R5 ;  /* 0x0000000516005986 */ /* 0x0003e2000c101904 */
[----:B------:R-:W-:-:S02]  /*2eb30*/  LEA.HI.X.SX32 R19, R19, R17, 0x2, P6 ;  /* 0x0000001113137211 */ /* 0x000fc400030f16ff */
[----:B------:R-:W-:Y:S02]  /*2eb40*/  LEA R20, P6, R4, R16, 0x2 ;  /* 0x0000001004147211 */ /* 0x000fe400078c10ff */
[----:B------:R-:W-:Y:S02]  /*2eb50*/  ISETP.LT.AND P1, PT, R0, c[0x0][0x17c], !P0 ;  /* 0x00005f0000007a0c */ /* 0x000fe40004721270 */
[----:B------:R-:W-:Y:S01]  /*2eb60*/  IADD3 R0, R232, 0xc6, RZ ;  /* 0x000000c6e8007810 */ /* 0x000fe20007ffe0ff */
[----:B--2---:R2:W-:Y:S01]  /*2eb70*/  @P2 STG.E [R24.64], R8 ;  /* 0x0000000818002986 */ /* 0x0045e2000c101904 */
[C---:B------:R-:W-:Y:S02]  /*2eb80*/  LEA.HI.X.SX32 R21, R4.reuse, R17, 0x2, P6 ;  /* 0x0000001104157211 */ /* 0x040fe400030f16ff */
[----:B-1----:R-:W-:Y:S02]  /*2eb90*/  IADD3 R5, R4, c[0x0][0x198], RZ ;  /* 0x0000660004057a10 */ /* 0x002fe40007ffe0ff */
[----:B------:R-:W-:-:S02]  /*2eba0*/  ISETP.LT.AND P5, PT, R0, c[0x0][0x17c], !P0 ;  /* 0x00005f0000007a0c */ /* 0x000fc400047a1270 */
[CC--:B------:R-:W-:Y:S02]  /*2ebb0*/  LEA R4, P6, R5.reuse, R16.reuse, 0x2 ;  /* 0x0000001005047211 */ /* 0x0c0fe400078c10ff */
[----:B------:R-:W-:Y:S02]  /*2ebc0*/  IADD3 R0, R232, 0xc7, RZ ;  /* 0x000000c7e8007810 */ /* 0x000fe40007ffe0ff */
[C---:B--2---:R-:W-:Y:S01]  /*2ebd0*/  IADD3 R8, R5.reuse, c[0x0][0x198], RZ ;  /* 0x0000660005087a10 */ /* 0x044fe20007ffe0ff */
[----:B------:R1:W-:Y:S01]  /*2ebe0*/  @P4 STG.E [R18.64], R9 ;  /* 0x0000000912004986 */ /* 0x0003e2000c101904 */
[----:B------:R-:W-:Y:S02]  /*2ebf0*/  LEA.HI.X.SX32 R5, R5, R17, 0x2, P6 ;  /* 0x0000001105057211 */ /* 0x000fe400030f16ff */
[----:B------:R-:W-:Y:S02]  /*2ec00*/  LEA R22, P6, R8, R16, 0x2 ;  /* 0x0000001008167211 */ /* 0x000fe400078c10ff */
[----:B------:R-:W-:-:S02]  /*2ec10*/  ISETP.LT.AND P2, PT, R0, c[0x0][0x17c], !P0 ;  /* 0x00005f0000007a0c */ /* 0x000fc40004741270 */
[----:B------:R-:W-:Y:S01]  /*2ec20*/  IADD3 R0, R232, 0xc8, RZ ;  /* 0x000000c8e8007810 */ /* 0x000fe20007ffe0ff */
[----:B---3--:R2:W-:Y:S01]  /*2ec30*/  @P3 STG.E [R20.64], R12 ;  /* 0x0000000c14003986 */ /* 0x0085e2000c101904 */
[C---:B------:R-:W-:Y:S02]  /*2ec40*/  LEA.HI.X.SX32 R23, R8.reuse, R17, 0x2, P6 ;  /* 0x0000001108177211 */ /* 0x040fe400030f16ff */
[----:B-1----:R-:W-:Y:S02]  /*2ec50*/  IADD3 R9, R8, c[0x0][0x198], RZ ;  /* 0x0000660008097a10 */ /* 0x002fe40007ffe0ff */
[----:B------:R-:W-:Y:S02]  /*2ec60*/  ISETP.LT.AND P4, PT, R0, c[0x0][0x17c], !P0 ;  /* 0x00005f0000007a0c */ /* 0x000fe40004781270 */
[----:B------:R-:W-:Y:S02]  /*2ec70*/  LEA R8, P6, R9, R16, 0x2 ;  /* 0x0000001009087211 */ /* 0x000fe400078c10ff */
[----:B------:R-:W-:-:S02]  /*2ec80*/  IADD3 R0, R232, 0xc9, RZ ;  /* 0x000000c9e8007810 */ /* 0x000fc40007ffe0ff */
[C---:B--2---:R-:W-:Y:S01]  /*2ec90*/  IADD3 R12, R9.reuse, c[0x0][0x198], RZ ;  /* 0x00006600090c7a10 */ /* 0x044fe20007ffe0ff */
[----:B------:R1:W-:Y:S01]  /*2eca0*/  @P1 STG.E [R4.64], R13 ;  /* 0x0000000d04001986 */ /* 0x0003e2000c101904 */
[-C--:B------:R-:W-:Y:S02]  /*2ecb0*/  LEA.HI.X.SX32 R9, R9, R17.reuse, 0x2, P6 ;  /* 0x0000001109097211 */ /* 0x080fe400030f16ff */
[----:B------:R-:W-:Y:S02]  /*2ecc0*/  LEA R18, P6, R12, R16, 0x2 ;  /* 0x000000100c127211 */ /* 0x000fe400078c10ff */
[----:B------:R-:W-:Y:S02]  /*2ecd0*/  ISETP.LT.AND P3, PT, R0, c[0x0][0x17c], !P0 ;  /* 0x00005f0000007a0c */ /* 0x000fe40004761270 */
[----:B------:R-:W-:Y:S02]  /*2ece0*/  IADD3 R0, R232, 0xca, RZ ;  /* 0x000000cae8007810 */ /* 0x000fe40007ffe0ff */
[----:B------:R-:W-:-:S02]  /*2ecf0*/  LEA.HI.X.SX32 R19, R12, R17, 0x2, P6 ;  /* 0x000000110c137211 */ /* 0x000fc400030f16ff */
[----:B-1----:R-:W-:Y:S02]  /*2ed00*/  IADD3 R5, R12, c[0x0][0x198], RZ ;  /* 0x000066000c057a10 */ /* 0x002fe40007ffe0ff */
[----:B------:R-:W-:Y:S02]  /*2ed10*/  ISETP.LT.AND P1, PT, R0, c[0x0][0x17c], !P0 ;  /* 0x00005f0000007a0c */ /* 0x000fe40004721270 */
[C---:B------:R-:W-:Y:S02]  /*2ed20*/  LEA R4, P6, R5.reuse, R16, 0x2 ;  /* 0x0000001005047211 */ /* 0x040fe400078c10ff */
[C---:B------:R-:W-:Y:S02]  /*2ed30*/  IADD3 R13, R5.reuse, c[0x0][0x198], RZ ;  /* 0x00006600050d7a10 */ /* 0x040fe40007ffe0ff */
[----:B------:R-:W-:Y:S01]  /*2ed40*/  IADD3 R0, R232, 0xcb, RZ ;  /* 0x000000cbe8007810 */ /* 0x000fe20007ffe0ff */
[----:B------:R-:W-:Y:S01]  /*2ed50*/  @P5 STG.E [R22.64], R68 ;  /* 0x0000004416005986 */ /* 0x000fe2000c101904 */
[----:B------:R-:W-:-:S02]  /*2ed60*/  LEA.HI.X.SX32 R5, R5, R17, 0x2, P6 ;  /* 0x0000001105057211 */ /* 0x000fc400030f16ff */
[C---:B------:R-:W-:Y:S01]  /*2ed70*/  LEA R12, P6, R13.reuse, R16, 0x2 ;  /* 0x000000100d0c7211 */ /* 0x040fe200078c10ff */
[----:B------:R1:W-:Y:S01]  /*2ed80*/  @P2 STG.E [R8.64], R69 ;  /* 0x0000004508002986 */ /* 0x0003e2000c101904 */
[----:B------:R-:W-:Y:S02]  /*2ed90*/  ISETP.LT.AND P5, PT, R0, c[0x0][0x17c], !P0 ;  /* 0x00005f0000007a0c */ /* 0x000fe400047a1270 */
[----:B------:R-:W-:Y:S01]  /*2eda0*/  IADD3 R0, R232, 0xcc, RZ ;  /* 0x000000cce8007810 */ /* 0x000fe20007ffe0ff */
[----:B------:R2:W-:Y:S03]  /*2edb0*/  @P4 STG.E [R18.64], R64 ;  /* 0x0000004012004986 */ /* 0x0005e6000c101904 */
[----:B------:R-:W-:Y:S01]  /*2edc0*/  ISETP.LT.AND P2, PT, R0, c[0x0][0x17c], !P0 ;  /* 0x00005f0000007a0c */ /* 0x000fe20004741270 */
[----:B------:R-:W3:Y:S01]  /*2edd0*/  LDS.128 R20, [R233+0x1800] ;  /* 0x00180000e9147984 */ /* 0x000ee20000000c00 */
[----:B-1----:R-:W-:-:S02]  /*2ede0*/  IADD3 R9, R13, c[0x0][0x198], RZ ;  /* 0x000066000d097a10 */ /* 0x002fc40007ffe0ff */
[-C--:B------:R-:W-:Y:S02]  /*2edf0*/  LEA.HI.X.SX32 R13, R13, R17.reuse, 0x2, P6 ;  /* 0x000000110d0d7211 */ /* 0x080fe400030f16ff */
[CC--:B------:R-:W-:Y:S02]  /*2ee00*/  LEA R8, P6, R9.reuse, R16.reuse, 0x2 ;  /* 0x0000001009087211 */ /* 0x0c0fe400078c10ff */
[C---:B--2---:R-:W-:Y:S02]  /*2ee10*/  IADD3 R19, R9.reuse, c[0x0][0x198], RZ ;  /* 0x0000660009137a10 */ /* 0x044fe40007ffe0ff */
[----:B------:R-:W-:Y:S01]  /*2ee20*/  IADD3 R0, R232, 0xcd, RZ ;  /* 0x000000cde8007810 */ /* 0x000fe20007ffe0ff */
[----:B------:R1:W-:Y:S01]  /*2ee30*/  @P3 STG.E [R4.64], R65 ;  /* 0x0000004104003986 */ /* 0x0003e2000c101904 */
[----:B------:R-:W-:Y:S02]  /*2ee40*/  LEA.HI.X.SX32 R9, R9, R17, 0x2, P6 ;  /* 0x0000001109097211 */ /* 0x000fe400030f16ff */
[----:B------:R-:W-:-:S02]  /*2ee50*/  LEA R18, P6, R19, R16, 0x2 ;  /* 0x0000001013127211 */ /* 0x000fc400078c10ff */
[----:B------:R-:W-:Y:S02]  /*2ee60*/  ISETP.LT.AND P4, PT, R0, c[0x0][0x17c], !P0 ;  /* 0x00005f0000007a0c */ /* 0x000fe40004781270 */
[----:B------:R-:W-:Y:S01]  /*2ee70*/  IADD3 R0, R232, 0xce, RZ ;  /* 0x000000cee8007810 */ /* 0x000fe20007ffe0ff */
[----:B------:R2:W-:Y:S01]  /*2ee80*/  @P1 STG.E [R12.64], R60 ;  /* 0x0000003c0c001986 */ /* 0x0005e2000c101904 */
[C---:B-1----:R-:W-:Y:S02]  /*2ee90*/  IADD3 R5, R19.reuse, c[0x0][0x198], RZ ;  /* 0x0000660013057a10 */ /* 0x042fe40007ffe0ff */
[----:B------:R-:W-:Y:S02]  /*2eea0*/  LEA.HI.X.SX32 R19, R19, R17, 0x2, P6 ;  /* 0x0000001113137211 */ /* 0x000fe400030f16ff */
[----:B------:R-:W-:Y:S02]  /*2eeb0*/  LEA R4, P6, R5, R16, 0x2 ;  /* 0x0000001005047211 */ /* 0x000fe400078c10ff */
[----:B------:R-:W-:-:S02]  /*2eec0*/  ISETP.LT.AND P3, PT, R0, c[0x0][0x17c], !P0 ;  /* 0x00005f0000007a0c */ /* 0x000fc40004761270 */
[C---:B--2---:R-:W-:Y:S02]  /*2eed0*/  IADD3 R13, R5.reuse, c[0x0][0x198], RZ ;  /* 0x00006600050d7a10 */ /* 0x044fe40007ffe0ff */
[----:B------:R-:W-:Y:S01]  /*2eee0*/  IADD3 R0, R232, 0xcf, RZ ;  /* 0x000000cfe8007810 */ /* 0x000fe20007ffe0ff */
[----:B------:R1:W-:Y:S01]  /*2eef0*/  @P5 STG.E [R8.64], R61 ;  /* 0x0000003d08005986 */ /* 0x0003e2000c101904 */
[----:B------:R-:W-:Y:S02]  /*2ef00*/  LEA.HI.X.SX32 R5, R5, R17, 0x2, P6 ;  /* 0x0000001105057211 */ /* 0x000fe400030f16ff */
[C---:B------:R-:W-:Y:S02]  /*2ef10*/  LEA R12, P6, R13.reuse, R16, 0x2 ;  /* 0x000000100d0c7211 */ /* 0x040fe400078c10ff */
[----:B------:R-:W-:Y:S02]  /*2ef20*/  ISETP.LT.AND P1, PT, R0, c[0x0][0x17c], !P0 ;  /* 0x00005f0000007a0c */ /* 0x000fe40004721270 */
[----:B------:R-:W-:Y:S01]  /*2ef30*/  IADD3 R0, R232, 0xd0, RZ ;  /* 0x000000d0e8007810 */ /* 0x000fe20007ffe0ff */
[----:B------:R2:W-:Y:S01]  /*2ef40*/  @P2 STG.E [R18.64], R56 ;  /* 0x0000003812002986 */ /* 0x0005e2000c101904 */
[----:B-1----:R-:W-:-:S02]  /*2ef50*/  IADD3 R9, R13, c[0x0][0x198], RZ ;  /* 0x000066000d097a10 */ /* 0x002fc40007ffe0ff */
        /* <DEDUP_REMOVED lines=8> */
[----:B------:R-:W-:Y:S02]  /*2efe0*/  ISETP.LT.AND P2, PT, R0, c[0x0][0x17c], !P0 ;  /* 0x00005f0000007a0c */ /* 0x000fe40004741270 */
[----:B------:R-:W-:Y:S01]  /*2eff0*/  IADD3 R0, R232, 0xd2, RZ ;  /* 0x000000d2e8007810 */ /* 0x000fe20007ffe0ff */
[----:B------:R2:W-:Y:S01]  /*2f000*/  @P3 STG.E [R12.64], R52 ;  /* 0x000000340c003986 */ /* 0x0005e2000c101904 */
[C---:B-1----:R-:W-:Y:S02]  /*2f010*/  IADD3 R5, R19.reuse, c[0x0][0x198], RZ ;  /* 0x0000660013057a10 */ /* 0x042fe40007ffe0ff */
[----:B------:R-:W-:Y:S02]  /*2f020*/  LEA.HI.X.SX32 R19, R19, R17, 0x2, P6 ;  /* 0x0000001113137211 */ /* 0x000fe400030f16ff */
[----:B------:R-:W-:-:S02]  /*2f030*/  LEA R4, P6, R5, R16, 0x2 ;  /* 0x0000001005047211 */ /* 0x000fc400078c10ff */
[----:B------:R-:W-:Y:S02]  /*2f040*/  ISETP.LT.AND P4, PT, R0, c[0x0][0x17c], !P0 ;  /* 0x00005f0000007a0c */ /* 0x000fe40004781270 */
[C---:B--2---:R-:W-:Y:S02]  /*2f050*/  IADD3 R13, R5.reuse, c[0x0][0x198], RZ ;  /* 0x00006600050d7a10 */ /* 0x044fe40007ffe0ff */
[----:B------:R-:W-:Y:S01]  /*2f060*/  IADD3 R0, R232, 0xd3, RZ ;  /* 0x000000d3e8007810 */ /* 0x000fe20007ffe0ff */
[----:B------:R1:W-:Y:S01]  /*2f070*/  @P1 STG.E [R8.64], R53 ;  /* 0x0000003508001986 */ /* 0x0003e2000c101904 */
[----:B------:R-:W-:Y:S02]  /*2f080*/  LEA.HI.X.SX32 R5, R5, R17, 0x2, P6 ;  /* 0x0000001105057211 */ /* 0x000fe400030f16ff */
[----:B------:R-:W-:Y:S02]  /*2f090*/  LEA R12, P6, R13, R16, 0x2 ;  /* 0x000000100d0c7211 */ /* 0x000fe400078c10ff */
[----:B------:R-:W-:-:S02]  /*2f0a0*/  ISETP.LT.AND P3, PT, R0, c[0x0][0x17c], !P0 ;  /* 0x00005f0000007a0c */ /* 0x000fc40004761270 */
[----:B------:R-:W-:Y:S01]  /*2f0b0*/  IADD3 R0, R232, 0xd4, RZ ;  /* 0x000000d4e8007810 */ /* 0x000fe20007ffe0ff */
[----:B------:R2:W-:Y:S01]  /*2f0c0*/  @P5 STG.E [R18.64], R48 ;  /* 0x0000003012005986 */ /* 0x0005e2000c101904 */
[C---:B-1----:R-:W-:Y:S02]  /*2f0d0*/  IADD3 R9, R13.reuse, c[0x0][0x198], RZ ;  /* 0x000066000d097a10 */ /* 0x042fe40007ffe0ff */
[----:B------:R-:W-:Y:S02]  /*2f0e0*/  LEA.HI.X.SX32 R13, R13, R17, 0x2, P6 ;  /* 0x000000110d0d7211 */ /* 0x000fe400030f16ff */
[C---:B------:R-:W-:Y:S02]  /*2f0f0*/  LEA R8, P6, R9.reuse, R16, 0x2 ;  /* 0x0000001009087211 */ /* 0x040fe400078c10ff */
[----:B------:R-:W-:Y:S02]  /*2f100*/  ISETP.LT.AND P1, PT, R0, c[0x0][0x17c], !P0 ;  /* 0x00005f0000007a0c */ /* 0x000fe40004721270 */
[----:B--2---:R-:W-:-:S02]  /*2f110*/  IADD3 R19, R9, c[0x0][0x198], RZ ;  /* 0x0000660009137a10 */ /* 0x004fc40007ffe0ff */
[----:B------:R-:W-:Y:S01]  /*2f120*/  IADD3 R0, R232, 0xd5, RZ ;  /* 0x000000d5e8007810 */ /* 0x000fe20007ffe0ff */
[----:B------:R1:W-:Y:S01]  /*2f130*/  @P2 STG.E [R4.64], R49 ;  /* 0x0000003104002986 */ /* 0x0003e2000c101904 */
[-C--:B------:R-:W-:Y:S02]  /*2f140*/  LEA.HI.X.SX32 R9, R9, R17.reuse, 0x2, P6 ;  /* 0x0000001109097211 */ /* 0x080fe400030f16ff */
[C---:B------:R-:W-:Y:S02]  /*2f150*/  LEA R18, P6, R19.reuse, R16, 0x2 ;  /* 0x0000001013127211 */ /* 0x040fe400078c10ff */
[----:B------:R-:W-:Y:S01]  /*2f160*/  ISETP.LT.AND P5, PT, R0, c[0x0][0x17c], !P0 ;  /* 0x00005f0000007a0c */ /* 0x000fe200047a1270 */
[----:B------:R2:W-:Y:S01]  /*2f170*/  @P4 STG.E [R12.64], R44 ;  /* 0x0000002c0c004986 */ /* 0x0005e2000c101904 */
[C---:B-1----:R-:W-:Y:S02]  /*2f180*/  IADD3 R5, R19.reuse, c[0x0][0x198], RZ ;  /* 0x0000660013057a10 */ /* 0x042fe40007ffe0ff */
[----:B------:R-:W-:-:S02]  /*2f190*/  LEA.HI.X.SX32 R19, R19, R17, 0x2, P6 ;  /* 0x0000001113137211 */ /* 0x000fc400030f16ff */
[C---:B------:R-:W-:Y:S02]  /*2f1a0*/  LEA R4, P6, R5.reuse, R16, 0x2 ;  /* 0x0000001005047211 */ /* 0x040fe400078c10ff */
[C---:B--2---:R-:W-:Y:S02]  /*2f1b0*/  IADD3 R13, R5.reuse, c[0x0][0x198], RZ ;  /* 0x00006600050d7a10 */ /* 0x044fe40007ffe0ff */
[C---:B------:R-:W-:Y:S02]  /*2f1c0*/  IADD3 R0, R232.reuse, 0xd6, RZ ;  /* 0x000000d6e8007810 */ /* 0x040fe40007ffe0ff */
[----:B------:R-:W-:Y:S02]  /*2f1d0*/  LEA.HI.X.SX32 R5, R5, R17, 0x2, P6 ;  /* 0x0000001105057211 */ /* 0x000fe400030f16ff */
[----:B------:R-:W-:Y:S01]  /*2f1e0*/  IADD3 R2, R13, c[0x0][0x198], RZ ;  /* 0x000066000d027a10 */ /* 0x000fe20007ffe0ff */
[----:B------:R-:W-:Y:S01]  /*2f1f0*/  @P3 STG.E [R8.64], R45 ;  /* 0x0000002d08003986 */ /* 0x000fe2000c101904 */
[----:B------:R-:W-:-:S02]  /*2f200*/  IADD3 R24, R232, 0xd9, RZ ;  /* 0x000000d9e8187810 */ /* 0x000fc40007ffe0ff */
[----:B------:R-:W-:Y:S01]  /*2f210*/  ISETP.LT.AND P2, PT, R0, c[0x0][0x17c], !P0 ;  /* 0x00005f0000007a0c */ /* 0x000fe20004741270 */
[----:B------:R1:W-:Y:S01]  /*2f220*/  @P1 STG.E [R18.64], R40 ;  /* 0x0000002812001986 */ /* 0x0003e2000c101904 */
[----:B------:R-:W-:Y:S02]  /*2f230*/  IADD3 R0, R232, 0xd7, RZ ;  /* 0x000000d7e8007810 */ /* 0x000fe40007ffe0ff */
[----:B------:R-:W-:Y:S01]  /*2f240*/  LEA R12, P6, R13, R16, 0x2 ;  /* 0x000000100d0c7211 */ /* 0x000fe200078c10ff */
[----:B------:R2:W-:Y:S01]  /*2f250*/  @P5 STG.E [R4.64], R41 ;  /* 0x0000002904005986 */ /* 0x0005e2000c101904 */
[----:B------:R-:W-:Y:S02]  /*2f260*/  ISETP.LT.AND P5, PT, R24, c[0x0][0x17c], !P0 ;  /* 0x00005f0018007a0c */ /* 0x000fe400047a1270 */
[----:B------:R-:W-:Y:S01]  /*2f270*/  ISETP.LT.AND P4, PT, R0, c[0x0][0x17c], !P0 ;  /* 0x00005f0000007a0c */ /* 0x000fe20004781270 */
[----:B------:R-:W4:Y:S01]  /*2f280*/  LDS.128 R24, [R252+0x1800] ;  /* 0x00180000fc187984 */ /* 0x000f220000000c00 */
[----:B-1----:R-:W-:-:S02]  /*2f290*/  IADD3 R19, R2, c[0x0][0x198], RZ ;  /* 0x0000660002137a10 */ /* 0x002fc40007ffe0ff */
[----:B------:R-:W-:Y:S02]  /*2f2a0*/  IADD3 R0, R232, 0xd8, RZ ;  /* 0x000000d8e8007810 */ /* 0x000fe40007ffe0ff */
[----:B------:R-:W-:Y:S02]  /*2f2b0*/  IADD3 R32, R19, c[0x0][0x198], RZ ;  /* 0x0000660013207a10 */ /* 0x000fe40007ffe0ff */
[----:B------:R-:W-:Y:S02]  /*2f2c0*/  LEA.HI.X.SX32 R13, R13, R17, 0x2, P6 ;  /* 0x000000110d0d7211 */ /* 0x000fe400030f16ff */
[----:B------:R-:W-:Y:S02]  /*2f2d0*/  ISETP.LT.AND P3, PT, R0, c[0x0][0x17c], !P0 ;  /* 0x00005f0000007a0c */ /* 0x000fe40004761270 */
[-C--:B--2---:R-:W-:Y:S01]  /*2f2e0*/  LEA R4, P6, R32, R16.reuse, 0x2 ;  /* 0x0000001020047211 */ /* 0x084fe200078c10ff */
[----:B------:R1:W-:Y:S01]  /*2f2f0*/  @P2 STG.E [R12.64], R36 ;  /* 0x000000240c002986 */ /* 0x0003e2000c101904 */
[----:B------:R-:W-:-:S02]  /*2f300*/  LEA R8, P1, R2, R16, 0x2 ;  /* 0x0000001002087211 */ /* 0x000fc400078210ff */
[C---:B------:R-:W-:Y:S02]  /*2f310*/  LEA R18, P2, R19.reuse, R16, 0x2 ;  /* 0x0000001013127211 */ /* 0x040fe400078410ff */
[-C--:B------:R-:W-:Y:S02]  /*2f320*/  LEA.HI.X.SX32 R5, R32, R17.reuse, 0x2, P6 ;  /* 0x0000001120057211 */ /* 0x080fe400030f16ff */
[-C--:B------:R-:W-:Y:S02]  /*2f330*/  LEA.HI.X.SX32 R9, R2, R17.reuse, 0x2, P1 ;  /* 0x0000001102097211 */ /* 0x080fe400008f16ff */
[----:B-1----:R-:W-:Y:S02]  /*2f340*/  IADD3 R13, R32, c[0x0][0x198], RZ ;  /* 0x00006600200d7a10 */ /* 0x002fe40007ffe0ff */
[----:B------:R-:W1:Y:S01]  /*2f350*/  LDS.128 R32, [R3+0x1800] ;  /* 0x0018000003207984 */ /* 0x000e620000000c00 */
[----:B------:R-:W-:Y:S02]  /*2f360*/  IADD3 R0, R232, 0xda, RZ ;  /* 0x000000dae8007810 */ /* 0x000fe40007ffe0ff */
[----:B------:R-:W-:Y:S01]  /*2f370*/  LEA.HI.X.SX32 R19, R19, R17, 0x2, P2 ;  /* 0x0000001113137211 */ /* 0x000fe200010f16ff */
[----:B------:R2:W-:Y:S01]  /*2f380*/  @P4 STG.E [R8.64], R37 ;  /* 0x0000002508004986 */ /* 0x0005e2000c101904 */
[----:B------:R-:W-:-:S02]  /*2f390*/  IADD3 R36, R13, c[0x0][0x198], RZ ;  /* 0x000066000d247a10 */ /* 0x000fc40007ffe0ff */
[----:B------:R-:W-:Y:S01]  /*2f3a0*/  ISETP.LT.AND P1, PT, R0, c[0x0][0x17c], !P0 ;  /* 0x00005f0000007a0c */ /* 0x000fe20004721270 */
[----:B------:R5:W-:Y:S01]  /*2f3b0*/  @P3 STG.E [R18.64], R28 ;  /* 0x0000001c12003986 */ /* 0x000be2000c101904 */
[----:B------:R-:W-:Y:S02]  /*2f3c0*/  IADD3 R2, R232, 0xdb, RZ ;  /* 0x000000dbe8027810 */ /* 0x000fe40007ffe0ff */
[-C--:B------:R-:W-:Y:S02]  /*2f3d0*/  LEA R12, P6, R36, R16.reuse, 0x2 ;  /* 0x00000010240c7211 */ /* 0x080fe400078c10ff */
[----:B------:R-:W-:Y:S02]  /*2f3e0*/  ISETP.LT.AND P4, PT, R2, c[0x0][0x17c], !P0 ;  /* 0x00005f0002007a0c */ /* 0x000fe40004781270 */
[----:B--2---:R-:W-:Y:S02]  /*2f3f0*/  LEA R8, P3, R13, R16, 0x2 ;  /* 0x000000100d087211 */ /* 0x004fe400078610ff */
[----:B------:R-:W-:-:S02]  /*2f400*/  IADD3 R0, R232, 0xdc, RZ ;  /* 0x000000dce8007810 */ /* 0x000fc40007ffe0ff */
[-C--:B------:R-:W-:Y:S02]  /*2f410*/  LEA.HI.X.SX32 R9, R13, R17.reuse, 0x2, P3 ;  /* 0x000000110d097211 */ /* 0x080fe400018f16ff */
[C---:B------:R-:W-:Y:S02]  /*2f420*/  LEA.HI.X.SX32 R13, R36.reuse, R17, 0x2, P6 ;  /* 0x00000011240d7211 */ /* 0x040fe400030f16ff */
[----:B------:R-:W-:Y:S02]  /*2f430*/  IADD3 R36, R36, c[0x0][0x198], RZ ;  /* 0x0000660024247a10 */ /* 0x000fe40007ffe0ff */
[----:B------:R-:W-:Y:S02]  /*2f440*/  IADD3 R2, R232, 0xdd, RZ ;  /* 0x000000dde8027810 */ /* 0x000fe40007ffe0ff */
[----:B------:R-:W-:Y:S01]  /*2f450*/  ISETP.LT.AND P2, PT, R0, c[0x0][0x17c], !P0 ;  /* 0x00005f0000007a0c */ /* 0x000fe20004741270 */
[----:B------:R2:W-:Y:S01]  /*2f460*/  @P5 STG.E [R4.64], R29 ;  /* 0x0000001d04005986 */ /* 0x0005e2000c101904 */
[----:B-----5:R-:W-:-:S02]  /*2f470*/  IADD3 R18, R36, c[0x0][0x198], RZ ;  /* 0x0000660024127a10 */ /* 0x020fc40007ffe0ff */
[----:B------:R-:W-:Y:S01]  /*2f480*/  ISETP.LT.AND P5, PT, R2, c[0x0][0x17c], !P0 ;  /* 0x00005f0002007a0c */ /* 0x000fe200047a1270 */
[----:B---3--:R3:W-:Y:S01]  /*2f490*/  @P1 STG.E [R8.64], R20 ;  /* 0x0000001408001986 */ /* 0x0087e2000c101904 */
[-C--:B------:R-:W-:Y:S02]  /*2f4a0*/  LEA R2, P1, R36, R16.reuse, 0x2 ;  /* 0x0000001024027211 */ /* 0x080fe400078210ff */
[----:B------:R-:W-:Y:S01]  /*2f4b0*/  IADD3 R0, R232, 0xde, RZ ;  /* 0x000000dee8007810 */ /* 0x000fe20007ffe0ff */
[----:B------:R5:W-:Y:S01]  /*2f4c0*/  @P4 STG.E [R12.64], R21 ;  /* 0x000000150c004986 */ /* 0x000be2000c101904 */
[----:B------:R-:W-:Y:S02]  /*2f4d0*/  IADD3 R19, R18, c[0x0][0x198], RZ ;  /* 0x0000660012137a10 */ /* 0x000fe40007ffe0ff */
[----:B--2---:R-:W-:Y:S02]  /*2f4e0*/  IADD3 R5, R232, 0xdf, RZ ;  /* 0x000000dfe8057810 */ /* 0x004fe40007ffe0ff */
[----:B------:R-:W-:-:S02]  /*2f4f0*/  LEA R4, P6, R18, R16, 0x2 ;  /* 0x0000001012047211 */ /* 0x000fc400078c10ff */
[-C--:B------:R-:W-:Y:S02]  /*2f500*/  LEA.HI.X.SX32 R3, R36, R17.reuse, 0x2, P1 ;  /* 0x0000001124037211 */ /* 0x080fe400008f16ff */
[----:B------:R-:W-:Y:S02]  /*2f510*/  ISETP.LT.AND P4, PT, R5, c[0x0][0x17c], !P0 ;  /* 0x00005f0005007a0c */ /* 0x000fe40004781270 */
[----:B------:R-:W-:Y:S02]  /*2f520*/  ISETP.LT.AND P3, PT, R0, c[0x0][0x17c], !P0 ;  /* 0x00005f0000007a0c */ /* 0x000fe40004761270 */
[----:B------:R-:W-:Y:S02]  /*2f530*/  LEA.HI.X.SX32 R5, R18, R17, 0x2, P6 ;  /* 0x0000001112057211 */ /* 0x000fe400030f16ff */
[C---:B------:R-:W-:Y:S01]  /*2f540*/  IADD3 R18, R19.reuse, c[0x0][0x198], RZ ;  /* 0x0000660013127a10 */ /* 0x040fe20007ffe0ff */
[----:B----4-:R2:W-:Y:S01]  /*2f550*/  @P2 STG.E [R2.64], R24 ;  /* 0x0000001802002986 */ /* 0x0105e2000c101904 */
[----:B---3--:R-:W-:-:S02]  /*2f560*/  LEA R8, P2, R19, R16, 0x2 ;  /* 0x0000001013087211 */ /* 0x008fc400078410ff */
[----:B-----5:R-:W-:Y:S02]  /*2f570*/  IADD3 R13, R232, 0xe1, RZ ;  /* 0x000000e1e80d7810 */ /* 0x020fe40007ffe0ff */
[----:B------:R-:W-:Y:S01]  /*2f580*/  LEA R12, P6, R18, R16, 0x2 ;  /* 0x00000010120c7211 */ /* 0x000fe200078c10ff */
[----:B------:R3:W-:Y:S01]  /*2f590*/  @P5 STG.E [R4.64], R25 ;  /* 0x0000001904005986 */ /* 0x0007e2000c101904 */
[-C--:B------:R-:W-:Y:S02]  /*2f5a0*/  LEA.HI.X.SX32 R9, R19, R17.reuse, 0x2, P2 ;  /* 0x0000001113097211 */ /* 0x080fe400010f16ff */
[----:B------:R-:W-:Y:S02]  /*2f5b0*/  ISETP.LT.AND P5, PT, R13, c[0x0][0x17c], !P0 ;  /* 0x00005f000d007a0c */ /* 0x000fe400047a1270 */
[----:B------:R-:W-:Y:S02]  /*2f5c0*/  IADD3 R0, R232, 0xe0, RZ ;  /* 0x000000e0e8007810 */ /* 0x000fe40007ffe0ff */
[----:B------:R-:W-:-:S02]  /*2f5d0*/  LEA.HI.X.SX32 R13, R18, R17, 0x2, P6 ;  /* 0x00000011120d7211 */ /* 0x000fc400030f16ff */
[----:B------:R-:W-:Y:S01]  /*2f5e0*/  IADD3 R18, R18, c[0x0][0x198], RZ ;  /* 0x0000660012127a10 */ /* 0x000fe20007ffe0ff */
[----:B-1----:R-:W-:Y:S01]  /*2f5f0*/  @P3 STG.E [R8.64], R32 ;  /* 0x0000002008003986 */ /* 0x002fe2000c101904 */
[----:B------:R-:W-:Y:S02]  /*2f600*/  ISETP.LT.AND P1, PT, R0, c[0x0][0x17c], !P0 ;  /* 0x00005f0000007a0c */ /* 0x000fe40004721270 */
[C---:B------:R-:W-:Y:S02]  /*2f610*/  IADD3 R19, R18.reuse, c[0x0][0x198], RZ ;  /* 0x0000660012137a10 */ /* 0x040fe40007ffe0ff */
[-C--:B--2---:R-:W-:Y:S02]  /*2f620*/  LEA R2, P3, R18, R16.reuse, 0x2 ;  /* 0x0000001012027211 */ /* 0x084fe400078610ff */
[----:B---3--:R-:W-:Y:S02]  /*2f630*/  IADD3 R5, R232, 0xe3, RZ ;  /* 0x000000e3e8057810 */ /* 0x008fe40007ffe0ff */
[----:B------:R-:W-:-:S02]  /*2f640*/  LEA R4, P6, R19, R16, 0x2 ;  /* 0x0000001013047211 */ /* 0x000fc400078c10ff */
[-C--:B------:R-:W-:Y:S01]  /*2f650*/  LEA.HI.X.SX32 R3, R18, R17.reuse, 0x2, P3 ;  /* 0x0000001112037211 */ /* 0x080fe200018f16ff */
[----:B------:R1:W-:Y:S01]  /*2f660*/  @P4 STG.E [R12.64], R33 ;  /* 0x000000210c004986 */ /* 0x0003e2000c101904 */
[----:B------:R-:W-:Y:S02]  /*2f670*/  IADD3 R0, R232, 0xe2, RZ ;  /* 0x000000e2e8007810 */ /* 0x000fe40007ffe0ff */
[----:B------:R-:W-:Y:S02]  /*2f680*/  IADD3 R18, R19, c[0x0][0x198], RZ ;  /* 0x0000660013127a10 */ /* 0x000fe40007ffe0ff */
[----:B------:R-:W-:Y:S02]  /*2f690*/  ISETP.LT.AND P4, PT, R5, c[0x0][0x17c], !P0 ;  /* 0x00005f0005007a0c */ /* 0x000fe40004781270 */
[----:B------:R-:W-:Y:S02]  /*2f6a0*/  LEA.HI.X.SX32 R5, R19, R17, 0x2, P6 ;  /* 0x0000001113057211 */ /* 0x000fe400030f16ff */
[----:B------:R-:W-:-:S02]  /*2f6b0*/  ISETP.LT.AND P2, PT, R0, c[0x0][0x17c], !P0 ;  /* 0x00005f0000007a0c */ /* 0x000fc40004741270 */
[----:B------:R-:W-:Y:S01]  /*2f6c0*/  IADD3 R19, R18, c[0x0][0x198], RZ ;  /* 0x0000660012137a10 */ /* 0x000fe20007ffe0ff */
[----:B------:R2:W-:Y:S01]  /*2f6d0*/  @P1 STG.E [R2.64], R6 ;  /* 0x0000000602001986 */ /* 0x0005e2000c101904 */
[----:B-1----:R-:W-:Y:S02]  /*2f6e0*/  IADD3 R13, R232, 0xe5, RZ ;  /* 0x000000e5e80d7810 */ /* 0x002fe40007ffe0ff */
[-C--:B------:R-:W-:Y:S02]  /*2f6f0*/  LEA R8, P1, R18, R16.reuse, 0x2 ;  /* 0x0000001012087211 */ /* 0x080fe400078210ff */
[----:B------:R-:W-:Y:S01]  /*2f700*/  LEA R12, P6, R19, R16, 0x2 ;  /* 0x00000010130c7211 */ /* 0x000fe200078c10ff */
[----:B------:R1:W-:Y:S01]  /*2f710*/  @P5 STG.E [R4.64], R7 ;  /* 0x0000000704005986 */ /* 0x0003e2000c101904 */
[----:B------:R-:W-:Y:S02]  /*2f720*/  IADD3 R0, R232, 0xe4, RZ ;  /* 0x000000e4e8007810 */ /* 0x000fe40007ffe0ff */
[----:B------:R-:W-:-:S02]  /*2f730*/  ISETP.LT.AND P5, PT, R13, c[0x0][0x17c], !P0 ;  /* 0x00005f000d007a0c */ /* 0x000fc400047a1270 */
[-C--:B------:R-:W-:Y:S02]  /*2f740*/  LEA.HI.X.SX32 R9, R18, R17.reuse, 0x2, P1 ;  /* 0x0000001112097211 */ /* 0x080fe400008f16ff */
[C---:B------:R-:W-:Y:S02]  /*2f750*/  LEA.HI.X.SX32 R13, R19.reuse, R17, 0x2, P6 ;  /* 0x00000011130d7211 */ /* 0x040fe400030f16ff */
[----:B------:R-:W-:Y:S02]  /*2f760*/  IADD3 R19, R19, c[0x0][0x198], RZ ;  /* 0x0000660013137a10 */ /* 0x000fe40007ffe0ff */
[----:B------:R-:W-:Y:S01]  /*2f770*/  ISETP.LT.AND P3, PT, R0, c[0x0][0x17c], !P0 ;  /* 0x00005f0000007a0c */ /* 0x000fe20004761270 */
[----:B------:R3:W-:Y:S01]  /*2f780*/  @P2 STG.E [R8.64], R10 ;  /* 0x0000000a08002986 */ /* 0x0007e2000c101904 */
[C---:B--2---:R-:W-:Y:S02]  /*2f790*/  IADD3 R6, R19.reuse, c[0x0][0x198], RZ ;  /* 0x0000660013067a10 */ /* 0x044fe40007ffe0ff */
[----:B------:R-:W-:-:S02]  /*2f7a0*/  LEA R2, P2, R19, R16, 0x2 ;  /* 0x0000001013027211 */ /* 0x000fc400078410ff */
[C---:B------:R-:W-:Y:S02]  /*2f7b0*/  IADD3 R0, R232.reuse, 0xe6, RZ ;  /* 0x000000e6e8007810 */ /* 0x040fe40007ffe0ff */
[----:B-1----:R-:W-:Y:S02]  /*2f7c0*/  IADD3 R5, R232, 0xe7, RZ ;  /* 0x000000e7e8057810 */ /* 0x002fe40007ffe0ff */
[C---:B------:R-:W-:Y:S02]  /*2f7d0*/  IADD3 R7, R6.reuse, c[0x0][0x198], RZ ;  /* 0x0000660006077a10 */ /* 0x040fe40007ffe0ff */
[----:B------:R-:W-:Y:S02]  /*2f7e0*/  LEA R4, P6, R6, R16, 0x2 ;  /* 0x0000001006047211 */ /* 0x000fe400078c10ff */
[----:B------:R-:W-:Y:S01]  /*2f7f0*/  LEA.HI.X.SX32 R3, R19, R17, 0x2, P2 ;  /* 0x0000001113037211 */ /* 0x000fe200010f16ff */
[----:B------:R1:W-:Y:S01]  /*2f800*/  @P4 STG.E [R12.64], R11 ;  /* 0x0000000b0c004986 */ /* 0x0003e2000c101904 */
[----:B------:R-:W-:-:S02]  /*2f810*/  ISETP.LT.AND P1, PT, R0, c[0x0][0x17c], !P0 ;  /* 0x00005f0000007a0c */ /* 0x000fc40004721270 */
[----:B------:R-:W-:Y:S02]  /*2f820*/  ISETP.LT.AND P4, PT, R5, c[0x0][0x17c], !P0 ;  /* 0x00005f0005007a0c */ /* 0x000fe40004781270 */
[C---:B---3--:R-:W-:Y:S01]  /*2f830*/  IADD3 R10, R7.reuse, c[0x0][0x198], RZ ;  /* 0x00006600070a7a10 */ /* 0x048fe20007ffe0ff */
[----:B------:R2:W-:Y:S01]  /*2f840*/  @P3 STG.E [R2.64], R14 ;  /* 0x0000000e02003986 */ /* 0x0005e2000c101904 */
[----:B------:R-:W-:Y:S02]  /*2f850*/  LEA.HI.X.SX32 R5, R6, R17, 0x2, P6 ;  /* 0x0000001106057211 */ /* 0x000fe400030f16ff */
[-C--:B------:R-:W-:Y:S02]  /*2f860*/  LEA R6, P3, R7, R16.reuse, 0x2 ;  /* 0x0000001007067211 */ /* 0x080fe400078610ff */
[----:B------:R-:W-:Y:S02]  /*2f870*/  IADD3 R9, R232, 0xe9, RZ ;  /* 0x000000e9e8097810 */ /* 0x000fe40007ffe0ff */
[----:B------:R-:W-:Y:S01]  /*2f880*/  LEA R8, P6, R10, R16, 0x2 ;  /* 0x000000100a087211 */ /* 0x000fe200078c10ff */
[----:B------:R3:W-:Y:S01]  /*2f890*/  @P5 STG.E [R4.64], R15 ;  /* 0x0000000f04005986 */ /* 0x0007e2000c101904 */
[----:B------:R-:W-:-:S02]  /*2f8a0*/  IADD3 R0, R232, 0xe8, RZ ;  /* 0x000000e8e8007810 */ /* 0x000fc40007ffe0ff */
[-C--:B------:R-:W-:Y:S02]  /*2f8b0*/  LEA.HI.X.SX32 R7, R7, R17.reuse, 0x2, P3 ;  /* 0x0000001107077211 */ /* 0x080fe400018f16ff */
[----:B------:R-:W-:Y:S02]  /*2f8c0*/  ISETP.LT.AND P5, PT, R9, c[0x0][0x17c], !P0 ;  /* 0x00005f0009007a0c */ /* 0x000fe400047a1270 */
[C---:B------:R-:W-:Y:S02]  /*2f8d0*/  LEA.HI.X.SX32 R9, R10.reuse, R17, 0x2, P6 ;  /* 0x000000110a097211 */ /* 0x040fe400030f16ff */
[----:B------:R-:W-:Y:S01]  /*2f8e0*/  IADD3 R10, R10, c[0x0][0x198], RZ ;  /* 0x000066000a0a7a10 */ /* 0x000fe20007ffe0ff */
[----:B------:R4:W-:Y:S01]  /*2f8f0*/  @P1 STG.E [R6.64], R70 ;  /* 0x0000004606001986 */ /* 0x0009e2000c101904 */
[----:B------:R-:W-:Y:S02]  /*2f900*/  ISETP.LT.AND P2, PT, R0, c[0x0][0x17c], !P0 ;  /* 0x00005f0000007a0c */ /* 0x000fe40004741270 */
[----:B-1----:R-:W-:-:S02]  /*2f910*/  IADD3 R11, R10, c[0x0][0x198], RZ ;  /* 0x000066000a0b7a10 */ /* 0x002fc40007ffe0ff */
[-C--:B--2---:R-:W-:Y:S02]  /*2f920*/  LEA R2, P1, R10, R16.reuse, 0x2 ;  /* 0x000000100a027211 */ /* 0x084fe400078210ff */
[C---:B---3--:R-:W-:Y:S02]  /*2f930*/  IADD3 R5, R232.reuse, 0xeb, RZ ;  /* 0x000000ebe8057810 */ /* 0x048fe40007ffe0ff */
[----:B------:R-:W-:Y:S02]  /*2f940*/  IADD3 R0, R232, 0xea, RZ ;  /* 0x000000eae8007810 */ /* 0x000fe40007ffe0ff */
[C---:B------:R-:W-:Y:S02]  /*2f950*/  LEA R4, P6, R11.reuse, R16, 0x2 ;  /* 0x000000100b047211 */ /* 0x040fe400078c10ff */
[----:B------:R-:W-:Y:S01]  /*2f960*/  LEA.HI.X.SX32 R3, R10, R17, 0x2, P1 ;  /* 0x000000110a037211 */ /* 0x000fe200008f16ff */
[----:B------:R1:W-:Y:S01]  /*2f970*/  @P4 STG.E [R8.64], R71 ;  /* 0x0000004708004986 */ /* 0x0003e2000c101904 */
[----:B------:R-:W-:-:S02]  /*2f980*/  IADD3 R10, R11, c[0x0][0x198], RZ ;  /* 0x000066000b0a7a10 */ /* 0x000fc40007ffe0ff */
[----:B------:R-:W-:Y:S02]  /*2f990*/  ISETP.LT.AND P4, PT, R5, c[0x0][0x17c], !P0 ;  /* 0x00005f0005007a0c */ /* 0x000fe40004781270 */
[----:B------:R-:W-:Y:S02]  /*2f9a0*/  ISETP.LT.AND P3, PT, R0, c[0x0][0x17c], !P0 ;  /* 0x00005f0000007a0c */ /* 0x000fe40004761270 */
[----:B------:R-:W-:Y:S02]  /*2f9b0*/  LEA.HI.X.SX32 R5, R11, R17, 0x2, P6 ;  /* 0x000000110b057211 */ /* 0x000fe400030f16ff */
[C---:B------:R-:W-:Y:S01]  /*2f9c0*/  IADD3 R11, R10.reuse, c[0x0][0x198], RZ ;  /* 0x000066000a0b7a10 */ /* 0x040fe20007ffe0ff */
[----:B------:R2:W-:Y:S01]  /*2f9d0*/  @P2 STG.E [R2.64], R66 ;  /* 0x0000004202002986 */ /* 0x0005e2000c101904 */
[----:B----4-:R-:W-:Y:S02]  /*2f9e0*/  LEA R6, P2, R10, R16, 0x2 ;  /* 0x000000100a067211 */ /* 0x010fe400078410ff */
[----:B-1----:R-:W-:-:S02]  /*2f9f0*/  IADD3 R9, R232, 0xed, RZ ;  /* 0x000000ede8097810 */ /* 0x002fc40007ffe0ff */
[----:B------:R-:W-:Y:S01]  /*2fa00*/  LEA R8, P6, R11, R16, 0x2 ;  /* 0x000000100b087211 */ /* 0x000fe200078c10ff */
[----:B------:R1:W-:Y:S01]  /*2fa10*/  @P5 STG.E [R4.64], R67 ;  /* 0x0000004304005986 */ /* 0x0003e2000c101904 */
[----:B------:R-:W-:Y:S02]  /*2fa20*/  IADD3 R0, R232, 0xec, RZ ;  /* 0x000000ece8007810 */ /* 0x000fe40007ffe0ff */
[-C--:B------:R-:W-:Y:S02]  /*2fa30*/  LEA.HI.X.SX32 R7, R10, R17.reuse, 0x2, P2 ;  /* 0x000000110a077211 */ /* 0x080fe400010f16ff */
[----:B------:R-:W-:Y:S02]  /*2fa40*/  ISETP.LT.AND P5, PT, R9, c[0x0][0x17c], !P0 ;  /* 0x00005f0009007a0c */ /* 0x000fe400047a1270 */
[C---:B------:R-:W-:Y:S02]  /*2fa50*/  LEA.HI.X.SX32 R9, R11.reuse, R17, 0x2, P6 ;  /* 0x000000110b097211 */ /* 0x040fe400030f16ff */
[----:B------:R-:W-:Y:S01]  /*2fa60*/  IADD3 R11, R11, c[0x0][0x198], RZ ;  /* 0x000066000b0b7a10 */ /* 0x000fe20007ffe0ff */
[----:B------:R3:W-:Y:S01]  /*2fa70*/  @P3 STG.E [R6.64], R62 ;  /* 0x0000003e06003986 */ /* 0x0007e2000c101904 */
[----:B------:R-:W-:-:S02]  /*2fa80*/  ISETP.LT.AND P1, PT, R0, c[0x0][0x17c], !P0 ;  /* 0x00005f0000007a0c */ /* 0x000fc40004721270 */
[C---:B------:R-:W-:Y:S02]  /*2fa90*/  IADD3 R10, R11.reuse, c[0x0][0x198], RZ ;  /* 0x000066000b0a7a10 */ /* 0x040fe40007ffe0ff */
[CC--:B--2---:R-:W-:Y:S02]  /*2faa0*/  LEA R2, P3, R11.reuse, R16.reuse, 0x2 ;  /* 0x000000100b027211 */ /* 0x0c4fe400078610ff */
[C---:B-1----:R-:W-:Y:S02]  /*2fab0*/  IADD3 R5, R232.reuse, 0xef, RZ ;  /* 0x000000efe8057810 */ /* 0x042fe40007ffe0ff */
        /* <DEDUP_REMOVED lines=10> */
[----:B---3--:R-:W-:Y:S02]  /*2fb60*/  LEA R6, P1, R11, R16, 0x2 ;  /* 0x000000100b067211 */ /* 0x008fe400078210ff */
[----:B-1----:R-:W-:-:S02]  /*2fb70*/  IADD3 R9, R232, 0xf1, RZ ;  /* 0x000000f1e8097810 */ /* 0x002fc40007ffe0ff */
[----:B------:R-:W-:Y:S01]  /*2fb80*/  LEA R8, P6, R10, R16, 0x2 ;  /* 0x000000100a087211 */ /* 0x000fe200078c10ff */
[----:B------:R1:W-:Y:S01]  /*2fb90*/  @P5 STG.E [R4.64], R59 ;  /* 0x0000003b04005986 */ /* 0x0003e2000c101904 */
[-C--:B------:R-:W-:Y:S02]  /*2fba0*/  LEA.HI.X.SX32 R7, R11, R17.reuse, 0x2, P1 ;  /* 0x000000110b077211 */ /* 0x080fe400008f16ff */
[----:B------:R-:W-:Y:S02]  /*2fbb0*/  ISETP.LT.AND P5, PT, R9, c[0x0][0x17c], !P0 ;  /* 0x00005f0009007a0c */ /* 0x000fe400047a1270 */
[----:B------:R-:W-:Y:S02]  /*2fbc0*/  IADD3 R0, R232, 0xf0, RZ ;  /* 0x000000f0e8007810 */ /* 0x000fe40007ffe0ff */
[C---:B------:R-:W-:Y:S02]  /*2fbd0*/  LEA.HI.X.SX32 R9, R10.reuse, R17, 0x2, P6 ;  /* 0x000000110a097211 */ /* 0x040fe400030f16ff */
[----:B------:R-:W-:Y:S01]  /*2fbe0*/  IADD3 R10, R10, c[0x0][0x198], RZ ;  /* 0x000066000a0a7a10 */ /* 0x000fe20007ffe0ff */
[----:B------:R-:W-:Y:S01]  /*2fbf0*/  @P2 STG.E [R6.64], R54 ;  /* 0x0000003606002986 */ /* 0x000fe2000c101904 */
[----:B------:R-:W-:-:S02]  /*2fc00*/  ISETP.LT.AND P3, PT, R0, c[0x0][0x17c], !P0 ;  /* 0x00005f0000007a0c */ /* 0x000fc40004761270 */
[C---:B------:R-:W-:Y:S02]  /*2fc10*/  IADD3 R11, R10.reuse, c[0x0][0x198], RZ ;  /* 0x000066000a0b7a10 */ /* 0x040fe40007ffe0ff */
[-C--:B--2---:R-:W-:Y:S02]  /*2fc20*/  LEA R2, P2, R10, R16.reuse, 0x2 ;  /* 0x000000100a027211 */ /* 0x084fe400078410ff */
[----:B-1----:R-:W-:Y:S02]  /*2fc30*/  IADD3 R5, R232, 0xf3, RZ ;  /* 0x000000f3e8057810 */ /* 0x002fe40007ffe0ff */
[----:B------:R-:W-:Y:S02]  /*2fc40*/  LEA R4, P6, R11, R16, 0x2 ;  /* 0x000000100b047211 */ /* 0x000fe400078c10ff */
[----:B------:R-:W-:Y:S01]  /*2fc50*/  LEA.HI.X.SX32 R3, R10, R17, 0x2, P2 ;  /* 0x000000110a037211 */ /* 0x000fe200010f16ff */
[----:B------:R1:W-:Y:S01]  /*2fc60*/  @P4 STG.E [R8.64], R55 ;  /* 0x0000003708004986 */ /* 0x0003e2000c101904 */
[----:B------:R-:W-:-:S02]  /*2fc70*/  IADD3 R0, R232, 0xf2, RZ ;  /* 0x000000f2e8007810 */ /* 0x000fc40007ffe0ff */
[----:B------:R-:W-:Y:S02]  /*2fc80*/  IADD3 R10, R11, c[0x0][0x198], RZ ;  /* 0x000066000b0a7a10 */ /* 0x000fe40007ffe0ff */
[----:B------:R-:W-:Y:S02]  /*2fc90*/  ISETP.LT.AND P4, PT, R5, c[0x0][0x17c], !P0 ;  /* 0x00005f0005007a0c */ /* 0x000fe40004781270 */
[----:B------:R-:W-:Y:S02]  /*2fca0*/  LEA.HI.X.SX32 R5, R11, R17, 0x2, P6 ;  /* 0x000000110b057211 */ /* 0x000fe400030f16ff */
[----:B------:R-:W-:Y:S02]  /*2fcb0*/  ISETP.LT.AND P1, PT, R0, c[0x0][0x17c], !P0 ;  /* 0x00005f0000007a0c */ /* 0x000fe40004721270 */
[----:B------:R-:W-:Y:S01]  /*2fcc0*/  IADD3 R11, R10, c[0x0][0x198], RZ ;  /* 0x000066000a0b7a10 */ /* 0x000fe20007ffe0ff */
[----:B------:R2:W-:Y:S01]  /*2fcd0*/  @P3 STG.E [R2.64], R50 ;  /* 0x0000003202003986 */ /* 0x0005e2000c101904 */
[----:B-1----:R-:W-:-:S02]  /*2fce0*/  IADD3 R9, R232, 0xf5, RZ ;  /* 0x000000f5e8097810 */ /* 0x002fc40007ffe0ff */
[-C--:B------:R-:W-:Y:S02]  /*2fcf0*/  LEA R6, P3, R10, R16.reuse, 0x2 ;  /* 0x000000100a067211 */ /* 0x080fe400078610ff */
[----:B------:R-:W-:Y:S01]  /*2fd00*/  LEA R8, P6, R11, R16, 0x2 ;  /* 0x000000100b087211 */ /* 0x000fe200078c10ff */
[----:B------:R1:W-:Y:S01]  /*2fd10*/  @P5 STG.E [R4.64], R51 ;  /* 0x0000003304005986 */ /* 0x0003e2000c101904 */
[----:B------:R-:W-:Y:S02]  /*2fd20*/  IADD3 R0, R232, 0xf4, RZ ;  /* 0x000000f4e8007810 */ /* 0x000fe40007ffe0ff */
[----:B------:R-:W-:Y:S02]  /*2fd30*/  ISETP.LT.AND P5, PT, R9, c[0x0][0x17c], !P0 ;  /* 0x00005f0009007a0c */ /* 0x000fe400047a1270 */
[-C--:B------:R-:W-:Y:S02]  /*2fd40*/  LEA.HI.X.SX32 R7, R10, R17.reuse, 0x2, P3 ;  /* 0x000000110a077211 */ /* 0x080fe400018f16ff */
[----:B------:R-:W-:-:S02]  /*2fd50*/  LEA.HI.X.SX32 R9, R11, R17, 0x2, P6 ;  /* 0x000000110b097211 */ /* 0x000fc400030f16ff */
[----:B------:R-:W-:Y:S02]  /*2fd60*/  IADD3 R11, R11, c[0x0][0x198], RZ ;  /* 0x000066000b0b7a10 */ /* 0x000fe40007ffe0ff */
[----:B------:R-:W-:Y:S01]  /*2fd70*/  ISETP.LT.AND P2, PT, R0, c[0x0][0x17c], !P0 ;  /* 0x00005f0000007a0c */ /* 0x000fe20004741270 */
[----:B------:R3:W-:Y:S01]  /*2fd80*/  @P1 STG.E [R6.64], R46 ;  /* 0x0000002e06001986 */ /* 0x0007e2000c101904 */
[C---:B------:R-:W-:Y:S02]  /*2fd90*/  IADD3 R10, R11.reuse, c[0x0][0x198], RZ ;  /* 0x000066000b0a7a10 */ /* 0x040fe40007ffe0ff */
[-C--:B--2---:R-:W-:Y:S02]  /*2fda0*/  LEA R2, P1, R11, R16.reuse, 0x2 ;  /* 0x000000100b027211 */ /* 0x084fe400078210ff */
[----:B-1----:R-:W-:Y:S02]  /*2fdb0*/  IADD3 R5, R232, 0xf7, RZ ;  /* 0x000000f7e8057810 */ /* 0x002fe40007ffe0ff */
[----:B------:R-:W-:Y:S01]  /*2fdc0*/  LEA R4, P6, R10, R16, 0x2 ;  /* 0x000000100a047211 */ /* 0x000fe200078c10ff */
[----:B------:R1:W-:Y:S01]  /*2fdd0*/  @P4 STG.E [R8.64], R47 ;  /* 0x0000002f08004986 */ /* 0x0003e2000c101904 */
[----:B------:R-:W-:-:S02]  /*2fde0*/  IADD3 R0, R232, 0xf6, RZ ;  /* 0x000000f6e8007810 */ /* 0x000fc40007ffe0ff */
[-C--:B------:R-:W-:Y:S02]  /*2fdf0*/  LEA.HI.X.SX32 R3, R11, R17.reuse, 0x2, P1 ;  /* 0x000000110b037211 */ /* 0x080fe400008f16ff */
[C---:B------:R-:W-:Y:S02]  /*2fe00*/  IADD3 R11, R10.reuse, c[0x0][0x198], RZ ;  /* 0x000066000a0b7a10 */ /* 0x040fe40007ffe0ff */
[----:B------:R-:W-:Y:S02]  /*2fe10*/  ISETP.LT.AND P4, PT, R5, c[0x0][0x17c], !P0 ;  /* 0x00005f0005007a0c */ /* 0x000fe40004781270 */
[----:B------:R-:W-:Y:S02]  /*2fe20*/  LEA.HI.X.SX32 R5, R10, R17, 0x2, P6 ;  /* 0x000000110a057211 */ /* 0x000fe400030f16ff */
[----:B------:R-:W-:Y:S01]  /*2fe30*/  ISETP.LT.AND P3, PT, R0, c[0x0][0x17c], !P0 ;  /* 0x00005f0000007a0c */ /* 0x000fe20004761270 */
[----:B------:R2:W-:Y:S01]  /*2fe40*/  @P2 STG.E [R2.64], R42 ;  /* 0x0000002a02002986 */ /* 0x0005e2000c101904 */
[----:B------:R-:W-:-:S02]  /*2fe50*/  IADD3 R10, R11, c[0x0][0x198], RZ ;  /* 0x000066000b0a7a10 */ /* 0x000fc40007ffe0ff */
[CC--:B---3--:R-:W-:Y:S01]  /*2fe60*/  LEA R6, P2, R11.reuse, R16.reuse, 0x2 ;  /* 0x000000100b067211 */ /* 0x0c8fe200078410ff */
[----:B------:R3:W-:Y:S01]  /*2fe70*/  @P5 STG.E [R4.64], R43 ;  /* 0x0000002b04005986 */ /* 0x0007e2000c101904 */
[----:B-1----:R-:W-:Y:S02]  /*2fe80*/  IADD3 R9, R232, 0xf9, RZ ;  /* 0x000000f9e8097810 */ /* 0x002fe40007ffe0ff */
[C---:B------:R-:W-:Y:S02]  /*2fe90*/  LEA R8, P5, R10.reuse, R16, 0x2 ;  /* 0x000000100a087211 */ /* 0x040fe400078a10ff */
[-C--:B------:R-:W-:Y:S02]  /*2fea0*/  LEA.HI.X.SX32 R7, R11, R17.reuse, 0x2, P2 ;  /* 0x000000110b077211 */ /* 0x080fe400010f16ff */
[----:B------:R-:W-:Y:S02]  /*2feb0*/  ISETP.LT.AND P2, PT, R9, c[0x0][0x17c], !P0 ;  /* 0x00005f0009007a0c */ /* 0x000fe40004741270 */
[----:B------:R-:W-:-:S02]  /*2fec0*/  LEA.HI.X.SX32 R9, R10, R17, 0x2, P5 ;  /* 0x000000110a097211 */ /* 0x000fc400028f16ff */
[----:B------:R-:W-:Y:S02]  /*2fed0*/  IADD3 R10, R10, c[0x0][0x198], RZ ;  /* 0x000066000a0a7a10 */ /* 0x000fe40007ffe0ff */
[----:B------:R-:W-:Y:S01]  /*2fee0*/  IADD3 R0, R232, 0xf8, RZ ;  /* 0x000000f8e8007810 */ /* 0x000fe20007ffe0ff */
[----:B------:R-:W-:Y:S01]  /*2fef0*/  @P3 STG.E [R6.64], R38 ;  /* 0x0000002606003986 */ /* 0x000fe2000c101904 */
[----:B--2---:R-:W-:Y:S02]  /*2ff00*/  LEA R2, P3, R10, R16, 0x2 ;  /* 0x000000100a027211 */ /* 0x004fe400078610ff */
[----:B------:R-:W-:Y:S02]  /*2ff10*/  ISETP.LT.AND P1, PT, R0, c[0x0][0x17c], !P0 ;  /* 0x00005f0000007a0c */ /* 0x000fe40004721270 */
[----:B------:R-:W-:Y:S02]  /*2ff20*/  IADD3 R11, R10, c[0x0][0x198], RZ ;  /* 0x000066000a0b7a10 */ /* 0x000fe40007ffe0ff */
[----:B------:R-:W-:-:S02]  /*2ff30*/  IADD3 R0, R232, 0xfa, RZ ;  /* 0x000000fae8007810 */ /* 0x000fc40007ffe0ff */
[----:B------:R-:W-:Y:S02]  /*2ff40*/  LEA.HI.X.SX32 R3, R10, R17, 0x2, P3 ;  /* 0x000000110a037211 */ /* 0x000fe400018f16ff */
[----:B---3--:R-:W-:Y:S02]  /*2ff50*/  IADD3 R5, R232, 0xfb, RZ ;  /* 0x000000fbe8057810 */ /* 0x008fe40007ffe0ff */
[C---:B------:R-:W-:Y:S02]  /*2ff60*/  IADD3 R10, R11.reuse, c[0x0][0x198], RZ ;  /* 0x000066000b0a7a10 */ /* 0x040fe40007ffe0ff */
[----:B------:R-:W-:Y:S02]  /*2ff70*/  ISETP.LT.AND P5, PT, R0, c[0x0][0x17c], !P0 ;  /* 0x00005f0000007a0c */ /* 0x000fe400047a1270 */
[----:B------:R-:W-:Y:S01]  /*2ff80*/  LEA R4, P6, R11, R16, 0x2 ;  /* 0x000000100b047211 */ /* 0x000fe200078c10ff */
[----:B------:R1:W-:Y:S01]  /*2ff90*/  @P4 STG.E [R8.64], R39 ;  /* 0x0000002708004986 */ /* 0x0003e2000c101904 */
[----:B------:R-:W-:-:S02]  /*2ffa0*/  IADD3 R0, R232, 0xfc, RZ ;  /* 0x000000fce8007810 */ /* 0x000fc40007ffe0ff */
[----:B------:R-:W-:Y:S02]  /*2ffb0*/  ISETP.LT.AND P4, PT, R5, c[0x0][0x17c], !P0 ;  /* 0x00005f0005007a0c */ /* 0x000fe40004781270 */
[----:B------:R-:W-:Y:S02]  /*2ffc0*/  LEA.HI.X.SX32 R5, R11, R17, 0x2, P6 ;  /* 0x000000110b057211 */ /* 0x000fe400030f16ff */
[----:B------:R-:W-:Y:S02]  /*2ffd0*/  ISETP.LT.AND P3, PT, R0, c[0x0][0x17c], !P0 ;  /* 0x00005f0000007a0c */ /* 0x000fe40004761270 */
[----:B------:R-:W-:Y:S02]  /*2ffe0*/  IADD3 R0, R232, 0xfd, RZ ;  /* 0x000000fde8007810 */ /* 0x000fe40007ffe0ff */
[C---:B-1----:R-:W-:Y:S01]  /*2fff0*/  IADD3 R9, R10.reuse, c[0x0][0x198], RZ ;  /* 0x000066000a097a10 */ /* 0x042fe20007ffe0ff */
[----:B------:R1:W-:Y:S01]  /*30000*/  @P1 STG.E [R2.64], R30 ;  /* 0x0000001e02001986 */ /* 0x0003e2000c101904 */
[----:B------:R-:W-:-:S02]  /*30010*/  LEA R6, P1, R10, R16, 0x2 ;  /* 0x000000100a067211 */ /* 0x000fc400078210ff */
[C---:B------:R-:W-:Y:S01]  /*30020*/  IADD3 R11, R9.reuse, c[0x0][0x198], RZ ;  /* 0x00006600090b7a10 */ /* 0x040fe20007ffe0ff */
[----:B------:R2:W-:Y:S01]  /*30030*/  @P2 STG.E [R4.64], R31 ;  /* 0x0000001f04002986 */ /* 0x0005e2000c101904 */
[----:B------:R-:W-:Y:S02]  /*30040*/  LEA R8, P6, R9, R16, 0x2 ;  /* 0x0000001009087211 */ /* 0x000fe400078c10ff */
[----:B------:R-:W-:Y:S02]  /*30050*/  ISETP.LT.AND P2, PT, R0, c[0x0][0x17c], !P0 ;  /* 0x00005f0000007a0c */ /* 0x000fe40004741270 */
[----:B------:R-:W-:Y:S02]  /*30060*/  IADD3 R0, R11, c[0x0][0x198], RZ ;  /* 0x000066000b007a10 */ /* 0x000fe40007ffe0ff */
[-C--:B------:R-:W-:Y:S02]  /*30070*/  LEA.HI.X.SX32 R7, R10, R17.reuse, 0x2, P1 ;  /* 0x000000110a077211 */ /* 0x080fe400008f16ff */
[----:B------:R-:W-:-:S02]  /*30080*/  LEA.HI.X.SX32 R9, R9, R17, 0x2, P6 ;  /* 0x0000001109097211 */ /* 0x000fc400030f16ff */
[CC--:B-1----:R-:W-:Y:S02]  /*30090*/  LEA R2, P1, R11.reuse, R16.reuse, 0x2 ;  /* 0x000000100b027211 */ /* 0x0c2fe400078210ff */
[C---:B------:R-:W-:Y:S02]  /*300a0*/  LEA R10, P6, R0.reuse, R16, 0x2 ;  /* 0x00000010000a7211 */ /* 0x040fe400078c10ff */
[-C--:B------:R-:W-:Y:S02]  /*300b0*/  LEA.HI.X.SX32 R3, R11, R17.reuse, 0x2, P1 ;  /* 0x000000110b037211 */ /* 0x080fe400008f16ff */
[----:B--2---:R-:W-:Y:S02]  /*300c0*/  IADD3 R5, R0, c[0x0][0x198], RZ ;  /* 0x0000660000057a10 */ /* 0x004fe40007ffe0ff */
[----:B------:R-:W-:Y:S02]  /*300d0*/  IADD3 R13, R232, 0xfe, RZ ;  /* 0x000000fee80d7810 */ /* 0x000fe40007ffe0ff */
[----:B------:R-:W-:-:S02]  /*300e0*/  LEA.HI.X.SX32 R11, R0, R17, 0x2, P6 ;  /* 0x00000011000b7211 */ /* 0x000fc400030f16ff */
[----:B------:R-:W-:Y:S02]  /*300f0*/  IADD3 R0, R232, 0xff, RZ ;  /* 0x000000ffe8007810 */ /* 0x000fe40007ffe0ff */
[----:B------:R-:W-:Y:S02]  /*30100*/  ISETP.LT.AND P1, PT, R13, c[0x0][0x17c], !P0 ;  /* 0x00005f000d007a0c */ /* 0x000fe40004721270 */
[----:B------:R-:W-:Y:S02]  /*30110*/  ISETP.LT.AND P0, PT, R0, c[0x0][0x17c], !P0 ;  /* 0x00005f0000007a0c */ /* 0x000fe40004701270 */
[C---:B------:R-:W-:Y:S02]  /*30120*/  LEA R4, P6, R5.reuse, R16, 0x2 ;  /* 0x0000001005047211 */ /* 0x040fe400078c10ff */
[C---:B------:R-:W-:Y:S01]  /*30130*/  IADD3 R12, R5.reuse, c[0x0][0x198], RZ ;  /* 0x00006600050c7a10 */ /* 0x040fe20007ffe0ff */
[----:B------:R1:W-:Y:S01]  /*30140*/  @P5 STG.E [R6.64], R22 ;  /* 0x0000001606005986 */ /* 0x0003e2000c101904 */
[----:B------:R-:W-:-:S03]  /*30150*/  LEA.HI.X.SX32 R5, R5, R17, 0x2, P6 ;  /* 0x0000001105057211 */ /* 0x000fc600030f16ff */
[----:B------:R1:W-:Y:S01]  /*30160*/  @P4 STG.E [R8.64], R23 ;  /* 0x0000001708004986 */ /* 0x0003e2000c101904 */
[----:B------:R-:W-:-:S03]  /*30170*/  LEA R16, P6, R12, R16, 0x2 ;  /* 0x000000100c107211 */ /* 0x000fc600078c10ff */
[----:B------:R1:W-:Y:S04]  /*30180*/  @P3 STG.E [R2.64], R26 ;  /* 0x0000001a02003986 */ /* 0x0003e8000c101904 */
[----:B------:R1:W-:Y:S01]  /*30190*/  @P2 STG.E [R10.64], R27 ;  /* 0x0000001b0a002986 */ /* 0x0003e2000c101904 */
[----:B------:R-:W-:-:S03]  /*301a0*/  LEA.HI.X.SX32 R17, R12, R17, 0x2, P6 ;  /* 0x000000110c117211 */ /* 0x000fc600030f16ff */
[----:B------:R1:W-:Y:S01]  /*301b0*/  @P1 STG.E [R4.64], R34 ;  /* 0x0000002204001986 */ /* 0x0003e2000c101904 */
[----:B------:R-:W-:Y:S05]  /*301c0*/  @!P0 EXIT ;  /* 0x000000000000894d */ /* 0x000fea0003800000 */
[----:B------:R-:W-:Y:S01]  /*301d0*/  STG.E [R16.64], R35 ;  /* 0x0000002310007986 */ /* 0x000fe2000c101904 */
[----:B------:R-:W-:Y:S05]  /*301e0*/  EXIT ;  /* 0x000000000000794d */ /* 0x000fea0003800000 */
.L_x_3:
[----:B------:R-:W-:-:S00]  /*301f0*/  BRA `(.L_x_3) ;  /* 0xfffffff000007947 */ /* 0x000fc0000383ffff */
[----:B------:R-:W-:-:S00]  /*30200*/  NOP ;  /* 0x0000000000007918 */ /* 0x000fc00000000000 */
[----:B------:R-:W-:-:S00]  /*30210*/  NOP ;  /* 0x0000000000007918 */ /* 0x000fc00000000000 */
[----:B------:R-:W-:-:S00]  /*30220*/  NOP ;  /* 0x0000000000007918 */ /* 0x000fc00000000000 */
[----:B------:R-:W-:-:S00]  /*30230*/  NOP ;  /* 0x0000000000007918 */ /* 0x000fc00000000000 */
[----:B------:R-:W-:-:S00]  /*30240*/  NOP ;  /* 0x0000000000007918 */ /* 0x000fc00000000000 */
[----:B------:R-:W-:-:S00]  /*30250*/  NOP ;  /* 0x0000000000007918 */ /* 0x000fc00000000000 */
[----:B------:R-:W-:-:S00]  /*30260*/  NOP ;  /* 0x0000000000007918 */ /* 0x000fc00000000000 */
[----:B------:R-:W-:-:S00]  /*30270*/  NOP ;  /* 0x0000000000007918 */ /* 0x000fc00000000000 */
.L_x_4:


//--------------------- .nv.shared.matmul_kernel  --------------------------
	.section	.nv.shared.matmul_kernel,"aw",@nobits
	.sectionflags	@""
	.align	16
